//
// Generated by NVIDIA NVVM Compiler
//
// Compiler Build ID: CL-36424714
// Cuda compilation tools, release 13.0, V13.0.88
// Based on NVVM 20.0.0
//

.version 9.0
.target sm_100
.address_size 64

	// .globl	_Z14cuda_integratePfPdidd
// _ZZN3cub18CUB_300001_SM_10006detail6reduce28DeviceReduceSingleTileKernelINS2_10policy_hubIdjN4cuda3std3__44plusIdEEE10Policy1000EN6thrust24THRUST_300001_SM_1000_NS6detail15normal_iteratorINSD_10device_ptrIdEEEEPdjS9_ddNS7_10__identityEEEvT0_T1_T2_T3_T4_T6_E12temp_storage has been demoted
// _ZZN3cub18CUB_300001_SM_10006detail6reduce18DeviceReduceKernelINS2_10policy_hubIdjN4cuda3std3__44plusIdEEE10Policy1000EN6thrust24THRUST_300001_SM_1000_NS6detail15normal_iteratorINSD_10device_ptrIdEEEEjS9_dNS7_10__identityEEEvT0_PT3_T1_NS0_13GridEvenShareISN_EET2_T4_E12temp_storage has been demoted
// _ZZN3cub18CUB_300001_SM_10006detail6reduce28DeviceReduceSingleTileKernelINS2_10policy_hubIdjN4cuda3std3__44plusIdEEE10Policy1000EPdSC_iS9_ddNS7_10__identityEEEvT0_T1_T2_T3_T4_T6_E12temp_storage has been demoted
// _ZZN3cub18CUB_300001_SM_10006detail6reduce28DeviceReduceSingleTileKernelINS2_10policy_hubIdyN4cuda3std3__44plusIdEEE10Policy1000EN6thrust24THRUST_300001_SM_1000_NS6detail15normal_iteratorINSD_10device_ptrIdEEEEPdyS9_ddNS7_10__identityEEEvT0_T1_T2_T3_T4_T6_E12temp_storage has been demoted
// _ZZN3cub18CUB_300001_SM_10006detail6reduce18DeviceReduceKernelINS2_10policy_hubIdyN4cuda3std3__44plusIdEEE10Policy1000EN6thrust24THRUST_300001_SM_1000_NS6detail15normal_iteratorINSD_10device_ptrIdEEEEyS9_dNS7_10__identityEEEvT0_PT3_T1_NS0_13GridEvenShareISN_EET2_T4_E12temp_storage has been demoted
// _ZZN3cub18CUB_300001_SM_10006detail6reduce28DeviceReduceSingleTileKernelINS2_10policy_hubIdyN4cuda3std3__44plusIdEEE10Policy1000EPdSC_iS9_ddNS7_10__identityEEEvT0_T1_T2_T3_T4_T6_E12temp_storage has been demoted
.global .align 1 .b8 _ZN34_INTERNAL_5026bf98_4_k_cu_827f23614cuda3std3__45__cpo5beginE[1];
.global .align 1 .b8 _ZN34_INTERNAL_5026bf98_4_k_cu_827f23614cuda3std3__45__cpo3endE[1];
.global .align 1 .b8 _ZN34_INTERNAL_5026bf98_4_k_cu_827f23614cuda3std3__45__cpo6cbeginE[1];
.global .align 1 .b8 _ZN34_INTERNAL_5026bf98_4_k_cu_827f23614cuda3std3__45__cpo4cendE[1];
.global .align 1 .b8 _ZN34_INTERNAL_5026bf98_4_k_cu_827f23614cuda3std3__45__cpo6rbeginE[1];
.global .align 1 .b8 _ZN34_INTERNAL_5026bf98_4_k_cu_827f23614cuda3std3__45__cpo4rendE[1];
.global .align 1 .b8 _ZN34_INTERNAL_5026bf98_4_k_cu_827f23614cuda3std3__45__cpo7crbeginE[1];
.global .align 1 .b8 _ZN34_INTERNAL_5026bf98_4_k_cu_827f23614cuda3std3__45__cpo5crendE[1];
.global .align 1 .b8 _ZN34_INTERNAL_5026bf98_4_k_cu_827f23614cuda3std3__436_GLOBAL__N__5026bf98_4_k_cu_827f23616ignoreE[1];
.global .align 1 .b8 _ZN34_INTERNAL_5026bf98_4_k_cu_827f23614cuda3std3__419piecewise_constructE[1];
.global .align 1 .b8 _ZN34_INTERNAL_5026bf98_4_k_cu_827f23614cuda3std3__48in_placeE[1];
.global .align 1 .b8 _ZN34_INTERNAL_5026bf98_4_k_cu_827f23614cuda3std3__420unreachable_sentinelE[1];
.global .align 1 .b8 _ZN34_INTERNAL_5026bf98_4_k_cu_827f23614cuda3std3__47nulloptE[1];
.global .align 1 .b8 _ZN34_INTERNAL_5026bf98_4_k_cu_827f23614cuda3std3__48unexpectE[1];
.global .align 1 .b8 _ZN34_INTERNAL_5026bf98_4_k_cu_827f23614cuda3std6ranges3__45__cpo4swapE[1];
.global .align 1 .b8 _ZN34_INTERNAL_5026bf98_4_k_cu_827f23614cuda3std6ranges3__45__cpo9iter_moveE[1];
.global .align 1 .b8 _ZN34_INTERNAL_5026bf98_4_k_cu_827f23614cuda3std6ranges3__45__cpo5beginE[1];
.global .align 1 .b8 _ZN34_INTERNAL_5026bf98_4_k_cu_827f23614cuda3std6ranges3__45__cpo3endE[1];
.global .align 1 .b8 _ZN34_INTERNAL_5026bf98_4_k_cu_827f23614cuda3std6ranges3__45__cpo6cbeginE[1];
.global .align 1 .b8 _ZN34_INTERNAL_5026bf98_4_k_cu_827f23614cuda3std6ranges3__45__cpo4cendE[1];
.global .align 1 .b8 _ZN34_INTERNAL_5026bf98_4_k_cu_827f23614cuda3std6ranges3__45__cpo7advanceE[1];
.global .align 1 .b8 _ZN34_INTERNAL_5026bf98_4_k_cu_827f23614cuda3std6ranges3__45__cpo9iter_swapE[1];
.global .align 1 .b8 _ZN34_INTERNAL_5026bf98_4_k_cu_827f23614cuda3std6ranges3__45__cpo4nextE[1];
.global .align 1 .b8 _ZN34_INTERNAL_5026bf98_4_k_cu_827f23614cuda3std6ranges3__45__cpo4prevE[1];
.global .align 1 .b8 _ZN34_INTERNAL_5026bf98_4_k_cu_827f23614cuda3std6ranges3__45__cpo4dataE[1];
.global .align 1 .b8 _ZN34_INTERNAL_5026bf98_4_k_cu_827f23614cuda3std6ranges3__45__cpo5cdataE[1];
.global .align 1 .b8 _ZN34_INTERNAL_5026bf98_4_k_cu_827f23614cuda3std6ranges3__45__cpo4sizeE[1];
.global .align 1 .b8 _ZN34_INTERNAL_5026bf98_4_k_cu_827f23614cuda3std6ranges3__45__cpo5ssizeE[1];
.global .align 1 .b8 _ZN34_INTERNAL_5026bf98_4_k_cu_827f23614cuda3std6ranges3__45__cpo8distanceE[1];
.global .align 1 .b8 _ZN34_INTERNAL_5026bf98_4_k_cu_827f23616thrust24THRUST_300001_SM_1000_NS8cuda_cub3parE[1];
.global .align 1 .b8 _ZN34_INTERNAL_5026bf98_4_k_cu_827f23616thrust24THRUST_300001_SM_1000_NS8cuda_cub10par_nosyncE[1];
.global .align 1 .b8 _ZN34_INTERNAL_5026bf98_4_k_cu_827f23616thrust24THRUST_300001_SM_1000_NS6system6detail10sequential3seqE[1];
.global .align 1 .b8 _ZN34_INTERNAL_5026bf98_4_k_cu_827f23616thrust24THRUST_300001_SM_1000_NS12placeholders2_1E[1];
.global .align 1 .b8 _ZN34_INTERNAL_5026bf98_4_k_cu_827f23616thrust24THRUST_300001_SM_1000_NS12placeholders2_2E[1];
.global .align 1 .b8 _ZN34_INTERNAL_5026bf98_4_k_cu_827f23616thrust24THRUST_300001_SM_1000_NS12placeholders2_3E[1];
.global .align 1 .b8 _ZN34_INTERNAL_5026bf98_4_k_cu_827f23616thrust24THRUST_300001_SM_1000_NS12placeholders2_4E[1];
.global .align 1 .b8 _ZN34_INTERNAL_5026bf98_4_k_cu_827f23616thrust24THRUST_300001_SM_1000_NS12placeholders2_5E[1];
.global .align 1 .b8 _ZN34_INTERNAL_5026bf98_4_k_cu_827f23616thrust24THRUST_300001_SM_1000_NS12placeholders2_6E[1];
.global .align 1 .b8 _ZN34_INTERNAL_5026bf98_4_k_cu_827f23616thrust24THRUST_300001_SM_1000_NS12placeholders2_7E[1];
.global .align 1 .b8 _ZN34_INTERNAL_5026bf98_4_k_cu_827f23616thrust24THRUST_300001_SM_1000_NS12placeholders2_8E[1];
.global .align 1 .b8 _ZN34_INTERNAL_5026bf98_4_k_cu_827f23616thrust24THRUST_300001_SM_1000_NS12placeholders2_9E[1];
.global .align 1 .b8 _ZN34_INTERNAL_5026bf98_4_k_cu_827f23616thrust24THRUST_300001_SM_1000_NS12placeholders3_10E[1];
.global .align 1 .b8 _ZN34_INTERNAL_5026bf98_4_k_cu_827f23616thrust24THRUST_300001_SM_1000_NS3seqE[1];

.visible .entry _Z14cuda_integratePfPdidd(
	.param .u64 .ptr .align 1 _Z14cuda_integratePfPdidd_param_0,
	.param .u64 .ptr .align 1 _Z14cuda_integratePfPdidd_param_1,
	.param .u32 _Z14cuda_integratePfPdidd_param_2,
	.param .f64 _Z14cuda_integratePfPdidd_param_3,
	.param .f64 _Z14cuda_integratePfPdidd_param_4
)
{
	.reg .pred 	%p<18>;
	.reg .b32 	%r<70>;
	.reg .b32 	%f<10>;
	.reg .b64 	%rd<12>;
	.reg .b64 	%fd<108>;

	ld.param.u64 	%rd5, [_Z14cuda_integratePfPdidd_param_0];
	ld.param.u64 	%rd4, [_Z14cuda_integratePfPdidd_param_1];
	ld.param.u32 	%r19, [_Z14cuda_integratePfPdidd_param_2];
	ld.param.f64 	%fd23, [_Z14cuda_integratePfPdidd_param_3];
	ld.param.f64 	%fd24, [_Z14cuda_integratePfPdidd_param_4];
	cvta.to.global.u64 	%rd1, %rd5;
	mov.u32 	%r20, %ctaid.x;
	mov.u32 	%r21, %ntid.x;
	mov.u32 	%r22, %tid.x;
	mad.lo.s32 	%r1, %r20, %r21, %r22;
	mov.u32 	%r23, %ctaid.y;
	mov.u32 	%r24, %ntid.y;
	mul.lo.s32 	%r25, %r23, %r24;
	mov.u32 	%r26, %tid.y;
	or.b32  	%r27, %r25, %r26;
	setp.ne.s32 	%p1, %r27, 0;
	setp.ge.s32 	%p2, %r1, %r19;
	or.pred  	%p3, %p1, %p2;
	@%p3 bra 	$L__BB0_17;
	setp.lt.s32 	%p4, %r19, 1;
	mov.f64 	%fd104, 0d0000000000000000;
	@%p4 bra 	$L__BB0_16;
	mul.lo.s32 	%r2, %r19, %r1;
	setp.eq.s32 	%p5, %r19, 1;
	mov.f64 	%fd104, 0d0000000000000000;
	mov.b32 	%r69, 0;
	@%p5 bra 	$L__BB0_11;
	and.b32  	%r69, %r19, 2147483646;
	neg.s32 	%r68, %r69;
	add.s64 	%rd2, %rd1, 4;
	mov.f64 	%fd104, 0d0000000000000000;
	mov.u32 	%r67, %r2;
$L__BB0_4:
	mul.wide.s32 	%rd6, %r67, 4;
	add.s64 	%rd3, %rd2, %rd6;
	ld.global.f32 	%f4, [%rd3+-4];
	cvt.f64.f32 	%fd29, %f4;
	mul.f64 	%fd30, %fd24, %fd29;
	mul.f64 	%fd31, %fd23, %fd29;
	sub.f64 	%fd32, %fd30, %fd31;
	neg.f64 	%fd33, %fd32;
	mul.f64 	%fd2, %fd32, %fd33;
	fma.rn.f64 	%fd34, %fd2, 0d3FF71547652B82FE, 0d4338000000000000;
	{
	.reg .b32 %temp; 
	mov.b64 	{%r7, %temp}, %fd34;
	}
	mov.f64 	%fd35, 0dC338000000000000;
	add.rn.f64 	%fd36, %fd34, %fd35;
	fma.rn.f64 	%fd37, %fd36, 0dBFE62E42FEFA39EF, %fd2;
	fma.rn.f64 	%fd38, %fd36, 0dBC7ABC9E3B39803F, %fd37;
	fma.rn.f64 	%fd39, %fd38, 0d3E5ADE1569CE2BDF, 0d3E928AF3FCA213EA;
	fma.rn.f64 	%fd40, %fd39, %fd38, 0d3EC71DEE62401315;
	fma.rn.f64 	%fd41, %fd40, %fd38, 0d3EFA01997C89EB71;
	fma.rn.f64 	%fd42, %fd41, %fd38, 0d3F2A01A014761F65;
	fma.rn.f64 	%fd43, %fd42, %fd38, 0d3F56C16C1852B7AF;
	fma.rn.f64 	%fd44, %fd43, %fd38, 0d3F81111111122322;
	fma.rn.f64 	%fd45, %fd44, %fd38, 0d3FA55555555502A1;
	fma.rn.f64 	%fd46, %fd45, %fd38, 0d3FC5555555555511;
	fma.rn.f64 	%fd47, %fd46, %fd38, 0d3FE000000000000B;
	fma.rn.f64 	%fd48, %fd47, %fd38, 0d3FF0000000000000;
	fma.rn.f64 	%fd49, %fd48, %fd38, 0d3FF0000000000000;
	{
	.reg .b32 %temp; 
	mov.b64 	{%r8, %temp}, %fd49;
	}
	{
	.reg .b32 %temp; 
	mov.b64 	{%temp, %r9}, %fd49;
	}
	shl.b32 	%r29, %r7, 20;
	add.s32 	%r30, %r29, %r9;
	mov.b64 	%fd102, {%r8, %r30};
	{
	.reg .b32 %temp; 
	mov.b64 	{%temp, %r31}, %fd2;
	}
	mov.b32 	%f5, %r31;
	abs.f32 	%f1, %f5;
	setp.lt.f32 	%p6, %f1, 0f4086232B;
	@%p6 bra 	$L__BB0_7;
	setp.lt.f64 	%p7, %fd2, 0d0000000000000000;
	add.f64 	%fd50, %fd2, 0d7FF0000000000000;
	selp.f64 	%fd102, 0d0000000000000000, %fd50, %p7;
	setp.geu.f32 	%p8, %f1, 0f40874800;
	@%p8 bra 	$L__BB0_7;
	shr.u32 	%r32, %r7, 31;
	add.s32 	%r33, %r7, %r32;
	shr.s32 	%r34, %r33, 1;
	shl.b32 	%r35, %r34, 20;
	add.s32 	%r36, %r9, %r35;
	mov.b64 	%fd51, {%r8, %r36};
	sub.s32 	%r37, %r7, %r34;
	shl.b32 	%r38, %r37, 20;
	add.s32 	%r39, %r38, 1072693248;
	mov.b32 	%r40, 0;
	mov.b64 	%fd52, {%r40, %r39};
	mul.f64 	%fd102, %fd52, %fd51;
$L__BB0_7:
	add.f64 	%fd7, %fd104, %fd102;
	ld.global.f32 	%f6, [%rd3];
	cvt.f64.f32 	%fd53, %f6;
	mul.f64 	%fd54, %fd24, %fd53;
	mul.f64 	%fd55, %fd23, %fd53;
	sub.f64 	%fd56, %fd54, %fd55;
	neg.f64 	%fd57, %fd56;
	mul.f64 	%fd8, %fd56, %fd57;
	fma.rn.f64 	%fd58, %fd8, 0d3FF71547652B82FE, 0d4338000000000000;
	{
	.reg .b32 %temp; 
	mov.b64 	{%r10, %temp}, %fd58;
	}
	mov.f64 	%fd59, 0dC338000000000000;
	add.rn.f64 	%fd60, %fd58, %fd59;
	fma.rn.f64 	%fd61, %fd60, 0dBFE62E42FEFA39EF, %fd8;
	fma.rn.f64 	%fd62, %fd60, 0dBC7ABC9E3B39803F, %fd61;
	fma.rn.f64 	%fd63, %fd62, 0d3E5ADE1569CE2BDF, 0d3E928AF3FCA213EA;
	fma.rn.f64 	%fd64, %fd63, %fd62, 0d3EC71DEE62401315;
	fma.rn.f64 	%fd65, %fd64, %fd62, 0d3EFA01997C89EB71;
	fma.rn.f64 	%fd66, %fd65, %fd62, 0d3F2A01A014761F65;
	fma.rn.f64 	%fd67, %fd66, %fd62, 0d3F56C16C1852B7AF;
	fma.rn.f64 	%fd68, %fd67, %fd62, 0d3F81111111122322;
	fma.rn.f64 	%fd69, %fd68, %fd62, 0d3FA55555555502A1;
	fma.rn.f64 	%fd70, %fd69, %fd62, 0d3FC5555555555511;
	fma.rn.f64 	%fd71, %fd70, %fd62, 0d3FE000000000000B;
	fma.rn.f64 	%fd72, %fd71, %fd62, 0d3FF0000000000000;
	fma.rn.f64 	%fd73, %fd72, %fd62, 0d3FF0000000000000;
	{
	.reg .b32 %temp; 
	mov.b64 	{%r11, %temp}, %fd73;
	}
	{
	.reg .b32 %temp; 
	mov.b64 	{%temp, %r12}, %fd73;
	}
	shl.b32 	%r41, %r10, 20;
	add.s32 	%r42, %r41, %r12;
	mov.b64 	%fd103, {%r11, %r42};
	{
	.reg .b32 %temp; 
	mov.b64 	{%temp, %r43}, %fd8;
	}
	mov.b32 	%f7, %r43;
	abs.f32 	%f2, %f7;
	setp.lt.f32 	%p9, %f2, 0f4086232B;
	@%p9 bra 	$L__BB0_10;
	setp.lt.f64 	%p10, %fd8, 0d0000000000000000;
	add.f64 	%fd74, %fd8, 0d7FF0000000000000;
	selp.f64 	%fd103, 0d0000000000000000, %fd74, %p10;
	setp.geu.f32 	%p11, %f2, 0f40874800;
	@%p11 bra 	$L__BB0_10;
	shr.u32 	%r44, %r10, 31;
	add.s32 	%r45, %r10, %r44;
	shr.s32 	%r46, %r45, 1;
	shl.b32 	%r47, %r46, 20;
	add.s32 	%r48, %r12, %r47;
	mov.b64 	%fd75, {%r11, %r48};
	sub.s32 	%r49, %r10, %r46;
	shl.b32 	%r50, %r49, 20;
	add.s32 	%r51, %r50, 1072693248;
	mov.b32 	%r52, 0;
	mov.b64 	%fd76, {%r52, %r51};
	mul.f64 	%fd103, %fd76, %fd75;
$L__BB0_10:
	add.f64 	%fd104, %fd7, %fd103;
	add.s32 	%r68, %r68, 2;
	add.s32 	%r67, %r67, 2;
	setp.ne.s32 	%p12, %r68, 0;
	@%p12 bra 	$L__BB0_4;
$L__BB0_11:
	and.b32  	%r53, %r19, 1;
	setp.eq.b32 	%p13, %r53, 1;
	not.pred 	%p14, %p13;
	@%p14 bra 	$L__BB0_16;
	add.s32 	%r54, %r69, %r2;
	mul.wide.s32 	%rd7, %r54, 4;
	add.s64 	%rd8, %rd1, %rd7;
	ld.global.f32 	%f8, [%rd8];
	cvt.f64.f32 	%fd77, %f8;
	mul.f64 	%fd78, %fd24, %fd77;
	mul.f64 	%fd79, %fd23, %fd77;
	sub.f64 	%fd80, %fd78, %fd79;
	neg.f64 	%fd81, %fd80;
	mul.f64 	%fd16, %fd80, %fd81;
	fma.rn.f64 	%fd82, %fd16, 0d3FF71547652B82FE, 0d4338000000000000;
	{
	.reg .b32 %temp; 
	mov.b64 	{%r16, %temp}, %fd82;
	}
	mov.f64 	%fd83, 0dC338000000000000;
	add.rn.f64 	%fd84, %fd82, %fd83;
	fma.rn.f64 	%fd85, %fd84, 0dBFE62E42FEFA39EF, %fd16;
	fma.rn.f64 	%fd86, %fd84, 0dBC7ABC9E3B39803F, %fd85;
	fma.rn.f64 	%fd87, %fd86, 0d3E5ADE1569CE2BDF, 0d3E928AF3FCA213EA;
	fma.rn.f64 	%fd88, %fd87, %fd86, 0d3EC71DEE62401315;
	fma.rn.f64 	%fd89, %fd88, %fd86, 0d3EFA01997C89EB71;
	fma.rn.f64 	%fd90, %fd89, %fd86, 0d3F2A01A014761F65;
	fma.rn.f64 	%fd91, %fd90, %fd86, 0d3F56C16C1852B7AF;
	fma.rn.f64 	%fd92, %fd91, %fd86, 0d3F81111111122322;
	fma.rn.f64 	%fd93, %fd92, %fd86, 0d3FA55555555502A1;
	fma.rn.f64 	%fd94, %fd93, %fd86, 0d3FC5555555555511;
	fma.rn.f64 	%fd95, %fd94, %fd86, 0d3FE000000000000B;
	fma.rn.f64 	%fd96, %fd95, %fd86, 0d3FF0000000000000;
	fma.rn.f64 	%fd97, %fd96, %fd86, 0d3FF0000000000000;
	{
	.reg .b32 %temp; 
	mov.b64 	{%r17, %temp}, %fd97;
	}
	{
	.reg .b32 %temp; 
	mov.b64 	{%temp, %r18}, %fd97;
	}
	shl.b32 	%r55, %r16, 20;
	add.s32 	%r56, %r55, %r18;
	mov.b64 	%fd106, {%r17, %r56};
	{
	.reg .b32 %temp; 
	mov.b64 	{%temp, %r57}, %fd16;
	}
	mov.b32 	%f9, %r57;
	abs.f32 	%f3, %f9;
	setp.lt.f32 	%p15, %f3, 0f4086232B;
	@%p15 bra 	$L__BB0_15;
	setp.lt.f64 	%p16, %fd16, 0d0000000000000000;
	add.f64 	%fd98, %fd16, 0d7FF0000000000000;
	selp.f64 	%fd106, 0d0000000000000000, %fd98, %p16;
	setp.geu.f32 	%p17, %f3, 0f40874800;
	@%p17 bra 	$L__BB0_15;
	shr.u32 	%r58, %r16, 31;
	add.s32 	%r59, %r16, %r58;
	shr.s32 	%r60, %r59, 1;
	shl.b32 	%r61, %r60, 20;
	add.s32 	%r62, %r18, %r61;
	mov.b64 	%fd99, {%r17, %r62};
	sub.s32 	%r63, %r16, %r60;
	shl.b32 	%r64, %r63, 20;
	add.s32 	%r65, %r64, 1072693248;
	mov.b32 	%r66, 0;
	mov.b64 	%fd100, {%r66, %r65};
	mul.f64 	%fd106, %fd100, %fd99;
$L__BB0_15:
	add.f64 	%fd104, %fd104, %fd106;
$L__BB0_16:
	cvta.to.global.u64 	%rd9, %rd4;
	mul.wide.s32 	%rd10, %r1, 8;
	add.s64 	%rd11, %rd9, %rd10;
	st.global.f64 	[%rd11], %fd104;
$L__BB0_17:
	ret;

}
	// .globl	_ZN3cub18CUB_300001_SM_10006detail11EmptyKernelIvEEvv
.visible .entry _ZN3cub18CUB_300001_SM_10006detail11EmptyKernelIvEEvv()
{


	ret;

}
	// .globl	_ZN3cub18CUB_300001_SM_10006detail6reduce28DeviceReduceSingleTileKernelINS2_10policy_hubIdjN4cuda3std3__44plusIdEEE10Policy1000EN6thrust24THRUST_300001_SM_1000_NS6detail15normal_iteratorINSD_10device_ptrIdEEEEPdjS9_ddNS7_10__identityEEEvT0_T1_T2_T3_T4_T6_
.visible .entry _ZN3cub18CUB_300001_SM_10006detail6reduce28DeviceReduceSingleTileKernelINS2_10policy_hubIdjN4cuda3std3__44plusIdEEE10Policy1000EN6thrust24THRUST_300001_SM_1000_NS6detail15normal_iteratorINSD_10device_ptrIdEEEEPdjS9_ddNS7_10__identityEEEvT0_T1_T2_T3_T4_T6_(
	.param .align 8 .b8 _ZN3cub18CUB_300001_SM_10006detail6reduce28DeviceReduceSingleTileKernelINS2_10policy_hubIdjN4cuda3std3__44plusIdEEE10Policy1000EN6thrust24THRUST_300001_SM_1000_NS6detail15normal_iteratorINSD_10device_ptrIdEEEEPdjS9_ddNS7_10__identityEEEvT0_T1_T2_T3_T4_T6__param_0[8],
	.param .u64 .ptr .align 1 _ZN3cub18CUB_300001_SM_10006detail6reduce28DeviceReduceSingleTileKernelINS2_10policy_hubIdjN4cuda3std3__44plusIdEEE10Policy1000EN6thrust24THRUST_300001_SM_1000_NS6detail15normal_iteratorINSD_10device_ptrIdEEEEPdjS9_ddNS7_10__identityEEEvT0_T1_T2_T3_T4_T6__param_1,
	.param .u32 _ZN3cub18CUB_300001_SM_10006detail6reduce28DeviceReduceSingleTileKernelINS2_10policy_hubIdjN4cuda3std3__44plusIdEEE10Policy1000EN6thrust24THRUST_300001_SM_1000_NS6detail15normal_iteratorINSD_10device_ptrIdEEEEPdjS9_ddNS7_10__identityEEEvT0_T1_T2_T3_T4_T6__param_2,
	.param .align 1 .b8 _ZN3cub18CUB_300001_SM_10006detail6reduce28DeviceReduceSingleTileKernelINS2_10policy_hubIdjN4cuda3std3__44plusIdEEE10Policy1000EN6thrust24THRUST_300001_SM_1000_NS6detail15normal_iteratorINSD_10device_ptrIdEEEEPdjS9_ddNS7_10__identityEEEvT0_T1_T2_T3_T4_T6__param_3[1],
	.param .f64 _ZN3cub18CUB_300001_SM_10006detail6reduce28DeviceReduceSingleTileKernelINS2_10policy_hubIdjN4cuda3std3__44plusIdEEE10Policy1000EN6thrust24THRUST_300001_SM_1000_NS6detail15normal_iteratorINSD_10device_ptrIdEEEEPdjS9_ddNS7_10__identityEEEvT0_T1_T2_T3_T4_T6__param_4,
	.param .align 1 .b8 _ZN3cub18CUB_300001_SM_10006detail6reduce28DeviceReduceSingleTileKernelINS2_10policy_hubIdjN4cuda3std3__44plusIdEEE10Policy1000EN6thrust24THRUST_300001_SM_1000_NS6detail15normal_iteratorINSD_10device_ptrIdEEEEPdjS9_ddNS7_10__identityEEEvT0_T1_T2_T3_T4_T6__param_5[1]
)
.maxntid 640
.minnctapersm 1
{
	.reg .pred 	%p<71>;
	.reg .b32 	%r<288>;
	.reg .b64 	%rd<114>;
	.reg .b64 	%fd<380>;
	// demoted variable
	.shared .align 8 .b8 _ZZN3cub18CUB_300001_SM_10006detail6reduce28DeviceReduceSingleTileKernelINS2_10policy_hubIdjN4cuda3std3__44plusIdEEE10Policy1000EN6thrust24THRUST_300001_SM_1000_NS6detail15normal_iteratorINSD_10device_ptrIdEEEEPdjS9_ddNS7_10__identityEEEvT0_T1_T2_T3_T4_T6_E12temp_storage[192];
	ld.param.u64 	%rd9, [_ZN3cub18CUB_300001_SM_10006detail6reduce28DeviceReduceSingleTileKernelINS2_10policy_hubIdjN4cuda3std3__44plusIdEEE10Policy1000EN6thrust24THRUST_300001_SM_1000_NS6detail15normal_iteratorINSD_10device_ptrIdEEEEPdjS9_ddNS7_10__identityEEEvT0_T1_T2_T3_T4_T6__param_0];
	ld.param.u64 	%rd10, [_ZN3cub18CUB_300001_SM_10006detail6reduce28DeviceReduceSingleTileKernelINS2_10policy_hubIdjN4cuda3std3__44plusIdEEE10Policy1000EN6thrust24THRUST_300001_SM_1000_NS6detail15normal_iteratorINSD_10device_ptrIdEEEEPdjS9_ddNS7_10__identityEEEvT0_T1_T2_T3_T4_T6__param_1];
	ld.param.u32 	%r51, [_ZN3cub18CUB_300001_SM_10006detail6reduce28DeviceReduceSingleTileKernelINS2_10policy_hubIdjN4cuda3std3__44plusIdEEE10Policy1000EN6thrust24THRUST_300001_SM_1000_NS6detail15normal_iteratorINSD_10device_ptrIdEEEEPdjS9_ddNS7_10__identityEEEvT0_T1_T2_T3_T4_T6__param_2];
	ld.param.f64 	%fd42, [_ZN3cub18CUB_300001_SM_10006detail6reduce28DeviceReduceSingleTileKernelINS2_10policy_hubIdjN4cuda3std3__44plusIdEEE10Policy1000EN6thrust24THRUST_300001_SM_1000_NS6detail15normal_iteratorINSD_10device_ptrIdEEEEPdjS9_ddNS7_10__identityEEEvT0_T1_T2_T3_T4_T6__param_4];
	cvta.to.global.u64 	%rd1, %rd10;
	setp.ne.s32 	%p1, %r51, 0;
	@%p1 bra 	$L__BB2_3;
	mov.u32 	%r270, %tid.x;
	setp.ne.s32 	%p70, %r270, 0;
	@%p70 bra 	$L__BB2_52;
	st.global.f64 	[%rd1], %fd42;
	bra.uni 	$L__BB2_52;
$L__BB2_3:
	cvta.to.global.u64 	%rd2, %rd9;
	setp.gt.u32 	%p2, %r51, 5119;
	@%p2 bra 	$L__BB2_28;
	mov.u32 	%r1, %tid.x;
	setp.ge.u32 	%p24, %r1, %r51;
	mov.f64 	%fd367, 0d0000000000000000;
	mov.u32 	%r274, %r1;
	@%p24 bra 	$L__BB2_6;
	mul.wide.u32 	%rd83, %r1, 8;
	add.s64 	%rd84, %rd2, %rd83;
	ld.global.f64 	%fd367, [%rd84];
	add.s32 	%r274, %r1, 640;
$L__BB2_6:
	setp.ge.u32 	%p25, %r274, %r51;
	@%p25 bra 	$L__BB2_19;
	not.b32 	%r146, %r274;
	add.s32 	%r147, %r51, %r146;
	mul.hi.u32 	%r148, %r147, -858993459;
	shr.u32 	%r149, %r148, 9;
	add.s32 	%r4, %r149, 1;
	and.b32  	%r5, %r4, 15;
	setp.lt.u32 	%p26, %r147, 9600;
	@%p26 bra 	$L__BB2_10;
	and.b32  	%r150, %r4, 16777200;
	neg.s32 	%r272, %r150;
	mul.wide.u32 	%rd85, %r274, 8;
	add.s64 	%rd86, %rd85, %rd2;
	add.s64 	%rd112, %rd86, 40960;
$L__BB2_9:
	.pragma "nounroll";
	ld.global.f64 	%fd181, [%rd112+-40960];
	add.f64 	%fd182, %fd367, %fd181;
	ld.global.f64 	%fd183, [%rd112+-35840];
	add.f64 	%fd184, %fd182, %fd183;
	ld.global.f64 	%fd185, [%rd112+-30720];
	add.f64 	%fd186, %fd184, %fd185;
	ld.global.f64 	%fd187, [%rd112+-25600];
	add.f64 	%fd188, %fd186, %fd187;
	ld.global.f64 	%fd189, [%rd112+-20480];
	add.f64 	%fd190, %fd188, %fd189;
	ld.global.f64 	%fd191, [%rd112+-15360];
	add.f64 	%fd192, %fd190, %fd191;
	ld.global.f64 	%fd193, [%rd112+-10240];
	add.f64 	%fd194, %fd192, %fd193;
	ld.global.f64 	%fd195, [%rd112+-5120];
	add.f64 	%fd196, %fd194, %fd195;
	ld.global.f64 	%fd197, [%rd112];
	add.f64 	%fd198, %fd196, %fd197;
	ld.global.f64 	%fd199, [%rd112+5120];
	add.f64 	%fd200, %fd198, %fd199;
	ld.global.f64 	%fd201, [%rd112+10240];
	add.f64 	%fd202, %fd200, %fd201;
	ld.global.f64 	%fd203, [%rd112+15360];
	add.f64 	%fd204, %fd202, %fd203;
	ld.global.f64 	%fd205, [%rd112+20480];
	add.f64 	%fd206, %fd204, %fd205;
	ld.global.f64 	%fd207, [%rd112+25600];
	add.f64 	%fd208, %fd206, %fd207;
	ld.global.f64 	%fd209, [%rd112+30720];
	add.f64 	%fd210, %fd208, %fd209;
	ld.global.f64 	%fd211, [%rd112+35840];
	add.f64 	%fd367, %fd210, %fd211;
	add.s32 	%r274, %r274, 10240;
	add.s32 	%r272, %r272, 16;
	add.s64 	%rd112, %rd112, 81920;
	setp.ne.s32 	%p27, %r272, 0;
	@%p27 bra 	$L__BB2_9;
$L__BB2_10:
	setp.eq.s32 	%p28, %r5, 0;
	@%p28 bra 	$L__BB2_19;
	and.b32  	%r12, %r4, 7;
	setp.lt.u32 	%p29, %r5, 8;
	@%p29 bra 	$L__BB2_13;
	mul.wide.u32 	%rd87, %r274, 8;
	add.s64 	%rd88, %rd2, %rd87;
	ld.global.f64 	%fd213, [%rd88];
	add.f64 	%fd214, %fd367, %fd213;
	ld.global.f64 	%fd215, [%rd88+5120];
	add.f64 	%fd216, %fd214, %fd215;
	ld.global.f64 	%fd217, [%rd88+10240];
	add.f64 	%fd218, %fd216, %fd217;
	ld.global.f64 	%fd219, [%rd88+15360];
	add.f64 	%fd220, %fd218, %fd219;
	ld.global.f64 	%fd221, [%rd88+20480];
	add.f64 	%fd222, %fd220, %fd221;
	ld.global.f64 	%fd223, [%rd88+25600];
	add.f64 	%fd224, %fd222, %fd223;
	ld.global.f64 	%fd225, [%rd88+30720];
	add.f64 	%fd226, %fd224, %fd225;
	ld.global.f64 	%fd227, [%rd88+35840];
	add.f64 	%fd367, %fd226, %fd227;
	add.s32 	%r274, %r274, 5120;
$L__BB2_13:
	setp.eq.s32 	%p30, %r12, 0;
	@%p30 bra 	$L__BB2_19;
	and.b32  	%r15, %r4, 3;
	setp.lt.u32 	%p31, %r12, 4;
	@%p31 bra 	$L__BB2_16;
	mul.wide.u32 	%rd89, %r274, 8;
	add.s64 	%rd90, %rd2, %rd89;
	ld.global.f64 	%fd229, [%rd90];
	add.f64 	%fd230, %fd367, %fd229;
	ld.global.f64 	%fd231, [%rd90+5120];
	add.f64 	%fd232, %fd230, %fd231;
	ld.global.f64 	%fd233, [%rd90+10240];
	add.f64 	%fd234, %fd232, %fd233;
	ld.global.f64 	%fd235, [%rd90+15360];
	add.f64 	%fd367, %fd234, %fd235;
	add.s32 	%r274, %r274, 2560;
$L__BB2_16:
	setp.eq.s32 	%p32, %r15, 0;
	@%p32 bra 	$L__BB2_19;
	mul.wide.u32 	%rd91, %r274, 8;
	add.s64 	%rd113, %rd2, %rd91;
	neg.s32 	%r277, %r15;
$L__BB2_18:
	.pragma "nounroll";
	ld.global.f64 	%fd236, [%rd113];
	add.f64 	%fd367, %fd367, %fd236;
	add.s64 	%rd113, %rd113, 5120;
	add.s32 	%r277, %r277, 1;
	setp.ne.s32 	%p33, %r277, 0;
	@%p33 bra 	$L__BB2_18;
$L__BB2_19:
	setp.lt.u32 	%p34, %r51, 640;
	@%p34 bra 	$L__BB2_24;
	// begin inline asm
	mov.u32 %r214, %laneid;
	// end inline asm
	mov.b64 	%rd102, %fd367;
	mov.b64 	{%r216, %r221}, %rd102;
	mov.b32 	%r222, 1;
	mov.b32 	%r263, 31;
	mov.b32 	%r264, -1;
	// begin inline asm
	shfl.sync.down.b32 %r215, %r216, %r222, %r263, %r264;
	// end inline asm
	// begin inline asm
	shfl.sync.down.b32 %r220, %r221, %r222, %r263, %r264;
	// end inline asm
	mov.b64 	%rd103, {%r215, %r220};
	mov.b64 	%fd307, %rd103;
	setp.gt.s32 	%p62, %r214, 30;
	add.f64 	%fd308, %fd367, %fd307;
	selp.f64 	%fd309, %fd367, %fd308, %p62;
	mov.b64 	%rd104, %fd309;
	mov.b64 	{%r226, %r231}, %rd104;
	mov.b32 	%r232, 2;
	// begin inline asm
	shfl.sync.down.b32 %r225, %r226, %r232, %r263, %r264;
	// end inline asm
	// begin inline asm
	shfl.sync.down.b32 %r230, %r231, %r232, %r263, %r264;
	// end inline asm
	mov.b64 	%rd105, {%r225, %r230};
	mov.b64 	%fd310, %rd105;
	setp.gt.s32 	%p63, %r214, 29;
	add.f64 	%fd311, %fd309, %fd310;
	selp.f64 	%fd312, %fd309, %fd311, %p63;
	mov.b64 	%rd106, %fd312;
	mov.b64 	{%r236, %r241}, %rd106;
	mov.b32 	%r242, 4;
	// begin inline asm
	shfl.sync.down.b32 %r235, %r236, %r242, %r263, %r264;
	// end inline asm
	// begin inline asm
	shfl.sync.down.b32 %r240, %r241, %r242, %r263, %r264;
	// end inline asm
	mov.b64 	%rd107, {%r235, %r240};
	mov.b64 	%fd313, %rd107;
	setp.gt.s32 	%p64, %r214, 27;
	add.f64 	%fd314, %fd312, %fd313;
	selp.f64 	%fd315, %fd312, %fd314, %p64;
	mov.b64 	%rd108, %fd315;
	mov.b64 	{%r246, %r251}, %rd108;
	mov.b32 	%r252, 8;
	// begin inline asm
	shfl.sync.down.b32 %r245, %r246, %r252, %r263, %r264;
	// end inline asm
	// begin inline asm
	shfl.sync.down.b32 %r250, %r251, %r252, %r263, %r264;
	// end inline asm
	mov.b64 	%rd109, {%r245, %r250};
	mov.b64 	%fd316, %rd109;
	setp.gt.s32 	%p65, %r214, 23;
	add.f64 	%fd317, %fd315, %fd316;
	selp.f64 	%fd318, %fd315, %fd317, %p65;
	mov.b64 	%rd110, %fd318;
	mov.b64 	{%r256, %r261}, %rd110;
	mov.b32 	%r262, 16;
	// begin inline asm
	shfl.sync.down.b32 %r255, %r256, %r262, %r263, %r264;
	// end inline asm
	// begin inline asm
	shfl.sync.down.b32 %r260, %r261, %r262, %r263, %r264;
	// end inline asm
	mov.b64 	%rd111, {%r255, %r260};
	mov.b64 	%fd319, %rd111;
	setp.gt.s32 	%p66, %r214, 15;
	add.f64 	%fd16, %fd318, %fd319;
	selp.f64 	%fd379, %fd318, %fd16, %p66;
	setp.ne.s32 	%p67, %r214, 0;
	@%p67 bra 	$L__BB2_22;
	shr.u32 	%r265, %r1, 2;
	and.b32  	%r266, %r265, 248;
	mov.u32 	%r267, _ZZN3cub18CUB_300001_SM_10006detail6reduce28DeviceReduceSingleTileKernelINS2_10policy_hubIdjN4cuda3std3__44plusIdEEE10Policy1000EN6thrust24THRUST_300001_SM_1000_NS6detail15normal_iteratorINSD_10device_ptrIdEEEEPdjS9_ddNS7_10__identityEEEvT0_T1_T2_T3_T4_T6_E12temp_storage;
	add.s32 	%r268, %r267, %r266;
	st.shared.f64 	[%r268+24], %fd16;
$L__BB2_22:
	bar.sync 	0;
	setp.ne.s32 	%p68, %r1, 0;
	@%p68 bra 	$L__BB2_50;
	ld.shared.f64 	%fd320, [_ZZN3cub18CUB_300001_SM_10006detail6reduce28DeviceReduceSingleTileKernelINS2_10policy_hubIdjN4cuda3std3__44plusIdEEE10Policy1000EN6thrust24THRUST_300001_SM_1000_NS6detail15normal_iteratorINSD_10device_ptrIdEEEEPdjS9_ddNS7_10__identityEEEvT0_T1_T2_T3_T4_T6_E12temp_storage+32];
	add.f64 	%fd321, %fd379, %fd320;
	ld.shared.f64 	%fd322, [_ZZN3cub18CUB_300001_SM_10006detail6reduce28DeviceReduceSingleTileKernelINS2_10policy_hubIdjN4cuda3std3__44plusIdEEE10Policy1000EN6thrust24THRUST_300001_SM_1000_NS6detail15normal_iteratorINSD_10device_ptrIdEEEEPdjS9_ddNS7_10__identityEEEvT0_T1_T2_T3_T4_T6_E12temp_storage+40];
	add.f64 	%fd323, %fd321, %fd322;
	ld.shared.f64 	%fd324, [_ZZN3cub18CUB_300001_SM_10006detail6reduce28DeviceReduceSingleTileKernelINS2_10policy_hubIdjN4cuda3std3__44plusIdEEE10Policy1000EN6thrust24THRUST_300001_SM_1000_NS6detail15normal_iteratorINSD_10device_ptrIdEEEEPdjS9_ddNS7_10__identityEEEvT0_T1_T2_T3_T4_T6_E12temp_storage+48];
	add.f64 	%fd325, %fd323, %fd324;
	ld.shared.f64 	%fd326, [_ZZN3cub18CUB_300001_SM_10006detail6reduce28DeviceReduceSingleTileKernelINS2_10policy_hubIdjN4cuda3std3__44plusIdEEE10Policy1000EN6thrust24THRUST_300001_SM_1000_NS6detail15normal_iteratorINSD_10device_ptrIdEEEEPdjS9_ddNS7_10__identityEEEvT0_T1_T2_T3_T4_T6_E12temp_storage+56];
	add.f64 	%fd327, %fd325, %fd326;
	ld.shared.f64 	%fd328, [_ZZN3cub18CUB_300001_SM_10006detail6reduce28DeviceReduceSingleTileKernelINS2_10policy_hubIdjN4cuda3std3__44plusIdEEE10Policy1000EN6thrust24THRUST_300001_SM_1000_NS6detail15normal_iteratorINSD_10device_ptrIdEEEEPdjS9_ddNS7_10__identityEEEvT0_T1_T2_T3_T4_T6_E12temp_storage+64];
	add.f64 	%fd329, %fd327, %fd328;
	ld.shared.f64 	%fd330, [_ZZN3cub18CUB_300001_SM_10006detail6reduce28DeviceReduceSingleTileKernelINS2_10policy_hubIdjN4cuda3std3__44plusIdEEE10Policy1000EN6thrust24THRUST_300001_SM_1000_NS6detail15normal_iteratorINSD_10device_ptrIdEEEEPdjS9_ddNS7_10__identityEEEvT0_T1_T2_T3_T4_T6_E12temp_storage+72];
	add.f64 	%fd331, %fd329, %fd330;
	ld.shared.f64 	%fd332, [_ZZN3cub18CUB_300001_SM_10006detail6reduce28DeviceReduceSingleTileKernelINS2_10policy_hubIdjN4cuda3std3__44plusIdEEE10Policy1000EN6thrust24THRUST_300001_SM_1000_NS6detail15normal_iteratorINSD_10device_ptrIdEEEEPdjS9_ddNS7_10__identityEEEvT0_T1_T2_T3_T4_T6_E12temp_storage+80];
	add.f64 	%fd333, %fd331, %fd332;
	ld.shared.f64 	%fd334, [_ZZN3cub18CUB_300001_SM_10006detail6reduce28DeviceReduceSingleTileKernelINS2_10policy_hubIdjN4cuda3std3__44plusIdEEE10Policy1000EN6thrust24THRUST_300001_SM_1000_NS6detail15normal_iteratorINSD_10device_ptrIdEEEEPdjS9_ddNS7_10__identityEEEvT0_T1_T2_T3_T4_T6_E12temp_storage+88];
	add.f64 	%fd335, %fd333, %fd334;
	ld.shared.f64 	%fd336, [_ZZN3cub18CUB_300001_SM_10006detail6reduce28DeviceReduceSingleTileKernelINS2_10policy_hubIdjN4cuda3std3__44plusIdEEE10Policy1000EN6thrust24THRUST_300001_SM_1000_NS6detail15normal_iteratorINSD_10device_ptrIdEEEEPdjS9_ddNS7_10__identityEEEvT0_T1_T2_T3_T4_T6_E12temp_storage+96];
	add.f64 	%fd337, %fd335, %fd336;
	ld.shared.f64 	%fd338, [_ZZN3cub18CUB_300001_SM_10006detail6reduce28DeviceReduceSingleTileKernelINS2_10policy_hubIdjN4cuda3std3__44plusIdEEE10Policy1000EN6thrust24THRUST_300001_SM_1000_NS6detail15normal_iteratorINSD_10device_ptrIdEEEEPdjS9_ddNS7_10__identityEEEvT0_T1_T2_T3_T4_T6_E12temp_storage+104];
	add.f64 	%fd339, %fd337, %fd338;
	ld.shared.f64 	%fd340, [_ZZN3cub18CUB_300001_SM_10006detail6reduce28DeviceReduceSingleTileKernelINS2_10policy_hubIdjN4cuda3std3__44plusIdEEE10Policy1000EN6thrust24THRUST_300001_SM_1000_NS6detail15normal_iteratorINSD_10device_ptrIdEEEEPdjS9_ddNS7_10__identityEEEvT0_T1_T2_T3_T4_T6_E12temp_storage+112];
	add.f64 	%fd341, %fd339, %fd340;
	ld.shared.f64 	%fd342, [_ZZN3cub18CUB_300001_SM_10006detail6reduce28DeviceReduceSingleTileKernelINS2_10policy_hubIdjN4cuda3std3__44plusIdEEE10Policy1000EN6thrust24THRUST_300001_SM_1000_NS6detail15normal_iteratorINSD_10device_ptrIdEEEEPdjS9_ddNS7_10__identityEEEvT0_T1_T2_T3_T4_T6_E12temp_storage+120];
	add.f64 	%fd343, %fd341, %fd342;
	ld.shared.f64 	%fd344, [_ZZN3cub18CUB_300001_SM_10006detail6reduce28DeviceReduceSingleTileKernelINS2_10policy_hubIdjN4cuda3std3__44plusIdEEE10Policy1000EN6thrust24THRUST_300001_SM_1000_NS6detail15normal_iteratorINSD_10device_ptrIdEEEEPdjS9_ddNS7_10__identityEEEvT0_T1_T2_T3_T4_T6_E12temp_storage+128];
	add.f64 	%fd345, %fd343, %fd344;
	ld.shared.f64 	%fd346, [_ZZN3cub18CUB_300001_SM_10006detail6reduce28DeviceReduceSingleTileKernelINS2_10policy_hubIdjN4cuda3std3__44plusIdEEE10Policy1000EN6thrust24THRUST_300001_SM_1000_NS6detail15normal_iteratorINSD_10device_ptrIdEEEEPdjS9_ddNS7_10__identityEEEvT0_T1_T2_T3_T4_T6_E12temp_storage+136];
	add.f64 	%fd347, %fd345, %fd346;
	ld.shared.f64 	%fd348, [_ZZN3cub18CUB_300001_SM_10006detail6reduce28DeviceReduceSingleTileKernelINS2_10policy_hubIdjN4cuda3std3__44plusIdEEE10Policy1000EN6thrust24THRUST_300001_SM_1000_NS6detail15normal_iteratorINSD_10device_ptrIdEEEEPdjS9_ddNS7_10__identityEEEvT0_T1_T2_T3_T4_T6_E12temp_storage+144];
	add.f64 	%fd349, %fd347, %fd348;
	ld.shared.f64 	%fd350, [_ZZN3cub18CUB_300001_SM_10006detail6reduce28DeviceReduceSingleTileKernelINS2_10policy_hubIdjN4cuda3std3__44plusIdEEE10Policy1000EN6thrust24THRUST_300001_SM_1000_NS6detail15normal_iteratorINSD_10device_ptrIdEEEEPdjS9_ddNS7_10__identityEEEvT0_T1_T2_T3_T4_T6_E12temp_storage+152];
	add.f64 	%fd351, %fd349, %fd350;
	ld.shared.f64 	%fd352, [_ZZN3cub18CUB_300001_SM_10006detail6reduce28DeviceReduceSingleTileKernelINS2_10policy_hubIdjN4cuda3std3__44plusIdEEE10Policy1000EN6thrust24THRUST_300001_SM_1000_NS6detail15normal_iteratorINSD_10device_ptrIdEEEEPdjS9_ddNS7_10__identityEEEvT0_T1_T2_T3_T4_T6_E12temp_storage+160];
	add.f64 	%fd353, %fd351, %fd352;
	ld.shared.f64 	%fd354, [_ZZN3cub18CUB_300001_SM_10006detail6reduce28DeviceReduceSingleTileKernelINS2_10policy_hubIdjN4cuda3std3__44plusIdEEE10Policy1000EN6thrust24THRUST_300001_SM_1000_NS6detail15normal_iteratorINSD_10device_ptrIdEEEEPdjS9_ddNS7_10__identityEEEvT0_T1_T2_T3_T4_T6_E12temp_storage+168];
	add.f64 	%fd355, %fd353, %fd354;
	ld.shared.f64 	%fd356, [_ZZN3cub18CUB_300001_SM_10006detail6reduce28DeviceReduceSingleTileKernelINS2_10policy_hubIdjN4cuda3std3__44plusIdEEE10Policy1000EN6thrust24THRUST_300001_SM_1000_NS6detail15normal_iteratorINSD_10device_ptrIdEEEEPdjS9_ddNS7_10__identityEEEvT0_T1_T2_T3_T4_T6_E12temp_storage+176];
	add.f64 	%fd379, %fd355, %fd356;
	bra.uni 	$L__BB2_50;
$L__BB2_24:
	// begin inline asm
	mov.u32 %r151, %laneid;
	// end inline asm
	and.b32  	%r202, %r1, 992;
	add.s32 	%r203, %r202, 32;
	setp.gt.u32 	%p35, %r203, %r51;
	not.b32 	%r204, %r202;
	add.s32 	%r205, %r51, %r204;
	selp.b32 	%r200, %r205, 31, %p35;
	mov.b64 	%rd92, %fd367;
	mov.b64 	{%r153, %r158}, %rd92;
	mov.b32 	%r159, 1;
	mov.b32 	%r201, -1;
	// begin inline asm
	shfl.sync.down.b32 %r152, %r153, %r159, %r200, %r201;
	// end inline asm
	// begin inline asm
	shfl.sync.down.b32 %r157, %r158, %r159, %r200, %r201;
	// end inline asm
	mov.b64 	%rd93, {%r152, %r157};
	mov.b64 	%fd237, %rd93;
	setp.lt.s32 	%p36, %r151, %r200;
	add.f64 	%fd238, %fd367, %fd237;
	selp.f64 	%fd239, %fd238, %fd367, %p36;
	mov.b64 	%rd94, %fd239;
	mov.b64 	{%r163, %r168}, %rd94;
	mov.b32 	%r169, 2;
	// begin inline asm
	shfl.sync.down.b32 %r162, %r163, %r169, %r200, %r201;
	// end inline asm
	// begin inline asm
	shfl.sync.down.b32 %r167, %r168, %r169, %r200, %r201;
	// end inline asm
	mov.b64 	%rd95, {%r162, %r167};
	mov.b64 	%fd240, %rd95;
	add.s32 	%r206, %r151, 2;
	setp.gt.s32 	%p37, %r206, %r200;
	add.f64 	%fd241, %fd239, %fd240;
	selp.f64 	%fd242, %fd239, %fd241, %p37;
	mov.b64 	%rd96, %fd242;
	mov.b64 	{%r173, %r178}, %rd96;
	mov.b32 	%r179, 4;
	// begin inline asm
	shfl.sync.down.b32 %r172, %r173, %r179, %r200, %r201;
	// end inline asm
	// begin inline asm
	shfl.sync.down.b32 %r177, %r178, %r179, %r200, %r201;
	// end inline asm
	mov.b64 	%rd97, {%r172, %r177};
	mov.b64 	%fd243, %rd97;
	add.s32 	%r207, %r151, 4;
	setp.gt.s32 	%p38, %r207, %r200;
	add.f64 	%fd244, %fd242, %fd243;
	selp.f64 	%fd245, %fd242, %fd244, %p38;
	mov.b64 	%rd98, %fd245;
	mov.b64 	{%r183, %r188}, %rd98;
	mov.b32 	%r189, 8;
	// begin inline asm
	shfl.sync.down.b32 %r182, %r183, %r189, %r200, %r201;
	// end inline asm
	// begin inline asm
	shfl.sync.down.b32 %r187, %r188, %r189, %r200, %r201;
	// end inline asm
	mov.b64 	%rd99, {%r182, %r187};
	mov.b64 	%fd246, %rd99;
	add.s32 	%r208, %r151, 8;
	setp.gt.s32 	%p39, %r208, %r200;
	add.f64 	%fd247, %fd245, %fd246;
	selp.f64 	%fd248, %fd245, %fd247, %p39;
	mov.b64 	%rd100, %fd248;
	mov.b64 	{%r193, %r198}, %rd100;
	mov.b32 	%r199, 16;
	// begin inline asm
	shfl.sync.down.b32 %r192, %r193, %r199, %r200, %r201;
	// end inline asm
	// begin inline asm
	shfl.sync.down.b32 %r197, %r198, %r199, %r200, %r201;
	// end inline asm
	mov.b64 	%rd101, {%r192, %r197};
	mov.b64 	%fd249, %rd101;
	add.s32 	%r209, %r151, 16;
	setp.gt.s32 	%p40, %r209, %r200;
	add.f64 	%fd250, %fd248, %fd249;
	selp.f64 	%fd379, %fd248, %fd250, %p40;
	setp.ne.s32 	%p41, %r151, 0;
	@%p41 bra 	$L__BB2_26;
	shr.u32 	%r210, %r1, 2;
	and.b32  	%r211, %r210, 248;
	mov.u32 	%r212, _ZZN3cub18CUB_300001_SM_10006detail6reduce28DeviceReduceSingleTileKernelINS2_10policy_hubIdjN4cuda3std3__44plusIdEEE10Policy1000EN6thrust24THRUST_300001_SM_1000_NS6detail15normal_iteratorINSD_10device_ptrIdEEEEPdjS9_ddNS7_10__identityEEEvT0_T1_T2_T3_T4_T6_E12temp_storage;
	add.s32 	%r213, %r212, %r211;
	st.shared.f64 	[%r213+24], %fd379;
$L__BB2_26:
	bar.sync 	0;
	setp.ne.s32 	%p42, %r1, 0;
	@%p42 bra 	$L__BB2_50;
	setp.gt.u32 	%p43, %r51, 32;
	ld.shared.f64 	%fd251, [_ZZN3cub18CUB_300001_SM_10006detail6reduce28DeviceReduceSingleTileKernelINS2_10policy_hubIdjN4cuda3std3__44plusIdEEE10Policy1000EN6thrust24THRUST_300001_SM_1000_NS6detail15normal_iteratorINSD_10device_ptrIdEEEEPdjS9_ddNS7_10__identityEEEvT0_T1_T2_T3_T4_T6_E12temp_storage+32];
	add.f64 	%fd252, %fd379, %fd251;
	selp.f64 	%fd253, %fd252, %fd379, %p43;
	setp.gt.u32 	%p44, %r51, 64;
	ld.shared.f64 	%fd254, [_ZZN3cub18CUB_300001_SM_10006detail6reduce28DeviceReduceSingleTileKernelINS2_10policy_hubIdjN4cuda3std3__44plusIdEEE10Policy1000EN6thrust24THRUST_300001_SM_1000_NS6detail15normal_iteratorINSD_10device_ptrIdEEEEPdjS9_ddNS7_10__identityEEEvT0_T1_T2_T3_T4_T6_E12temp_storage+40];
	add.f64 	%fd255, %fd254, %fd253;
	selp.f64 	%fd256, %fd255, %fd253, %p44;
	setp.gt.u32 	%p45, %r51, 96;
	ld.shared.f64 	%fd257, [_ZZN3cub18CUB_300001_SM_10006detail6reduce28DeviceReduceSingleTileKernelINS2_10policy_hubIdjN4cuda3std3__44plusIdEEE10Policy1000EN6thrust24THRUST_300001_SM_1000_NS6detail15normal_iteratorINSD_10device_ptrIdEEEEPdjS9_ddNS7_10__identityEEEvT0_T1_T2_T3_T4_T6_E12temp_storage+48];
	add.f64 	%fd258, %fd257, %fd256;
	selp.f64 	%fd259, %fd258, %fd256, %p45;
	setp.gt.u32 	%p46, %r51, 128;
	ld.shared.f64 	%fd260, [_ZZN3cub18CUB_300001_SM_10006detail6reduce28DeviceReduceSingleTileKernelINS2_10policy_hubIdjN4cuda3std3__44plusIdEEE10Policy1000EN6thrust24THRUST_300001_SM_1000_NS6detail15normal_iteratorINSD_10device_ptrIdEEEEPdjS9_ddNS7_10__identityEEEvT0_T1_T2_T3_T4_T6_E12temp_storage+56];
	add.f64 	%fd261, %fd260, %fd259;
	selp.f64 	%fd262, %fd261, %fd259, %p46;
	setp.gt.u32 	%p47, %r51, 160;
	ld.shared.f64 	%fd263, [_ZZN3cub18CUB_300001_SM_10006detail6reduce28DeviceReduceSingleTileKernelINS2_10policy_hubIdjN4cuda3std3__44plusIdEEE10Policy1000EN6thrust24THRUST_300001_SM_1000_NS6detail15normal_iteratorINSD_10device_ptrIdEEEEPdjS9_ddNS7_10__identityEEEvT0_T1_T2_T3_T4_T6_E12temp_storage+64];
	add.f64 	%fd264, %fd263, %fd262;
	selp.f64 	%fd265, %fd264, %fd262, %p47;
	setp.gt.u32 	%p48, %r51, 192;
	ld.shared.f64 	%fd266, [_ZZN3cub18CUB_300001_SM_10006detail6reduce28DeviceReduceSingleTileKernelINS2_10policy_hubIdjN4cuda3std3__44plusIdEEE10Policy1000EN6thrust24THRUST_300001_SM_1000_NS6detail15normal_iteratorINSD_10device_ptrIdEEEEPdjS9_ddNS7_10__identityEEEvT0_T1_T2_T3_T4_T6_E12temp_storage+72];
	add.f64 	%fd267, %fd266, %fd265;
	selp.f64 	%fd268, %fd267, %fd265, %p48;
	setp.gt.u32 	%p49, %r51, 224;
	ld.shared.f64 	%fd269, [_ZZN3cub18CUB_300001_SM_10006detail6reduce28DeviceReduceSingleTileKernelINS2_10policy_hubIdjN4cuda3std3__44plusIdEEE10Policy1000EN6thrust24THRUST_300001_SM_1000_NS6detail15normal_iteratorINSD_10device_ptrIdEEEEPdjS9_ddNS7_10__identityEEEvT0_T1_T2_T3_T4_T6_E12temp_storage+80];
	add.f64 	%fd270, %fd269, %fd268;
	selp.f64 	%fd271, %fd270, %fd268, %p49;
	setp.gt.u32 	%p50, %r51, 256;
	ld.shared.f64 	%fd272, [_ZZN3cub18CUB_300001_SM_10006detail6reduce28DeviceReduceSingleTileKernelINS2_10policy_hubIdjN4cuda3std3__44plusIdEEE10Policy1000EN6thrust24THRUST_300001_SM_1000_NS6detail15normal_iteratorINSD_10device_ptrIdEEEEPdjS9_ddNS7_10__identityEEEvT0_T1_T2_T3_T4_T6_E12temp_storage+88];
	add.f64 	%fd273, %fd272, %fd271;
	selp.f64 	%fd274, %fd273, %fd271, %p50;
	setp.gt.u32 	%p51, %r51, 288;
	ld.shared.f64 	%fd275, [_ZZN3cub18CUB_300001_SM_10006detail6reduce28DeviceReduceSingleTileKernelINS2_10policy_hubIdjN4cuda3std3__44plusIdEEE10Policy1000EN6thrust24THRUST_300001_SM_1000_NS6detail15normal_iteratorINSD_10device_ptrIdEEEEPdjS9_ddNS7_10__identityEEEvT0_T1_T2_T3_T4_T6_E12temp_storage+96];
	add.f64 	%fd276, %fd275, %fd274;
	selp.f64 	%fd277, %fd276, %fd274, %p51;
	setp.gt.u32 	%p52, %r51, 320;
	ld.shared.f64 	%fd278, [_ZZN3cub18CUB_300001_SM_10006detail6reduce28DeviceReduceSingleTileKernelINS2_10policy_hubIdjN4cuda3std3__44plusIdEEE10Policy1000EN6thrust24THRUST_300001_SM_1000_NS6detail15normal_iteratorINSD_10device_ptrIdEEEEPdjS9_ddNS7_10__identityEEEvT0_T1_T2_T3_T4_T6_E12temp_storage+104];
	add.f64 	%fd279, %fd278, %fd277;
	selp.f64 	%fd280, %fd279, %fd277, %p52;
	setp.gt.u32 	%p53, %r51, 352;
	ld.shared.f64 	%fd281, [_ZZN3cub18CUB_300001_SM_10006detail6reduce28DeviceReduceSingleTileKernelINS2_10policy_hubIdjN4cuda3std3__44plusIdEEE10Policy1000EN6thrust24THRUST_300001_SM_1000_NS6detail15normal_iteratorINSD_10device_ptrIdEEEEPdjS9_ddNS7_10__identityEEEvT0_T1_T2_T3_T4_T6_E12temp_storage+112];
	add.f64 	%fd282, %fd281, %fd280;
	selp.f64 	%fd283, %fd282, %fd280, %p53;
	setp.gt.u32 	%p54, %r51, 384;
	ld.shared.f64 	%fd284, [_ZZN3cub18CUB_300001_SM_10006detail6reduce28DeviceReduceSingleTileKernelINS2_10policy_hubIdjN4cuda3std3__44plusIdEEE10Policy1000EN6thrust24THRUST_300001_SM_1000_NS6detail15normal_iteratorINSD_10device_ptrIdEEEEPdjS9_ddNS7_10__identityEEEvT0_T1_T2_T3_T4_T6_E12temp_storage+120];
	add.f64 	%fd285, %fd284, %fd283;
	selp.f64 	%fd286, %fd285, %fd283, %p54;
	setp.gt.u32 	%p55, %r51, 416;
	ld.shared.f64 	%fd287, [_ZZN3cub18CUB_300001_SM_10006detail6reduce28DeviceReduceSingleTileKernelINS2_10policy_hubIdjN4cuda3std3__44plusIdEEE10Policy1000EN6thrust24THRUST_300001_SM_1000_NS6detail15normal_iteratorINSD_10device_ptrIdEEEEPdjS9_ddNS7_10__identityEEEvT0_T1_T2_T3_T4_T6_E12temp_storage+128];
	add.f64 	%fd288, %fd287, %fd286;
	selp.f64 	%fd289, %fd288, %fd286, %p55;
	setp.gt.u32 	%p56, %r51, 448;
	ld.shared.f64 	%fd290, [_ZZN3cub18CUB_300001_SM_10006detail6reduce28DeviceReduceSingleTileKernelINS2_10policy_hubIdjN4cuda3std3__44plusIdEEE10Policy1000EN6thrust24THRUST_300001_SM_1000_NS6detail15normal_iteratorINSD_10device_ptrIdEEEEPdjS9_ddNS7_10__identityEEEvT0_T1_T2_T3_T4_T6_E12temp_storage+136];
	add.f64 	%fd291, %fd290, %fd289;
	selp.f64 	%fd292, %fd291, %fd289, %p56;
	setp.gt.u32 	%p57, %r51, 480;
	ld.shared.f64 	%fd293, [_ZZN3cub18CUB_300001_SM_10006detail6reduce28DeviceReduceSingleTileKernelINS2_10policy_hubIdjN4cuda3std3__44plusIdEEE10Policy1000EN6thrust24THRUST_300001_SM_1000_NS6detail15normal_iteratorINSD_10device_ptrIdEEEEPdjS9_ddNS7_10__identityEEEvT0_T1_T2_T3_T4_T6_E12temp_storage+144];
	add.f64 	%fd294, %fd293, %fd292;
	selp.f64 	%fd295, %fd294, %fd292, %p57;
	setp.gt.u32 	%p58, %r51, 512;
	ld.shared.f64 	%fd296, [_ZZN3cub18CUB_300001_SM_10006detail6reduce28DeviceReduceSingleTileKernelINS2_10policy_hubIdjN4cuda3std3__44plusIdEEE10Policy1000EN6thrust24THRUST_300001_SM_1000_NS6detail15normal_iteratorINSD_10device_ptrIdEEEEPdjS9_ddNS7_10__identityEEEvT0_T1_T2_T3_T4_T6_E12temp_storage+152];
	add.f64 	%fd297, %fd296, %fd295;
	selp.f64 	%fd298, %fd297, %fd295, %p58;
	setp.gt.u32 	%p59, %r51, 544;
	ld.shared.f64 	%fd299, [_ZZN3cub18CUB_300001_SM_10006detail6reduce28DeviceReduceSingleTileKernelINS2_10policy_hubIdjN4cuda3std3__44plusIdEEE10Policy1000EN6thrust24THRUST_300001_SM_1000_NS6detail15normal_iteratorINSD_10device_ptrIdEEEEPdjS9_ddNS7_10__identityEEEvT0_T1_T2_T3_T4_T6_E12temp_storage+160];
	add.f64 	%fd300, %fd299, %fd298;
	selp.f64 	%fd301, %fd300, %fd298, %p59;
	setp.gt.u32 	%p60, %r51, 576;
	ld.shared.f64 	%fd302, [_ZZN3cub18CUB_300001_SM_10006detail6reduce28DeviceReduceSingleTileKernelINS2_10policy_hubIdjN4cuda3std3__44plusIdEEE10Policy1000EN6thrust24THRUST_300001_SM_1000_NS6detail15normal_iteratorINSD_10device_ptrIdEEEEPdjS9_ddNS7_10__identityEEEvT0_T1_T2_T3_T4_T6_E12temp_storage+168];
	add.f64 	%fd303, %fd302, %fd301;
	selp.f64 	%fd304, %fd303, %fd301, %p60;
	setp.gt.u32 	%p61, %r51, 608;
	ld.shared.f64 	%fd305, [_ZZN3cub18CUB_300001_SM_10006detail6reduce28DeviceReduceSingleTileKernelINS2_10policy_hubIdjN4cuda3std3__44plusIdEEE10Policy1000EN6thrust24THRUST_300001_SM_1000_NS6detail15normal_iteratorINSD_10device_ptrIdEEEEPdjS9_ddNS7_10__identityEEEvT0_T1_T2_T3_T4_T6_E12temp_storage+176];
	add.f64 	%fd306, %fd305, %fd304;
	selp.f64 	%fd379, %fd306, %fd304, %p61;
	bra.uni 	$L__BB2_50;
$L__BB2_28:
	mov.u32 	%r21, %tid.x;
	mul.wide.u32 	%rd11, %r21, 8;
	add.s64 	%rd12, %rd2, %rd11;
	ld.global.f64 	%fd43, [%rd12];
	ld.global.f64 	%fd44, [%rd12+5120];
	ld.global.f64 	%fd45, [%rd12+10240];
	ld.global.f64 	%fd46, [%rd12+15360];
	ld.global.f64 	%fd47, [%rd12+20480];
	ld.global.f64 	%fd48, [%rd12+25600];
	ld.global.f64 	%fd49, [%rd12+30720];
	ld.global.f64 	%fd50, [%rd12+35840];
	add.f64 	%fd51, %fd43, %fd44;
	add.f64 	%fd52, %fd51, %fd45;
	add.f64 	%fd53, %fd52, %fd46;
	add.f64 	%fd54, %fd53, %fd47;
	add.f64 	%fd55, %fd54, %fd48;
	add.f64 	%fd56, %fd55, %fd49;
	add.f64 	%fd378, %fd56, %fd50;
	add.s32 	%r22, %r51, -5120;
	setp.lt.u32 	%p3, %r22, 5120;
	mov.b32 	%r279, 5120;
	@%p3 bra 	$L__BB2_32;
	mov.b32 	%r279, 5120;
$L__BB2_30:
	add.s32 	%r54, %r21, %r279;
	mul.wide.u32 	%rd13, %r54, 8;
	add.s64 	%rd14, %rd2, %rd13;
	ld.global.f64 	%fd57, [%rd14];
	ld.global.f64 	%fd58, [%rd14+5120];
	ld.global.f64 	%fd59, [%rd14+10240];
	ld.global.f64 	%fd60, [%rd14+15360];
	ld.global.f64 	%fd61, [%rd14+20480];
	ld.global.f64 	%fd62, [%rd14+25600];
	ld.global.f64 	%fd63, [%rd14+30720];
	ld.global.f64 	%fd64, [%rd14+35840];
	add.f64 	%fd65, %fd378, %fd57;
	add.f64 	%fd66, %fd65, %fd58;
	add.f64 	%fd67, %fd66, %fd59;
	add.f64 	%fd68, %fd67, %fd60;
	add.f64 	%fd69, %fd68, %fd61;
	add.f64 	%fd70, %fd69, %fd62;
	add.f64 	%fd71, %fd70, %fd63;
	add.f64 	%fd378, %fd71, %fd64;
	sub.s32 	%r55, %r51, %r279;
	setp.lt.u32 	%p4, %r55, 5120;
	@%p4 bra 	$L__BB2_46;
	add.s32 	%r279, %r279, 5120;
	setp.le.u32 	%p5, %r279, %r22;
	@%p5 bra 	$L__BB2_30;
$L__BB2_32:
	setp.le.u32 	%p6, %r51, %r279;
	sub.s32 	%r56, %r51, %r279;
	setp.ge.s32 	%p7, %r21, %r56;
	or.pred  	%p8, %p6, %p7;
	@%p8 bra 	$L__BB2_46;
	not.b32 	%r58, %r21;
	add.s32 	%r59, %r51, %r58;
	sub.s32 	%r60, %r59, %r279;
	mul.hi.u32 	%r61, %r60, -858993459;
	shr.u32 	%r62, %r61, 9;
	add.s32 	%r26, %r62, 1;
	and.b32  	%r27, %r26, 15;
	setp.lt.u32 	%p9, %r60, 9600;
	mov.u32 	%r284, %r21;
	@%p9 bra 	$L__BB2_37;
	or.b32  	%r282, %r21, 5120;
	add.s32 	%r281, %r21, %r279;
	and.b32  	%r63, %r26, 16777200;
	neg.s32 	%r280, %r63;
$L__BB2_35:
	.pragma "nounroll";
	mul.wide.u32 	%rd15, %r281, 8;
	add.s64 	%rd16, %rd2, %rd15;
	ld.global.f64 	%fd73, [%rd16];
	add.f64 	%fd74, %fd378, %fd73;
	add.s32 	%r64, %r281, 640;
	mul.wide.u32 	%rd17, %r64, 8;
	add.s64 	%rd18, %rd2, %rd17;
	ld.global.f64 	%fd75, [%rd18];
	add.f64 	%fd76, %fd74, %fd75;
	add.s32 	%r65, %r281, 1280;
	mul.wide.u32 	%rd19, %r65, 8;
	add.s64 	%rd20, %rd2, %rd19;
	ld.global.f64 	%fd77, [%rd20];
	add.f64 	%fd78, %fd76, %fd77;
	add.s32 	%r66, %r281, 1920;
	mul.wide.u32 	%rd21, %r66, 8;
	add.s64 	%rd22, %rd2, %rd21;
	ld.global.f64 	%fd79, [%rd22];
	add.f64 	%fd80, %fd78, %fd79;
	add.s32 	%r67, %r281, 2560;
	mul.wide.u32 	%rd23, %r67, 8;
	add.s64 	%rd24, %rd2, %rd23;
	ld.global.f64 	%fd81, [%rd24];
	add.f64 	%fd82, %fd80, %fd81;
	add.s32 	%r68, %r281, 3200;
	mul.wide.u32 	%rd25, %r68, 8;
	add.s64 	%rd26, %rd2, %rd25;
	ld.global.f64 	%fd83, [%rd26];
	add.f64 	%fd84, %fd82, %fd83;
	add.s32 	%r69, %r281, 3840;
	mul.wide.u32 	%rd27, %r69, 8;
	add.s64 	%rd28, %rd2, %rd27;
	ld.global.f64 	%fd85, [%rd28];
	add.f64 	%fd86, %fd84, %fd85;
	add.s32 	%r70, %r281, 4480;
	mul.wide.u32 	%rd29, %r70, 8;
	add.s64 	%rd30, %rd2, %rd29;
	ld.global.f64 	%fd87, [%rd30];
	add.f64 	%fd88, %fd86, %fd87;
	add.s32 	%r71, %r281, 5120;
	mul.wide.u32 	%rd31, %r71, 8;
	add.s64 	%rd32, %rd2, %rd31;
	ld.global.f64 	%fd89, [%rd32];
	add.f64 	%fd90, %fd88, %fd89;
	add.s32 	%r72, %r281, 5760;
	mul.wide.u32 	%rd33, %r72, 8;
	add.s64 	%rd34, %rd2, %rd33;
	ld.global.f64 	%fd91, [%rd34];
	add.f64 	%fd92, %fd90, %fd91;
	add.s32 	%r73, %r281, 6400;
	mul.wide.u32 	%rd35, %r73, 8;
	add.s64 	%rd36, %rd2, %rd35;
	ld.global.f64 	%fd93, [%rd36];
	add.f64 	%fd94, %fd92, %fd93;
	add.s32 	%r74, %r281, 7040;
	mul.wide.u32 	%rd37, %r74, 8;
	add.s64 	%rd38, %rd2, %rd37;
	ld.global.f64 	%fd95, [%rd38];
	add.f64 	%fd96, %fd94, %fd95;
	add.s32 	%r75, %r281, 7680;
	mul.wide.u32 	%rd39, %r75, 8;
	add.s64 	%rd40, %rd2, %rd39;
	ld.global.f64 	%fd97, [%rd40];
	add.f64 	%fd98, %fd96, %fd97;
	add.s32 	%r76, %r281, 8320;
	mul.wide.u32 	%rd41, %r76, 8;
	add.s64 	%rd42, %rd2, %rd41;
	ld.global.f64 	%fd99, [%rd42];
	add.f64 	%fd100, %fd98, %fd99;
	add.s32 	%r77, %r281, 8960;
	mul.wide.u32 	%rd43, %r77, 8;
	add.s64 	%rd44, %rd2, %rd43;
	ld.global.f64 	%fd101, [%rd44];
	add.f64 	%fd102, %fd100, %fd101;
	add.s32 	%r78, %r281, 9600;
	mul.wide.u32 	%rd45, %r78, 8;
	add.s64 	%rd46, %rd2, %rd45;
	ld.global.f64 	%fd103, [%rd46];
	add.f64 	%fd378, %fd102, %fd103;
	add.s32 	%r282, %r282, 10240;
	add.s32 	%r281, %r281, 10240;
	add.s32 	%r280, %r280, 16;
	setp.ne.s32 	%p10, %r280, 0;
	@%p10 bra 	$L__BB2_35;
	add.s32 	%r284, %r282, -5120;
$L__BB2_37:
	setp.eq.s32 	%p11, %r27, 0;
	@%p11 bra 	$L__BB2_46;
	and.b32  	%r39, %r26, 7;
	setp.lt.u32 	%p12, %r27, 8;
	@%p12 bra 	$L__BB2_40;
	add.s32 	%r79, %r284, %r279;
	mul.wide.u32 	%rd47, %r79, 8;
	add.s64 	%rd48, %rd2, %rd47;
	ld.global.f64 	%fd105, [%rd48];
	add.f64 	%fd106, %fd378, %fd105;
	add.s32 	%r80, %r79, 640;
	mul.wide.u32 	%rd49, %r80, 8;
	add.s64 	%rd50, %rd2, %rd49;
	ld.global.f64 	%fd107, [%rd50];
	add.f64 	%fd108, %fd106, %fd107;
	add.s32 	%r81, %r79, 1280;
	mul.wide.u32 	%rd51, %r81, 8;
	add.s64 	%rd52, %rd2, %rd51;
	ld.global.f64 	%fd109, [%rd52];
	add.f64 	%fd110, %fd108, %fd109;
	add.s32 	%r82, %r79, 1920;
	mul.wide.u32 	%rd53, %r82, 8;
	add.s64 	%rd54, %rd2, %rd53;
	ld.global.f64 	%fd111, [%rd54];
	add.f64 	%fd112, %fd110, %fd111;
	add.s32 	%r83, %r79, 2560;
	mul.wide.u32 	%rd55, %r83, 8;
	add.s64 	%rd56, %rd2, %rd55;
	ld.global.f64 	%fd113, [%rd56];
	add.f64 	%fd114, %fd112, %fd113;
	add.s32 	%r84, %r79, 3200;
	mul.wide.u32 	%rd57, %r84, 8;
	add.s64 	%rd58, %rd2, %rd57;
	ld.global.f64 	%fd115, [%rd58];
	add.f64 	%fd116, %fd114, %fd115;
	add.s32 	%r85, %r79, 3840;
	mul.wide.u32 	%rd59, %r85, 8;
	add.s64 	%rd60, %rd2, %rd59;
	ld.global.f64 	%fd117, [%rd60];
	add.f64 	%fd118, %fd116, %fd117;
	add.s32 	%r86, %r79, 4480;
	mul.wide.u32 	%rd61, %r86, 8;
	add.s64 	%rd62, %rd2, %rd61;
	ld.global.f64 	%fd119, [%rd62];
	add.f64 	%fd378, %fd118, %fd119;
	add.s32 	%r284, %r284, 5120;
$L__BB2_40:
	setp.eq.s32 	%p13, %r39, 0;
	@%p13 bra 	$L__BB2_46;
	and.b32  	%r42, %r26, 3;
	setp.lt.u32 	%p14, %r39, 4;
	@%p14 bra 	$L__BB2_43;
	add.s32 	%r87, %r284, %r279;
	mul.wide.u32 	%rd63, %r87, 8;
	add.s64 	%rd64, %rd2, %rd63;
	ld.global.f64 	%fd121, [%rd64];
	add.f64 	%fd122, %fd378, %fd121;
	add.s32 	%r88, %r87, 640;
	mul.wide.u32 	%rd65, %r88, 8;
	add.s64 	%rd66, %rd2, %rd65;
	ld.global.f64 	%fd123, [%rd66];
	add.f64 	%fd124, %fd122, %fd123;
	add.s32 	%r89, %r87, 1280;
	mul.wide.u32 	%rd67, %r89, 8;
	add.s64 	%rd68, %rd2, %rd67;
	ld.global.f64 	%fd125, [%rd68];
	add.f64 	%fd126, %fd124, %fd125;
	add.s32 	%r90, %r87, 1920;
	mul.wide.u32 	%rd69, %r90, 8;
	add.s64 	%rd70, %rd2, %rd69;
	ld.global.f64 	%fd127, [%rd70];
	add.f64 	%fd378, %fd126, %fd127;
	add.s32 	%r284, %r284, 2560;
$L__BB2_43:
	setp.eq.s32 	%p15, %r42, 0;
	@%p15 bra 	$L__BB2_46;
	add.s32 	%r287, %r284, %r279;
	neg.s32 	%r286, %r42;
$L__BB2_45:
	.pragma "nounroll";
	mul.wide.u32 	%rd71, %r287, 8;
	add.s64 	%rd72, %rd2, %rd71;
	ld.global.f64 	%fd128, [%rd72];
	add.f64 	%fd378, %fd378, %fd128;
	add.s32 	%r287, %r287, 640;
	add.s32 	%r286, %r286, 1;
	setp.ne.s32 	%p16, %r286, 0;
	@%p16 bra 	$L__BB2_45;
$L__BB2_46:
	// begin inline asm
	mov.u32 %r91, %laneid;
	// end inline asm
	mov.b64 	%rd73, %fd378;
	mov.b64 	{%r93, %r98}, %rd73;
	mov.b32 	%r99, 1;
	mov.b32 	%r140, 31;
	mov.b32 	%r141, -1;
	// begin inline asm
	shfl.sync.down.b32 %r92, %r93, %r99, %r140, %r141;
	// end inline asm
	// begin inline asm
	shfl.sync.down.b32 %r97, %r98, %r99, %r140, %r141;
	// end inline asm
	mov.b64 	%rd74, {%r92, %r97};
	mov.b64 	%fd129, %rd74;
	setp.gt.s32 	%p17, %r91, 30;
	add.f64 	%fd130, %fd378, %fd129;
	selp.f64 	%fd131, %fd378, %fd130, %p17;
	mov.b64 	%rd75, %fd131;
	mov.b64 	{%r103, %r108}, %rd75;
	mov.b32 	%r109, 2;
	// begin inline asm
	shfl.sync.down.b32 %r102, %r103, %r109, %r140, %r141;
	// end inline asm
	// begin inline asm
	shfl.sync.down.b32 %r107, %r108, %r109, %r140, %r141;
	// end inline asm
	mov.b64 	%rd76, {%r102, %r107};
	mov.b64 	%fd132, %rd76;
	setp.gt.s32 	%p18, %r91, 29;
	add.f64 	%fd133, %fd131, %fd132;
	selp.f64 	%fd134, %fd131, %fd133, %p18;
	mov.b64 	%rd77, %fd134;
	mov.b64 	{%r113, %r118}, %rd77;
	mov.b32 	%r119, 4;
	// begin inline asm
	shfl.sync.down.b32 %r112, %r113, %r119, %r140, %r141;
	// end inline asm
	// begin inline asm
	shfl.sync.down.b32 %r117, %r118, %r119, %r140, %r141;
	// end inline asm
	mov.b64 	%rd78, {%r112, %r117};
	mov.b64 	%fd135, %rd78;
	setp.gt.s32 	%p19, %r91, 27;
	add.f64 	%fd136, %fd134, %fd135;
	selp.f64 	%fd137, %fd134, %fd136, %p19;
	mov.b64 	%rd79, %fd137;
	mov.b64 	{%r123, %r128}, %rd79;
	mov.b32 	%r129, 8;
	// begin inline asm
	shfl.sync.down.b32 %r122, %r123, %r129, %r140, %r141;
	// end inline asm
	// begin inline asm
	shfl.sync.down.b32 %r127, %r128, %r129, %r140, %r141;
	// end inline asm
	mov.b64 	%rd80, {%r122, %r127};
	mov.b64 	%fd138, %rd80;
	setp.gt.s32 	%p20, %r91, 23;
	add.f64 	%fd139, %fd137, %fd138;
	selp.f64 	%fd140, %fd137, %fd139, %p20;
	mov.b64 	%rd81, %fd140;
	mov.b64 	{%r133, %r138}, %rd81;
	mov.b32 	%r139, 16;
	// begin inline asm
	shfl.sync.down.b32 %r132, %r133, %r139, %r140, %r141;
	// end inline asm
	// begin inline asm
	shfl.sync.down.b32 %r137, %r138, %r139, %r140, %r141;
	// end inline asm
	mov.b64 	%rd82, {%r132, %r137};
	mov.b64 	%fd141, %rd82;
	setp.gt.s32 	%p21, %r91, 15;
	add.f64 	%fd38, %fd140, %fd141;
	selp.f64 	%fd379, %fd140, %fd38, %p21;
	setp.ne.s32 	%p22, %r91, 0;
	@%p22 bra 	$L__BB2_48;
	shr.u32 	%r142, %r21, 2;
	and.b32  	%r143, %r142, 248;
	mov.u32 	%r144, _ZZN3cub18CUB_300001_SM_10006detail6reduce28DeviceReduceSingleTileKernelINS2_10policy_hubIdjN4cuda3std3__44plusIdEEE10Policy1000EN6thrust24THRUST_300001_SM_1000_NS6detail15normal_iteratorINSD_10device_ptrIdEEEEPdjS9_ddNS7_10__identityEEEvT0_T1_T2_T3_T4_T6_E12temp_storage;
	add.s32 	%r145, %r144, %r143;
	st.shared.f64 	[%r145+24], %fd38;
$L__BB2_48:
	bar.sync 	0;
	setp.ne.s32 	%p23, %r21, 0;
	@%p23 bra 	$L__BB2_50;
	ld.shared.f64 	%fd142, [_ZZN3cub18CUB_300001_SM_10006detail6reduce28DeviceReduceSingleTileKernelINS2_10policy_hubIdjN4cuda3std3__44plusIdEEE10Policy1000EN6thrust24THRUST_300001_SM_1000_NS6detail15normal_iteratorINSD_10device_ptrIdEEEEPdjS9_ddNS7_10__identityEEEvT0_T1_T2_T3_T4_T6_E12temp_storage+32];
	add.f64 	%fd143, %fd379, %fd142;
	ld.shared.f64 	%fd144, [_ZZN3cub18CUB_300001_SM_10006detail6reduce28DeviceReduceSingleTileKernelINS2_10policy_hubIdjN4cuda3std3__44plusIdEEE10Policy1000EN6thrust24THRUST_300001_SM_1000_NS6detail15normal_iteratorINSD_10device_ptrIdEEEEPdjS9_ddNS7_10__identityEEEvT0_T1_T2_T3_T4_T6_E12temp_storage+40];
	add.f64 	%fd145, %fd143, %fd144;
	ld.shared.f64 	%fd146, [_ZZN3cub18CUB_300001_SM_10006detail6reduce28DeviceReduceSingleTileKernelINS2_10policy_hubIdjN4cuda3std3__44plusIdEEE10Policy1000EN6thrust24THRUST_300001_SM_1000_NS6detail15normal_iteratorINSD_10device_ptrIdEEEEPdjS9_ddNS7_10__identityEEEvT0_T1_T2_T3_T4_T6_E12temp_storage+48];
	add.f64 	%fd147, %fd145, %fd146;
	ld.shared.f64 	%fd148, [_ZZN3cub18CUB_300001_SM_10006detail6reduce28DeviceReduceSingleTileKernelINS2_10policy_hubIdjN4cuda3std3__44plusIdEEE10Policy1000EN6thrust24THRUST_300001_SM_1000_NS6detail15normal_iteratorINSD_10device_ptrIdEEEEPdjS9_ddNS7_10__identityEEEvT0_T1_T2_T3_T4_T6_E12temp_storage+56];
	add.f64 	%fd149, %fd147, %fd148;
	ld.shared.f64 	%fd150, [_ZZN3cub18CUB_300001_SM_10006detail6reduce28DeviceReduceSingleTileKernelINS2_10policy_hubIdjN4cuda3std3__44plusIdEEE10Policy1000EN6thrust24THRUST_300001_SM_1000_NS6detail15normal_iteratorINSD_10device_ptrIdEEEEPdjS9_ddNS7_10__identityEEEvT0_T1_T2_T3_T4_T6_E12temp_storage+64];
	add.f64 	%fd151, %fd149, %fd150;
	ld.shared.f64 	%fd152, [_ZZN3cub18CUB_300001_SM_10006detail6reduce28DeviceReduceSingleTileKernelINS2_10policy_hubIdjN4cuda3std3__44plusIdEEE10Policy1000EN6thrust24THRUST_300001_SM_1000_NS6detail15normal_iteratorINSD_10device_ptrIdEEEEPdjS9_ddNS7_10__identityEEEvT0_T1_T2_T3_T4_T6_E12temp_storage+72];
	add.f64 	%fd153, %fd151, %fd152;
	ld.shared.f64 	%fd154, [_ZZN3cub18CUB_300001_SM_10006detail6reduce28DeviceReduceSingleTileKernelINS2_10policy_hubIdjN4cuda3std3__44plusIdEEE10Policy1000EN6thrust24THRUST_300001_SM_1000_NS6detail15normal_iteratorINSD_10device_ptrIdEEEEPdjS9_ddNS7_10__identityEEEvT0_T1_T2_T3_T4_T6_E12temp_storage+80];
	add.f64 	%fd155, %fd153, %fd154;
	ld.shared.f64 	%fd156, [_ZZN3cub18CUB_300001_SM_10006detail6reduce28DeviceReduceSingleTileKernelINS2_10policy_hubIdjN4cuda3std3__44plusIdEEE10Policy1000EN6thrust24THRUST_300001_SM_1000_NS6detail15normal_iteratorINSD_10device_ptrIdEEEEPdjS9_ddNS7_10__identityEEEvT0_T1_T2_T3_T4_T6_E12temp_storage+88];
	add.f64 	%fd157, %fd155, %fd156;
	ld.shared.f64 	%fd158, [_ZZN3cub18CUB_300001_SM_10006detail6reduce28DeviceReduceSingleTileKernelINS2_10policy_hubIdjN4cuda3std3__44plusIdEEE10Policy1000EN6thrust24THRUST_300001_SM_1000_NS6detail15normal_iteratorINSD_10device_ptrIdEEEEPdjS9_ddNS7_10__identityEEEvT0_T1_T2_T3_T4_T6_E12temp_storage+96];
	add.f64 	%fd159, %fd157, %fd158;
	ld.shared.f64 	%fd160, [_ZZN3cub18CUB_300001_SM_10006detail6reduce28DeviceReduceSingleTileKernelINS2_10policy_hubIdjN4cuda3std3__44plusIdEEE10Policy1000EN6thrust24THRUST_300001_SM_1000_NS6detail15normal_iteratorINSD_10device_ptrIdEEEEPdjS9_ddNS7_10__identityEEEvT0_T1_T2_T3_T4_T6_E12temp_storage+104];
	add.f64 	%fd161, %fd159, %fd160;
	ld.shared.f64 	%fd162, [_ZZN3cub18CUB_300001_SM_10006detail6reduce28DeviceReduceSingleTileKernelINS2_10policy_hubIdjN4cuda3std3__44plusIdEEE10Policy1000EN6thrust24THRUST_300001_SM_1000_NS6detail15normal_iteratorINSD_10device_ptrIdEEEEPdjS9_ddNS7_10__identityEEEvT0_T1_T2_T3_T4_T6_E12temp_storage+112];
	add.f64 	%fd163, %fd161, %fd162;
	ld.shared.f64 	%fd164, [_ZZN3cub18CUB_300001_SM_10006detail6reduce28DeviceReduceSingleTileKernelINS2_10policy_hubIdjN4cuda3std3__44plusIdEEE10Policy1000EN6thrust24THRUST_300001_SM_1000_NS6detail15normal_iteratorINSD_10device_ptrIdEEEEPdjS9_ddNS7_10__identityEEEvT0_T1_T2_T3_T4_T6_E12temp_storage+120];
	add.f64 	%fd165, %fd163, %fd164;
	ld.shared.f64 	%fd166, [_ZZN3cub18CUB_300001_SM_10006detail6reduce28DeviceReduceSingleTileKernelINS2_10policy_hubIdjN4cuda3std3__44plusIdEEE10Policy1000EN6thrust24THRUST_300001_SM_1000_NS6detail15normal_iteratorINSD_10device_ptrIdEEEEPdjS9_ddNS7_10__identityEEEvT0_T1_T2_T3_T4_T6_E12temp_storage+128];
	add.f64 	%fd167, %fd165, %fd166;
	ld.shared.f64 	%fd168, [_ZZN3cub18CUB_300001_SM_10006detail6reduce28DeviceReduceSingleTileKernelINS2_10policy_hubIdjN4cuda3std3__44plusIdEEE10Policy1000EN6thrust24THRUST_300001_SM_1000_NS6detail15normal_iteratorINSD_10device_ptrIdEEEEPdjS9_ddNS7_10__identityEEEvT0_T1_T2_T3_T4_T6_E12temp_storage+136];
	add.f64 	%fd169, %fd167, %fd168;
	ld.shared.f64 	%fd170, [_ZZN3cub18CUB_300001_SM_10006detail6reduce28DeviceReduceSingleTileKernelINS2_10policy_hubIdjN4cuda3std3__44plusIdEEE10Policy1000EN6thrust24THRUST_300001_SM_1000_NS6detail15normal_iteratorINSD_10device_ptrIdEEEEPdjS9_ddNS7_10__identityEEEvT0_T1_T2_T3_T4_T6_E12temp_storage+144];
	add.f64 	%fd171, %fd169, %fd170;
	ld.shared.f64 	%fd172, [_ZZN3cub18CUB_300001_SM_10006detail6reduce28DeviceReduceSingleTileKernelINS2_10policy_hubIdjN4cuda3std3__44plusIdEEE10Policy1000EN6thrust24THRUST_300001_SM_1000_NS6detail15normal_iteratorINSD_10device_ptrIdEEEEPdjS9_ddNS7_10__identityEEEvT0_T1_T2_T3_T4_T6_E12temp_storage+152];
	add.f64 	%fd173, %fd171, %fd172;
	ld.shared.f64 	%fd174, [_ZZN3cub18CUB_300001_SM_10006detail6reduce28DeviceReduceSingleTileKernelINS2_10policy_hubIdjN4cuda3std3__44plusIdEEE10Policy1000EN6thrust24THRUST_300001_SM_1000_NS6detail15normal_iteratorINSD_10device_ptrIdEEEEPdjS9_ddNS7_10__identityEEEvT0_T1_T2_T3_T4_T6_E12temp_storage+160];
	add.f64 	%fd175, %fd173, %fd174;
	ld.shared.f64 	%fd176, [_ZZN3cub18CUB_300001_SM_10006detail6reduce28DeviceReduceSingleTileKernelINS2_10policy_hubIdjN4cuda3std3__44plusIdEEE10Policy1000EN6thrust24THRUST_300001_SM_1000_NS6detail15normal_iteratorINSD_10device_ptrIdEEEEPdjS9_ddNS7_10__identityEEEvT0_T1_T2_T3_T4_T6_E12temp_storage+168];
	add.f64 	%fd177, %fd175, %fd176;
	ld.shared.f64 	%fd178, [_ZZN3cub18CUB_300001_SM_10006detail6reduce28DeviceReduceSingleTileKernelINS2_10policy_hubIdjN4cuda3std3__44plusIdEEE10Policy1000EN6thrust24THRUST_300001_SM_1000_NS6detail15normal_iteratorINSD_10device_ptrIdEEEEPdjS9_ddNS7_10__identityEEEvT0_T1_T2_T3_T4_T6_E12temp_storage+176];
	add.f64 	%fd379, %fd177, %fd178;
$L__BB2_50:
	mov.u32 	%r269, %tid.x;
	setp.ne.s32 	%p69, %r269, 0;
	@%p69 bra 	$L__BB2_52;
	add.f64 	%fd357, %fd42, %fd379;
	st.global.f64 	[%rd1], %fd357;
$L__BB2_52:
	ret;

}
	// .globl	_ZN3cub18CUB_300001_SM_10006detail6reduce18DeviceReduceKernelINS2_10policy_hubIdjN4cuda3std3__44plusIdEEE10Policy1000EN6thrust24THRUST_300001_SM_1000_NS6detail15normal_iteratorINSD_10device_ptrIdEEEEjS9_dNS7_10__identityEEEvT0_PT3_T1_NS0_13GridEvenShareISN_EET2_T4_
.visible .entry _ZN3cub18CUB_300001_SM_10006detail6reduce18DeviceReduceKernelINS2_10policy_hubIdjN4cuda3std3__44plusIdEEE10Policy1000EN6thrust24THRUST_300001_SM_1000_NS6detail15normal_iteratorINSD_10device_ptrIdEEEEjS9_dNS7_10__identityEEEvT0_PT3_T1_NS0_13GridEvenShareISN_EET2_T4_(
	.param .align 8 .b8 _ZN3cub18CUB_300001_SM_10006detail6reduce18DeviceReduceKernelINS2_10policy_hubIdjN4cuda3std3__44plusIdEEE10Policy1000EN6thrust24THRUST_300001_SM_1000_NS6detail15normal_iteratorINSD_10device_ptrIdEEEEjS9_dNS7_10__identityEEEvT0_PT3_T1_NS0_13GridEvenShareISN_EET2_T4__param_0[8],
	.param .u64 .ptr .align 1 _ZN3cub18CUB_300001_SM_10006detail6reduce18DeviceReduceKernelINS2_10policy_hubIdjN4cuda3std3__44plusIdEEE10Policy1000EN6thrust24THRUST_300001_SM_1000_NS6detail15normal_iteratorINSD_10device_ptrIdEEEEjS9_dNS7_10__identityEEEvT0_PT3_T1_NS0_13GridEvenShareISN_EET2_T4__param_1,
	.param .u32 _ZN3cub18CUB_300001_SM_10006detail6reduce18DeviceReduceKernelINS2_10policy_hubIdjN4cuda3std3__44plusIdEEE10Policy1000EN6thrust24THRUST_300001_SM_1000_NS6detail15normal_iteratorINSD_10device_ptrIdEEEEjS9_dNS7_10__identityEEEvT0_PT3_T1_NS0_13GridEvenShareISN_EET2_T4__param_2,
	.param .align 4 .b8 _ZN3cub18CUB_300001_SM_10006detail6reduce18DeviceReduceKernelINS2_10policy_hubIdjN4cuda3std3__44plusIdEEE10Policy1000EN6thrust24THRUST_300001_SM_1000_NS6detail15normal_iteratorINSD_10device_ptrIdEEEEjS9_dNS7_10__identityEEEvT0_PT3_T1_NS0_13GridEvenShareISN_EET2_T4__param_3[40],
	.param .align 1 .b8 _ZN3cub18CUB_300001_SM_10006detail6reduce18DeviceReduceKernelINS2_10policy_hubIdjN4cuda3std3__44plusIdEEE10Policy1000EN6thrust24THRUST_300001_SM_1000_NS6detail15normal_iteratorINSD_10device_ptrIdEEEEjS9_dNS7_10__identityEEEvT0_PT3_T1_NS0_13GridEvenShareISN_EET2_T4__param_4[1],
	.param .align 1 .b8 _ZN3cub18CUB_300001_SM_10006detail6reduce18DeviceReduceKernelINS2_10policy_hubIdjN4cuda3std3__44plusIdEEE10Policy1000EN6thrust24THRUST_300001_SM_1000_NS6detail15normal_iteratorINSD_10device_ptrIdEEEEjS9_dNS7_10__identityEEEvT0_PT3_T1_NS0_13GridEvenShareISN_EET2_T4__param_5[1]
)
.maxntid 640
{
	.reg .pred 	%p<69>;
	.reg .b16 	%rs<4>;
	.reg .b32 	%r<356>;
	.reg .b64 	%rd<160>;
	.reg .b64 	%fd<376>;
	// demoted variable
	.shared .align 8 .b8 _ZZN3cub18CUB_300001_SM_10006detail6reduce18DeviceReduceKernelINS2_10policy_hubIdjN4cuda3std3__44plusIdEEE10Policy1000EN6thrust24THRUST_300001_SM_1000_NS6detail15normal_iteratorINSD_10device_ptrIdEEEEjS9_dNS7_10__identityEEEvT0_PT3_T1_NS0_13GridEvenShareISN_EET2_T4_E12temp_storage[192];
	ld.param.u32 	%r1, [_ZN3cub18CUB_300001_SM_10006detail6reduce18DeviceReduceKernelINS2_10policy_hubIdjN4cuda3std3__44plusIdEEE10Policy1000EN6thrust24THRUST_300001_SM_1000_NS6detail15normal_iteratorINSD_10device_ptrIdEEEEjS9_dNS7_10__identityEEEvT0_PT3_T1_NS0_13GridEvenShareISN_EET2_T4__param_3+20];
	ld.param.u32 	%r2, [_ZN3cub18CUB_300001_SM_10006detail6reduce18DeviceReduceKernelINS2_10policy_hubIdjN4cuda3std3__44plusIdEEE10Policy1000EN6thrust24THRUST_300001_SM_1000_NS6detail15normal_iteratorINSD_10device_ptrIdEEEEjS9_dNS7_10__identityEEEvT0_PT3_T1_NS0_13GridEvenShareISN_EET2_T4__param_3+24];
	ld.param.u64 	%rd3, [_ZN3cub18CUB_300001_SM_10006detail6reduce18DeviceReduceKernelINS2_10policy_hubIdjN4cuda3std3__44plusIdEEE10Policy1000EN6thrust24THRUST_300001_SM_1000_NS6detail15normal_iteratorINSD_10device_ptrIdEEEEjS9_dNS7_10__identityEEEvT0_PT3_T1_NS0_13GridEvenShareISN_EET2_T4__param_0];
	cvta.to.global.u64 	%rd1, %rd3;
	mov.u32 	%r3, %ctaid.x;
	mul.lo.s32 	%r4, %r2, 5120;
	mul.lo.s32 	%r347, %r3, 5120;
	sub.s32 	%r6, %r1, %r347;
	setp.gt.u32 	%p1, %r6, 5119;
	@%p1 bra 	$L__BB3_26;
	mov.u32 	%r7, %tid.x;
	setp.ge.u32 	%p23, %r7, %r6;
	mov.f64 	%fd364, 0d0000000000000000;
	mov.u32 	%r338, %r7;
	@%p23 bra 	$L__BB3_3;
	add.s32 	%r181, %r347, %r7;
	mul.wide.u32 	%rd76, %r181, 8;
	add.s64 	%rd77, %rd1, %rd76;
	ld.global.f64 	%fd364, [%rd77];
	add.s32 	%r338, %r7, 640;
$L__BB3_3:
	setp.ge.u32 	%p24, %r338, %r6;
	@%p24 bra 	$L__BB3_17;
	not.b32 	%r182, %r338;
	add.s32 	%r183, %r1, %r182;
	sub.s32 	%r184, %r183, %r347;
	mul.hi.u32 	%r185, %r184, -858993459;
	shr.u32 	%r186, %r185, 9;
	add.s32 	%r10, %r186, 1;
	and.b32  	%r11, %r10, 15;
	setp.lt.u32 	%p25, %r184, 9600;
	@%p25 bra 	$L__BB3_8;
	add.s32 	%r337, %r338, 5120;
	add.s32 	%r336, %r338, %r347;
	and.b32  	%r187, %r10, 16777200;
	neg.s32 	%r335, %r187;
$L__BB3_6:
	.pragma "nounroll";
	mul.wide.u32 	%rd78, %r336, 8;
	add.s64 	%rd79, %rd1, %rd78;
	ld.global.f64 	%fd179, [%rd79];
	add.f64 	%fd180, %fd364, %fd179;
	add.s32 	%r188, %r336, 640;
	mul.wide.u32 	%rd80, %r188, 8;
	add.s64 	%rd81, %rd1, %rd80;
	ld.global.f64 	%fd181, [%rd81];
	add.f64 	%fd182, %fd180, %fd181;
	add.s32 	%r189, %r336, 1280;
	mul.wide.u32 	%rd82, %r189, 8;
	add.s64 	%rd83, %rd1, %rd82;
	ld.global.f64 	%fd183, [%rd83];
	add.f64 	%fd184, %fd182, %fd183;
	add.s32 	%r190, %r336, 1920;
	mul.wide.u32 	%rd84, %r190, 8;
	add.s64 	%rd85, %rd1, %rd84;
	ld.global.f64 	%fd185, [%rd85];
	add.f64 	%fd186, %fd184, %fd185;
	add.s32 	%r191, %r336, 2560;
	mul.wide.u32 	%rd86, %r191, 8;
	add.s64 	%rd87, %rd1, %rd86;
	ld.global.f64 	%fd187, [%rd87];
	add.f64 	%fd188, %fd186, %fd187;
	add.s32 	%r192, %r336, 3200;
	mul.wide.u32 	%rd88, %r192, 8;
	add.s64 	%rd89, %rd1, %rd88;
	ld.global.f64 	%fd189, [%rd89];
	add.f64 	%fd190, %fd188, %fd189;
	add.s32 	%r193, %r336, 3840;
	mul.wide.u32 	%rd90, %r193, 8;
	add.s64 	%rd91, %rd1, %rd90;
	ld.global.f64 	%fd191, [%rd91];
	add.f64 	%fd192, %fd190, %fd191;
	add.s32 	%r194, %r336, 4480;
	mul.wide.u32 	%rd92, %r194, 8;
	add.s64 	%rd93, %rd1, %rd92;
	ld.global.f64 	%fd193, [%rd93];
	add.f64 	%fd194, %fd192, %fd193;
	add.s32 	%r195, %r336, 5120;
	mul.wide.u32 	%rd94, %r195, 8;
	add.s64 	%rd95, %rd1, %rd94;
	ld.global.f64 	%fd195, [%rd95];
	add.f64 	%fd196, %fd194, %fd195;
	add.s32 	%r196, %r336, 5760;
	mul.wide.u32 	%rd96, %r196, 8;
	add.s64 	%rd97, %rd1, %rd96;
	ld.global.f64 	%fd197, [%rd97];
	add.f64 	%fd198, %fd196, %fd197;
	add.s32 	%r197, %r336, 6400;
	mul.wide.u32 	%rd98, %r197, 8;
	add.s64 	%rd99, %rd1, %rd98;
	ld.global.f64 	%fd199, [%rd99];
	add.f64 	%fd200, %fd198, %fd199;
	add.s32 	%r198, %r336, 7040;
	mul.wide.u32 	%rd100, %r198, 8;
	add.s64 	%rd101, %rd1, %rd100;
	ld.global.f64 	%fd201, [%rd101];
	add.f64 	%fd202, %fd200, %fd201;
	add.s32 	%r199, %r336, 7680;
	mul.wide.u32 	%rd102, %r199, 8;
	add.s64 	%rd103, %rd1, %rd102;
	ld.global.f64 	%fd203, [%rd103];
	add.f64 	%fd204, %fd202, %fd203;
	add.s32 	%r200, %r336, 8320;
	mul.wide.u32 	%rd104, %r200, 8;
	add.s64 	%rd105, %rd1, %rd104;
	ld.global.f64 	%fd205, [%rd105];
	add.f64 	%fd206, %fd204, %fd205;
	add.s32 	%r201, %r336, 8960;
	mul.wide.u32 	%rd106, %r201, 8;
	add.s64 	%rd107, %rd1, %rd106;
	ld.global.f64 	%fd207, [%rd107];
	add.f64 	%fd208, %fd206, %fd207;
	add.s32 	%r202, %r336, 9600;
	mul.wide.u32 	%rd108, %r202, 8;
	add.s64 	%rd109, %rd1, %rd108;
	ld.global.f64 	%fd209, [%rd109];
	add.f64 	%fd364, %fd208, %fd209;
	add.s32 	%r337, %r337, 10240;
	add.s32 	%r336, %r336, 10240;
	add.s32 	%r335, %r335, 16;
	setp.ne.s32 	%p26, %r335, 0;
	@%p26 bra 	$L__BB3_6;
	add.s32 	%r338, %r337, -5120;
$L__BB3_8:
	setp.eq.s32 	%p27, %r11, 0;
	@%p27 bra 	$L__BB3_17;
	and.b32  	%r23, %r10, 7;
	setp.lt.u32 	%p28, %r11, 8;
	@%p28 bra 	$L__BB3_11;
	add.s32 	%r203, %r338, %r347;
	mul.wide.u32 	%rd110, %r203, 8;
	add.s64 	%rd111, %rd1, %rd110;
	ld.global.f64 	%fd211, [%rd111];
	add.f64 	%fd212, %fd364, %fd211;
	add.s32 	%r204, %r203, 640;
	mul.wide.u32 	%rd112, %r204, 8;
	add.s64 	%rd113, %rd1, %rd112;
	ld.global.f64 	%fd213, [%rd113];
	add.f64 	%fd214, %fd212, %fd213;
	add.s32 	%r205, %r203, 1280;
	mul.wide.u32 	%rd114, %r205, 8;
	add.s64 	%rd115, %rd1, %rd114;
	ld.global.f64 	%fd215, [%rd115];
	add.f64 	%fd216, %fd214, %fd215;
	add.s32 	%r206, %r203, 1920;
	mul.wide.u32 	%rd116, %r206, 8;
	add.s64 	%rd117, %rd1, %rd116;
	ld.global.f64 	%fd217, [%rd117];
	add.f64 	%fd218, %fd216, %fd217;
	add.s32 	%r207, %r203, 2560;
	mul.wide.u32 	%rd118, %r207, 8;
	add.s64 	%rd119, %rd1, %rd118;
	ld.global.f64 	%fd219, [%rd119];
	add.f64 	%fd220, %fd218, %fd219;
	add.s32 	%r208, %r203, 3200;
	mul.wide.u32 	%rd120, %r208, 8;
	add.s64 	%rd121, %rd1, %rd120;
	ld.global.f64 	%fd221, [%rd121];
	add.f64 	%fd222, %fd220, %fd221;
	add.s32 	%r209, %r203, 3840;
	mul.wide.u32 	%rd122, %r209, 8;
	add.s64 	%rd123, %rd1, %rd122;
	ld.global.f64 	%fd223, [%rd123];
	add.f64 	%fd224, %fd222, %fd223;
	add.s32 	%r210, %r203, 4480;
	mul.wide.u32 	%rd124, %r210, 8;
	add.s64 	%rd125, %rd1, %rd124;
	ld.global.f64 	%fd225, [%rd125];
	add.f64 	%fd364, %fd224, %fd225;
	add.s32 	%r338, %r338, 5120;
$L__BB3_11:
	setp.eq.s32 	%p29, %r23, 0;
	@%p29 bra 	$L__BB3_17;
	and.b32  	%r26, %r10, 3;
	setp.lt.u32 	%p30, %r23, 4;
	@%p30 bra 	$L__BB3_14;
	add.s32 	%r211, %r338, %r347;
	mul.wide.u32 	%rd126, %r211, 8;
	add.s64 	%rd127, %rd1, %rd126;
	ld.global.f64 	%fd227, [%rd127];
	add.f64 	%fd228, %fd364, %fd227;
	add.s32 	%r212, %r211, 640;
	mul.wide.u32 	%rd128, %r212, 8;
	add.s64 	%rd129, %rd1, %rd128;
	ld.global.f64 	%fd229, [%rd129];
	add.f64 	%fd230, %fd228, %fd229;
	add.s32 	%r213, %r211, 1280;
	mul.wide.u32 	%rd130, %r213, 8;
	add.s64 	%rd131, %rd1, %rd130;
	ld.global.f64 	%fd231, [%rd131];
	add.f64 	%fd232, %fd230, %fd231;
	add.s32 	%r214, %r211, 1920;
	mul.wide.u32 	%rd132, %r214, 8;
	add.s64 	%rd133, %rd1, %rd132;
	ld.global.f64 	%fd233, [%rd133];
	add.f64 	%fd364, %fd232, %fd233;
	add.s32 	%r338, %r338, 2560;
$L__BB3_14:
	setp.eq.s32 	%p31, %r26, 0;
	@%p31 bra 	$L__BB3_17;
	add.s32 	%r342, %r338, %r347;
	neg.s32 	%r341, %r26;
$L__BB3_16:
	.pragma "nounroll";
	mul.wide.u32 	%rd134, %r342, 8;
	add.s64 	%rd135, %rd1, %rd134;
	ld.global.f64 	%fd234, [%rd135];
	add.f64 	%fd364, %fd364, %fd234;
	add.s32 	%r342, %r342, 640;
	add.s32 	%r341, %r341, 1;
	setp.ne.s32 	%p32, %r341, 0;
	@%p32 bra 	$L__BB3_16;
$L__BB3_17:
	setp.lt.u32 	%p33, %r6, 640;
	@%p33 bra 	$L__BB3_22;
	// begin inline asm
	mov.u32 %r278, %laneid;
	// end inline asm
	mov.b64 	%rd146, %fd364;
	mov.b64 	{%r280, %r285}, %rd146;
	mov.b32 	%r286, 1;
	mov.b32 	%r327, 31;
	mov.b32 	%r328, -1;
	// begin inline asm
	shfl.sync.down.b32 %r279, %r280, %r286, %r327, %r328;
	// end inline asm
	// begin inline asm
	shfl.sync.down.b32 %r284, %r285, %r286, %r327, %r328;
	// end inline asm
	mov.b64 	%rd147, {%r279, %r284};
	mov.b64 	%fd305, %rd147;
	setp.gt.s32 	%p61, %r278, 30;
	add.f64 	%fd306, %fd364, %fd305;
	selp.f64 	%fd307, %fd364, %fd306, %p61;
	mov.b64 	%rd148, %fd307;
	mov.b64 	{%r290, %r295}, %rd148;
	mov.b32 	%r296, 2;
	// begin inline asm
	shfl.sync.down.b32 %r289, %r290, %r296, %r327, %r328;
	// end inline asm
	// begin inline asm
	shfl.sync.down.b32 %r294, %r295, %r296, %r327, %r328;
	// end inline asm
	mov.b64 	%rd149, {%r289, %r294};
	mov.b64 	%fd308, %rd149;
	setp.gt.s32 	%p62, %r278, 29;
	add.f64 	%fd309, %fd307, %fd308;
	selp.f64 	%fd310, %fd307, %fd309, %p62;
	mov.b64 	%rd150, %fd310;
	mov.b64 	{%r300, %r305}, %rd150;
	mov.b32 	%r306, 4;
	// begin inline asm
	shfl.sync.down.b32 %r299, %r300, %r306, %r327, %r328;
	// end inline asm
	// begin inline asm
	shfl.sync.down.b32 %r304, %r305, %r306, %r327, %r328;
	// end inline asm
	mov.b64 	%rd151, {%r299, %r304};
	mov.b64 	%fd311, %rd151;
	setp.gt.s32 	%p63, %r278, 27;
	add.f64 	%fd312, %fd310, %fd311;
	selp.f64 	%fd313, %fd310, %fd312, %p63;
	mov.b64 	%rd152, %fd313;
	mov.b64 	{%r310, %r315}, %rd152;
	mov.b32 	%r316, 8;
	// begin inline asm
	shfl.sync.down.b32 %r309, %r310, %r316, %r327, %r328;
	// end inline asm
	// begin inline asm
	shfl.sync.down.b32 %r314, %r315, %r316, %r327, %r328;
	// end inline asm
	mov.b64 	%rd153, {%r309, %r314};
	mov.b64 	%fd314, %rd153;
	setp.gt.s32 	%p64, %r278, 23;
	add.f64 	%fd315, %fd313, %fd314;
	selp.f64 	%fd316, %fd313, %fd315, %p64;
	mov.b64 	%rd154, %fd316;
	mov.b64 	{%r320, %r325}, %rd154;
	mov.b32 	%r326, 16;
	// begin inline asm
	shfl.sync.down.b32 %r319, %r320, %r326, %r327, %r328;
	// end inline asm
	// begin inline asm
	shfl.sync.down.b32 %r324, %r325, %r326, %r327, %r328;
	// end inline asm
	mov.b64 	%rd155, {%r319, %r324};
	mov.b64 	%fd317, %rd155;
	setp.gt.s32 	%p65, %r278, 15;
	add.f64 	%fd16, %fd316, %fd317;
	selp.f64 	%fd375, %fd316, %fd16, %p65;
	setp.ne.s32 	%p66, %r278, 0;
	@%p66 bra 	$L__BB3_20;
	shr.u32 	%r329, %r7, 2;
	and.b32  	%r330, %r329, 248;
	mov.u32 	%r331, _ZZN3cub18CUB_300001_SM_10006detail6reduce18DeviceReduceKernelINS2_10policy_hubIdjN4cuda3std3__44plusIdEEE10Policy1000EN6thrust24THRUST_300001_SM_1000_NS6detail15normal_iteratorINSD_10device_ptrIdEEEEjS9_dNS7_10__identityEEEvT0_PT3_T1_NS0_13GridEvenShareISN_EET2_T4_E12temp_storage;
	add.s32 	%r332, %r331, %r330;
	st.shared.f64 	[%r332+24], %fd16;
$L__BB3_20:
	bar.sync 	0;
	setp.ne.s32 	%p67, %r7, 0;
	@%p67 bra 	$L__BB3_48;
	ld.shared.f64 	%fd318, [_ZZN3cub18CUB_300001_SM_10006detail6reduce18DeviceReduceKernelINS2_10policy_hubIdjN4cuda3std3__44plusIdEEE10Policy1000EN6thrust24THRUST_300001_SM_1000_NS6detail15normal_iteratorINSD_10device_ptrIdEEEEjS9_dNS7_10__identityEEEvT0_PT3_T1_NS0_13GridEvenShareISN_EET2_T4_E12temp_storage+32];
	add.f64 	%fd319, %fd375, %fd318;
	ld.shared.f64 	%fd320, [_ZZN3cub18CUB_300001_SM_10006detail6reduce18DeviceReduceKernelINS2_10policy_hubIdjN4cuda3std3__44plusIdEEE10Policy1000EN6thrust24THRUST_300001_SM_1000_NS6detail15normal_iteratorINSD_10device_ptrIdEEEEjS9_dNS7_10__identityEEEvT0_PT3_T1_NS0_13GridEvenShareISN_EET2_T4_E12temp_storage+40];
	add.f64 	%fd321, %fd319, %fd320;
	ld.shared.f64 	%fd322, [_ZZN3cub18CUB_300001_SM_10006detail6reduce18DeviceReduceKernelINS2_10policy_hubIdjN4cuda3std3__44plusIdEEE10Policy1000EN6thrust24THRUST_300001_SM_1000_NS6detail15normal_iteratorINSD_10device_ptrIdEEEEjS9_dNS7_10__identityEEEvT0_PT3_T1_NS0_13GridEvenShareISN_EET2_T4_E12temp_storage+48];
	add.f64 	%fd323, %fd321, %fd322;
	ld.shared.f64 	%fd324, [_ZZN3cub18CUB_300001_SM_10006detail6reduce18DeviceReduceKernelINS2_10policy_hubIdjN4cuda3std3__44plusIdEEE10Policy1000EN6thrust24THRUST_300001_SM_1000_NS6detail15normal_iteratorINSD_10device_ptrIdEEEEjS9_dNS7_10__identityEEEvT0_PT3_T1_NS0_13GridEvenShareISN_EET2_T4_E12temp_storage+56];
	add.f64 	%fd325, %fd323, %fd324;
	ld.shared.f64 	%fd326, [_ZZN3cub18CUB_300001_SM_10006detail6reduce18DeviceReduceKernelINS2_10policy_hubIdjN4cuda3std3__44plusIdEEE10Policy1000EN6thrust24THRUST_300001_SM_1000_NS6detail15normal_iteratorINSD_10device_ptrIdEEEEjS9_dNS7_10__identityEEEvT0_PT3_T1_NS0_13GridEvenShareISN_EET2_T4_E12temp_storage+64];
	add.f64 	%fd327, %fd325, %fd326;
	ld.shared.f64 	%fd328, [_ZZN3cub18CUB_300001_SM_10006detail6reduce18DeviceReduceKernelINS2_10policy_hubIdjN4cuda3std3__44plusIdEEE10Policy1000EN6thrust24THRUST_300001_SM_1000_NS6detail15normal_iteratorINSD_10device_ptrIdEEEEjS9_dNS7_10__identityEEEvT0_PT3_T1_NS0_13GridEvenShareISN_EET2_T4_E12temp_storage+72];
	add.f64 	%fd329, %fd327, %fd328;
	ld.shared.f64 	%fd330, [_ZZN3cub18CUB_300001_SM_10006detail6reduce18DeviceReduceKernelINS2_10policy_hubIdjN4cuda3std3__44plusIdEEE10Policy1000EN6thrust24THRUST_300001_SM_1000_NS6detail15normal_iteratorINSD_10device_ptrIdEEEEjS9_dNS7_10__identityEEEvT0_PT3_T1_NS0_13GridEvenShareISN_EET2_T4_E12temp_storage+80];
	add.f64 	%fd331, %fd329, %fd330;
	ld.shared.f64 	%fd332, [_ZZN3cub18CUB_300001_SM_10006detail6reduce18DeviceReduceKernelINS2_10policy_hubIdjN4cuda3std3__44plusIdEEE10Policy1000EN6thrust24THRUST_300001_SM_1000_NS6detail15normal_iteratorINSD_10device_ptrIdEEEEjS9_dNS7_10__identityEEEvT0_PT3_T1_NS0_13GridEvenShareISN_EET2_T4_E12temp_storage+88];
	add.f64 	%fd333, %fd331, %fd332;
	ld.shared.f64 	%fd334, [_ZZN3cub18CUB_300001_SM_10006detail6reduce18DeviceReduceKernelINS2_10policy_hubIdjN4cuda3std3__44plusIdEEE10Policy1000EN6thrust24THRUST_300001_SM_1000_NS6detail15normal_iteratorINSD_10device_ptrIdEEEEjS9_dNS7_10__identityEEEvT0_PT3_T1_NS0_13GridEvenShareISN_EET2_T4_E12temp_storage+96];
	add.f64 	%fd335, %fd333, %fd334;
	ld.shared.f64 	%fd336, [_ZZN3cub18CUB_300001_SM_10006detail6reduce18DeviceReduceKernelINS2_10policy_hubIdjN4cuda3std3__44plusIdEEE10Policy1000EN6thrust24THRUST_300001_SM_1000_NS6detail15normal_iteratorINSD_10device_ptrIdEEEEjS9_dNS7_10__identityEEEvT0_PT3_T1_NS0_13GridEvenShareISN_EET2_T4_E12temp_storage+104];
	add.f64 	%fd337, %fd335, %fd336;
	ld.shared.f64 	%fd338, [_ZZN3cub18CUB_300001_SM_10006detail6reduce18DeviceReduceKernelINS2_10policy_hubIdjN4cuda3std3__44plusIdEEE10Policy1000EN6thrust24THRUST_300001_SM_1000_NS6detail15normal_iteratorINSD_10device_ptrIdEEEEjS9_dNS7_10__identityEEEvT0_PT3_T1_NS0_13GridEvenShareISN_EET2_T4_E12temp_storage+112];
	add.f64 	%fd339, %fd337, %fd338;
	ld.shared.f64 	%fd340, [_ZZN3cub18CUB_300001_SM_10006detail6reduce18DeviceReduceKernelINS2_10policy_hubIdjN4cuda3std3__44plusIdEEE10Policy1000EN6thrust24THRUST_300001_SM_1000_NS6detail15normal_iteratorINSD_10device_ptrIdEEEEjS9_dNS7_10__identityEEEvT0_PT3_T1_NS0_13GridEvenShareISN_EET2_T4_E12temp_storage+120];
	add.f64 	%fd341, %fd339, %fd340;
	ld.shared.f64 	%fd342, [_ZZN3cub18CUB_300001_SM_10006detail6reduce18DeviceReduceKernelINS2_10policy_hubIdjN4cuda3std3__44plusIdEEE10Policy1000EN6thrust24THRUST_300001_SM_1000_NS6detail15normal_iteratorINSD_10device_ptrIdEEEEjS9_dNS7_10__identityEEEvT0_PT3_T1_NS0_13GridEvenShareISN_EET2_T4_E12temp_storage+128];
	add.f64 	%fd343, %fd341, %fd342;
	ld.shared.f64 	%fd344, [_ZZN3cub18CUB_300001_SM_10006detail6reduce18DeviceReduceKernelINS2_10policy_hubIdjN4cuda3std3__44plusIdEEE10Policy1000EN6thrust24THRUST_300001_SM_1000_NS6detail15normal_iteratorINSD_10device_ptrIdEEEEjS9_dNS7_10__identityEEEvT0_PT3_T1_NS0_13GridEvenShareISN_EET2_T4_E12temp_storage+136];
	add.f64 	%fd345, %fd343, %fd344;
	ld.shared.f64 	%fd346, [_ZZN3cub18CUB_300001_SM_10006detail6reduce18DeviceReduceKernelINS2_10policy_hubIdjN4cuda3std3__44plusIdEEE10Policy1000EN6thrust24THRUST_300001_SM_1000_NS6detail15normal_iteratorINSD_10device_ptrIdEEEEjS9_dNS7_10__identityEEEvT0_PT3_T1_NS0_13GridEvenShareISN_EET2_T4_E12temp_storage+144];
	add.f64 	%fd347, %fd345, %fd346;
	ld.shared.f64 	%fd348, [_ZZN3cub18CUB_300001_SM_10006detail6reduce18DeviceReduceKernelINS2_10policy_hubIdjN4cuda3std3__44plusIdEEE10Policy1000EN6thrust24THRUST_300001_SM_1000_NS6detail15normal_iteratorINSD_10device_ptrIdEEEEjS9_dNS7_10__identityEEEvT0_PT3_T1_NS0_13GridEvenShareISN_EET2_T4_E12temp_storage+152];
	add.f64 	%fd349, %fd347, %fd348;
	ld.shared.f64 	%fd350, [_ZZN3cub18CUB_300001_SM_10006detail6reduce18DeviceReduceKernelINS2_10policy_hubIdjN4cuda3std3__44plusIdEEE10Policy1000EN6thrust24THRUST_300001_SM_1000_NS6detail15normal_iteratorINSD_10device_ptrIdEEEEjS9_dNS7_10__identityEEEvT0_PT3_T1_NS0_13GridEvenShareISN_EET2_T4_E12temp_storage+160];
	add.f64 	%fd351, %fd349, %fd350;
	ld.shared.f64 	%fd352, [_ZZN3cub18CUB_300001_SM_10006detail6reduce18DeviceReduceKernelINS2_10policy_hubIdjN4cuda3std3__44plusIdEEE10Policy1000EN6thrust24THRUST_300001_SM_1000_NS6detail15normal_iteratorINSD_10device_ptrIdEEEEjS9_dNS7_10__identityEEEvT0_PT3_T1_NS0_13GridEvenShareISN_EET2_T4_E12temp_storage+168];
	add.f64 	%fd353, %fd351, %fd352;
	ld.shared.f64 	%fd354, [_ZZN3cub18CUB_300001_SM_10006detail6reduce18DeviceReduceKernelINS2_10policy_hubIdjN4cuda3std3__44plusIdEEE10Policy1000EN6thrust24THRUST_300001_SM_1000_NS6detail15normal_iteratorINSD_10device_ptrIdEEEEjS9_dNS7_10__identityEEEvT0_PT3_T1_NS0_13GridEvenShareISN_EET2_T4_E12temp_storage+176];
	add.f64 	%fd375, %fd353, %fd354;
	bra.uni 	$L__BB3_48;
$L__BB3_22:
	// begin inline asm
	mov.u32 %r215, %laneid;
	// end inline asm
	and.b32  	%r266, %r7, 992;
	add.s32 	%r267, %r266, 32;
	setp.gt.u32 	%p34, %r267, %r6;
	not.b32 	%r268, %r266;
	add.s32 	%r269, %r6, %r268;
	selp.b32 	%r264, %r269, 31, %p34;
	mov.b64 	%rd136, %fd364;
	mov.b64 	{%r217, %r222}, %rd136;
	mov.b32 	%r223, 1;
	mov.b32 	%r265, -1;
	// begin inline asm
	shfl.sync.down.b32 %r216, %r217, %r223, %r264, %r265;
	// end inline asm
	// begin inline asm
	shfl.sync.down.b32 %r221, %r222, %r223, %r264, %r265;
	// end inline asm
	mov.b64 	%rd137, {%r216, %r221};
	mov.b64 	%fd235, %rd137;
	setp.lt.s32 	%p35, %r215, %r264;
	add.f64 	%fd236, %fd364, %fd235;
	selp.f64 	%fd237, %fd236, %fd364, %p35;
	mov.b64 	%rd138, %fd237;
	mov.b64 	{%r227, %r232}, %rd138;
	mov.b32 	%r233, 2;
	// begin inline asm
	shfl.sync.down.b32 %r226, %r227, %r233, %r264, %r265;
	// end inline asm
	// begin inline asm
	shfl.sync.down.b32 %r231, %r232, %r233, %r264, %r265;
	// end inline asm
	mov.b64 	%rd139, {%r226, %r231};
	mov.b64 	%fd238, %rd139;
	add.s32 	%r270, %r215, 2;
	setp.gt.s32 	%p36, %r270, %r264;
	add.f64 	%fd239, %fd237, %fd238;
	selp.f64 	%fd240, %fd237, %fd239, %p36;
	mov.b64 	%rd140, %fd240;
	mov.b64 	{%r237, %r242}, %rd140;
	mov.b32 	%r243, 4;
	// begin inline asm
	shfl.sync.down.b32 %r236, %r237, %r243, %r264, %r265;
	// end inline asm
	// begin inline asm
	shfl.sync.down.b32 %r241, %r242, %r243, %r264, %r265;
	// end inline asm
	mov.b64 	%rd141, {%r236, %r241};
	mov.b64 	%fd241, %rd141;
	add.s32 	%r271, %r215, 4;
	setp.gt.s32 	%p37, %r271, %r264;
	add.f64 	%fd242, %fd240, %fd241;
	selp.f64 	%fd243, %fd240, %fd242, %p37;
	mov.b64 	%rd142, %fd243;
	mov.b64 	{%r247, %r252}, %rd142;
	mov.b32 	%r253, 8;
	// begin inline asm
	shfl.sync.down.b32 %r246, %r247, %r253, %r264, %r265;
	// end inline asm
	// begin inline asm
	shfl.sync.down.b32 %r251, %r252, %r253, %r264, %r265;
	// end inline asm
	mov.b64 	%rd143, {%r246, %r251};
	mov.b64 	%fd244, %rd143;
	add.s32 	%r272, %r215, 8;
	setp.gt.s32 	%p38, %r272, %r264;
	add.f64 	%fd245, %fd243, %fd244;
	selp.f64 	%fd246, %fd243, %fd245, %p38;
	mov.b64 	%rd144, %fd246;
	mov.b64 	{%r257, %r262}, %rd144;
	mov.b32 	%r263, 16;
	// begin inline asm
	shfl.sync.down.b32 %r256, %r257, %r263, %r264, %r265;
	// end inline asm
	// begin inline asm
	shfl.sync.down.b32 %r261, %r262, %r263, %r264, %r265;
	// end inline asm
	mov.b64 	%rd145, {%r256, %r261};
	mov.b64 	%fd247, %rd145;
	add.s32 	%r273, %r215, 16;
	setp.gt.s32 	%p39, %r273, %r264;
	add.f64 	%fd248, %fd246, %fd247;
	selp.f64 	%fd375, %fd246, %fd248, %p39;
	setp.ne.s32 	%p40, %r215, 0;
	@%p40 bra 	$L__BB3_24;
	shr.u32 	%r274, %r7, 2;
	and.b32  	%r275, %r274, 248;
	mov.u32 	%r276, _ZZN3cub18CUB_300001_SM_10006detail6reduce18DeviceReduceKernelINS2_10policy_hubIdjN4cuda3std3__44plusIdEEE10Policy1000EN6thrust24THRUST_300001_SM_1000_NS6detail15normal_iteratorINSD_10device_ptrIdEEEEjS9_dNS7_10__identityEEEvT0_PT3_T1_NS0_13GridEvenShareISN_EET2_T4_E12temp_storage;
	add.s32 	%r277, %r276, %r275;
	st.shared.f64 	[%r277+24], %fd375;
$L__BB3_24:
	bar.sync 	0;
	setp.ne.s32 	%p41, %r7, 0;
	@%p41 bra 	$L__BB3_48;
	setp.gt.u32 	%p42, %r6, 32;
	ld.shared.f64 	%fd249, [_ZZN3cub18CUB_300001_SM_10006detail6reduce18DeviceReduceKernelINS2_10policy_hubIdjN4cuda3std3__44plusIdEEE10Policy1000EN6thrust24THRUST_300001_SM_1000_NS6detail15normal_iteratorINSD_10device_ptrIdEEEEjS9_dNS7_10__identityEEEvT0_PT3_T1_NS0_13GridEvenShareISN_EET2_T4_E12temp_storage+32];
	add.f64 	%fd250, %fd375, %fd249;
	selp.f64 	%fd251, %fd250, %fd375, %p42;
	setp.gt.u32 	%p43, %r6, 64;
	ld.shared.f64 	%fd252, [_ZZN3cub18CUB_300001_SM_10006detail6reduce18DeviceReduceKernelINS2_10policy_hubIdjN4cuda3std3__44plusIdEEE10Policy1000EN6thrust24THRUST_300001_SM_1000_NS6detail15normal_iteratorINSD_10device_ptrIdEEEEjS9_dNS7_10__identityEEEvT0_PT3_T1_NS0_13GridEvenShareISN_EET2_T4_E12temp_storage+40];
	add.f64 	%fd253, %fd252, %fd251;
	selp.f64 	%fd254, %fd253, %fd251, %p43;
	setp.gt.u32 	%p44, %r6, 96;
	ld.shared.f64 	%fd255, [_ZZN3cub18CUB_300001_SM_10006detail6reduce18DeviceReduceKernelINS2_10policy_hubIdjN4cuda3std3__44plusIdEEE10Policy1000EN6thrust24THRUST_300001_SM_1000_NS6detail15normal_iteratorINSD_10device_ptrIdEEEEjS9_dNS7_10__identityEEEvT0_PT3_T1_NS0_13GridEvenShareISN_EET2_T4_E12temp_storage+48];
	add.f64 	%fd256, %fd255, %fd254;
	selp.f64 	%fd257, %fd256, %fd254, %p44;
	setp.gt.u32 	%p45, %r6, 128;
	ld.shared.f64 	%fd258, [_ZZN3cub18CUB_300001_SM_10006detail6reduce18DeviceReduceKernelINS2_10policy_hubIdjN4cuda3std3__44plusIdEEE10Policy1000EN6thrust24THRUST_300001_SM_1000_NS6detail15normal_iteratorINSD_10device_ptrIdEEEEjS9_dNS7_10__identityEEEvT0_PT3_T1_NS0_13GridEvenShareISN_EET2_T4_E12temp_storage+56];
	add.f64 	%fd259, %fd258, %fd257;
	selp.f64 	%fd260, %fd259, %fd257, %p45;
	setp.gt.u32 	%p46, %r6, 160;
	ld.shared.f64 	%fd261, [_ZZN3cub18CUB_300001_SM_10006detail6reduce18DeviceReduceKernelINS2_10policy_hubIdjN4cuda3std3__44plusIdEEE10Policy1000EN6thrust24THRUST_300001_SM_1000_NS6detail15normal_iteratorINSD_10device_ptrIdEEEEjS9_dNS7_10__identityEEEvT0_PT3_T1_NS0_13GridEvenShareISN_EET2_T4_E12temp_storage+64];
	add.f64 	%fd262, %fd261, %fd260;
	selp.f64 	%fd263, %fd262, %fd260, %p46;
	setp.gt.u32 	%p47, %r6, 192;
	ld.shared.f64 	%fd264, [_ZZN3cub18CUB_300001_SM_10006detail6reduce18DeviceReduceKernelINS2_10policy_hubIdjN4cuda3std3__44plusIdEEE10Policy1000EN6thrust24THRUST_300001_SM_1000_NS6detail15normal_iteratorINSD_10device_ptrIdEEEEjS9_dNS7_10__identityEEEvT0_PT3_T1_NS0_13GridEvenShareISN_EET2_T4_E12temp_storage+72];
	add.f64 	%fd265, %fd264, %fd263;
	selp.f64 	%fd266, %fd265, %fd263, %p47;
	setp.gt.u32 	%p48, %r6, 224;
	ld.shared.f64 	%fd267, [_ZZN3cub18CUB_300001_SM_10006detail6reduce18DeviceReduceKernelINS2_10policy_hubIdjN4cuda3std3__44plusIdEEE10Policy1000EN6thrust24THRUST_300001_SM_1000_NS6detail15normal_iteratorINSD_10device_ptrIdEEEEjS9_dNS7_10__identityEEEvT0_PT3_T1_NS0_13GridEvenShareISN_EET2_T4_E12temp_storage+80];
	add.f64 	%fd268, %fd267, %fd266;
	selp.f64 	%fd269, %fd268, %fd266, %p48;
	setp.gt.u32 	%p49, %r6, 256;
	ld.shared.f64 	%fd270, [_ZZN3cub18CUB_300001_SM_10006detail6reduce18DeviceReduceKernelINS2_10policy_hubIdjN4cuda3std3__44plusIdEEE10Policy1000EN6thrust24THRUST_300001_SM_1000_NS6detail15normal_iteratorINSD_10device_ptrIdEEEEjS9_dNS7_10__identityEEEvT0_PT3_T1_NS0_13GridEvenShareISN_EET2_T4_E12temp_storage+88];
	add.f64 	%fd271, %fd270, %fd269;
	selp.f64 	%fd272, %fd271, %fd269, %p49;
	setp.gt.u32 	%p50, %r6, 288;
	ld.shared.f64 	%fd273, [_ZZN3cub18CUB_300001_SM_10006detail6reduce18DeviceReduceKernelINS2_10policy_hubIdjN4cuda3std3__44plusIdEEE10Policy1000EN6thrust24THRUST_300001_SM_1000_NS6detail15normal_iteratorINSD_10device_ptrIdEEEEjS9_dNS7_10__identityEEEvT0_PT3_T1_NS0_13GridEvenShareISN_EET2_T4_E12temp_storage+96];
	add.f64 	%fd274, %fd273, %fd272;
	selp.f64 	%fd275, %fd274, %fd272, %p50;
	setp.gt.u32 	%p51, %r6, 320;
	ld.shared.f64 	%fd276, [_ZZN3cub18CUB_300001_SM_10006detail6reduce18DeviceReduceKernelINS2_10policy_hubIdjN4cuda3std3__44plusIdEEE10Policy1000EN6thrust24THRUST_300001_SM_1000_NS6detail15normal_iteratorINSD_10device_ptrIdEEEEjS9_dNS7_10__identityEEEvT0_PT3_T1_NS0_13GridEvenShareISN_EET2_T4_E12temp_storage+104];
	add.f64 	%fd277, %fd276, %fd275;
	selp.f64 	%fd278, %fd277, %fd275, %p51;
	setp.gt.u32 	%p52, %r6, 352;
	ld.shared.f64 	%fd279, [_ZZN3cub18CUB_300001_SM_10006detail6reduce18DeviceReduceKernelINS2_10policy_hubIdjN4cuda3std3__44plusIdEEE10Policy1000EN6thrust24THRUST_300001_SM_1000_NS6detail15normal_iteratorINSD_10device_ptrIdEEEEjS9_dNS7_10__identityEEEvT0_PT3_T1_NS0_13GridEvenShareISN_EET2_T4_E12temp_storage+112];
	add.f64 	%fd280, %fd279, %fd278;
	selp.f64 	%fd281, %fd280, %fd278, %p52;
	setp.gt.u32 	%p53, %r6, 384;
	ld.shared.f64 	%fd282, [_ZZN3cub18CUB_300001_SM_10006detail6reduce18DeviceReduceKernelINS2_10policy_hubIdjN4cuda3std3__44plusIdEEE10Policy1000EN6thrust24THRUST_300001_SM_1000_NS6detail15normal_iteratorINSD_10device_ptrIdEEEEjS9_dNS7_10__identityEEEvT0_PT3_T1_NS0_13GridEvenShareISN_EET2_T4_E12temp_storage+120];
	add.f64 	%fd283, %fd282, %fd281;
	selp.f64 	%fd284, %fd283, %fd281, %p53;
	setp.gt.u32 	%p54, %r6, 416;
	ld.shared.f64 	%fd285, [_ZZN3cub18CUB_300001_SM_10006detail6reduce18DeviceReduceKernelINS2_10policy_hubIdjN4cuda3std3__44plusIdEEE10Policy1000EN6thrust24THRUST_300001_SM_1000_NS6detail15normal_iteratorINSD_10device_ptrIdEEEEjS9_dNS7_10__identityEEEvT0_PT3_T1_NS0_13GridEvenShareISN_EET2_T4_E12temp_storage+128];
	add.f64 	%fd286, %fd285, %fd284;
	selp.f64 	%fd287, %fd286, %fd284, %p54;
	setp.gt.u32 	%p55, %r6, 448;
	ld.shared.f64 	%fd288, [_ZZN3cub18CUB_300001_SM_10006detail6reduce18DeviceReduceKernelINS2_10policy_hubIdjN4cuda3std3__44plusIdEEE10Policy1000EN6thrust24THRUST_300001_SM_1000_NS6detail15normal_iteratorINSD_10device_ptrIdEEEEjS9_dNS7_10__identityEEEvT0_PT3_T1_NS0_13GridEvenShareISN_EET2_T4_E12temp_storage+136];
	add.f64 	%fd289, %fd288, %fd287;
	selp.f64 	%fd290, %fd289, %fd287, %p55;
	setp.gt.u32 	%p56, %r6, 480;
	ld.shared.f64 	%fd291, [_ZZN3cub18CUB_300001_SM_10006detail6reduce18DeviceReduceKernelINS2_10policy_hubIdjN4cuda3std3__44plusIdEEE10Policy1000EN6thrust24THRUST_300001_SM_1000_NS6detail15normal_iteratorINSD_10device_ptrIdEEEEjS9_dNS7_10__identityEEEvT0_PT3_T1_NS0_13GridEvenShareISN_EET2_T4_E12temp_storage+144];
	add.f64 	%fd292, %fd291, %fd290;
	selp.f64 	%fd293, %fd292, %fd290, %p56;
	setp.gt.u32 	%p57, %r6, 512;
	ld.shared.f64 	%fd294, [_ZZN3cub18CUB_300001_SM_10006detail6reduce18DeviceReduceKernelINS2_10policy_hubIdjN4cuda3std3__44plusIdEEE10Policy1000EN6thrust24THRUST_300001_SM_1000_NS6detail15normal_iteratorINSD_10device_ptrIdEEEEjS9_dNS7_10__identityEEEvT0_PT3_T1_NS0_13GridEvenShareISN_EET2_T4_E12temp_storage+152];
	add.f64 	%fd295, %fd294, %fd293;
	selp.f64 	%fd296, %fd295, %fd293, %p57;
	setp.gt.u32 	%p58, %r6, 544;
	ld.shared.f64 	%fd297, [_ZZN3cub18CUB_300001_SM_10006detail6reduce18DeviceReduceKernelINS2_10policy_hubIdjN4cuda3std3__44plusIdEEE10Policy1000EN6thrust24THRUST_300001_SM_1000_NS6detail15normal_iteratorINSD_10device_ptrIdEEEEjS9_dNS7_10__identityEEEvT0_PT3_T1_NS0_13GridEvenShareISN_EET2_T4_E12temp_storage+160];
	add.f64 	%fd298, %fd297, %fd296;
	selp.f64 	%fd299, %fd298, %fd296, %p58;
	setp.gt.u32 	%p59, %r6, 576;
	ld.shared.f64 	%fd300, [_ZZN3cub18CUB_300001_SM_10006detail6reduce18DeviceReduceKernelINS2_10policy_hubIdjN4cuda3std3__44plusIdEEE10Policy1000EN6thrust24THRUST_300001_SM_1000_NS6detail15normal_iteratorINSD_10device_ptrIdEEEEjS9_dNS7_10__identityEEEvT0_PT3_T1_NS0_13GridEvenShareISN_EET2_T4_E12temp_storage+168];
	add.f64 	%fd301, %fd300, %fd299;
	selp.f64 	%fd302, %fd301, %fd299, %p59;
	setp.gt.u32 	%p60, %r6, 608;
	ld.shared.f64 	%fd303, [_ZZN3cub18CUB_300001_SM_10006detail6reduce18DeviceReduceKernelINS2_10policy_hubIdjN4cuda3std3__44plusIdEEE10Policy1000EN6thrust24THRUST_300001_SM_1000_NS6detail15normal_iteratorINSD_10device_ptrIdEEEEjS9_dNS7_10__identityEEEvT0_PT3_T1_NS0_13GridEvenShareISN_EET2_T4_E12temp_storage+176];
	add.f64 	%fd304, %fd303, %fd302;
	selp.f64 	%fd375, %fd304, %fd302, %p60;
	bra.uni 	$L__BB3_48;
$L__BB3_26:
	mov.u32 	%r35, %tid.x;
	add.s32 	%r72, %r347, %r35;
	mul.wide.u32 	%rd4, %r72, 8;
	add.s64 	%rd5, %rd1, %rd4;
	ld.global.f64 	%fd41, [%rd5];
	ld.global.f64 	%fd42, [%rd5+5120];
	ld.global.f64 	%fd43, [%rd5+10240];
	ld.global.f64 	%fd44, [%rd5+15360];
	ld.global.f64 	%fd45, [%rd5+20480];
	ld.global.f64 	%fd46, [%rd5+25600];
	ld.global.f64 	%fd47, [%rd5+30720];
	ld.global.f64 	%fd48, [%rd5+35840];
	add.f64 	%fd49, %fd41, %fd42;
	add.f64 	%fd50, %fd49, %fd43;
	add.f64 	%fd51, %fd50, %fd44;
	add.f64 	%fd52, %fd51, %fd45;
	add.f64 	%fd53, %fd52, %fd46;
	add.f64 	%fd54, %fd53, %fd47;
	add.f64 	%fd374, %fd54, %fd48;
	setp.lt.u32 	%p2, %r6, %r4;
	@%p2 bra 	$L__BB3_44;
	add.s32 	%r36, %r4, %r347;
	not.b32 	%r74, %r35;
	add.s32 	%r75, %r74, %r1;
	sub.s32 	%r76, %r75, %r4;
	sub.s32 	%r344, %r76, %r347;
	add.s32 	%r77, %r36, %r35;
	add.s32 	%r343, %r77, 5120;
	mov.b32 	%r346, 0;
	mov.u32 	%r345, %r36;
$L__BB3_28:
	mad.lo.s32 	%r347, %r2, 5120, %r347;
	add.s32 	%r78, %r1, -5120;
	setp.gt.u32 	%p3, %r347, %r78;
	@%p3 bra 	$L__BB3_30;
	add.s32 	%r79, %r35, %r347;
	mul.wide.u32 	%rd6, %r79, 8;
	add.s64 	%rd7, %rd1, %rd6;
	ld.global.f64 	%fd55, [%rd7];
	ld.global.f64 	%fd56, [%rd7+5120];
	ld.global.f64 	%fd57, [%rd7+10240];
	ld.global.f64 	%fd58, [%rd7+15360];
	ld.global.f64 	%fd59, [%rd7+20480];
	ld.global.f64 	%fd60, [%rd7+25600];
	ld.global.f64 	%fd61, [%rd7+30720];
	ld.global.f64 	%fd62, [%rd7+35840];
	add.f64 	%fd63, %fd374, %fd55;
	add.f64 	%fd64, %fd63, %fd56;
	add.f64 	%fd65, %fd64, %fd57;
	add.f64 	%fd66, %fd65, %fd58;
	add.f64 	%fd67, %fd66, %fd59;
	add.f64 	%fd68, %fd67, %fd60;
	add.f64 	%fd69, %fd68, %fd61;
	add.f64 	%fd374, %fd69, %fd62;
	sub.s32 	%r80, %r1, %r347;
	mul.lo.s32 	%r81, %r2, 5120;
	setp.lt.u32 	%p4, %r80, %r81;
	add.s32 	%r346, %r346, 1;
	add.s32 	%r345, %r345, %r81;
	sub.s32 	%r344, %r344, %r81;
	add.s32 	%r343, %r343, %r81;
	@%p4 bra 	$L__BB3_44;
	bra.uni 	$L__BB3_28;
$L__BB3_30:
	setp.le.u32 	%p5, %r1, %r347;
	sub.s32 	%r82, %r1, %r347;
	setp.ge.s32 	%p6, %r35, %r82;
	or.pred  	%p7, %p5, %p6;
	@%p7 bra 	$L__BB3_44;
	not.b32 	%r84, %r35;
	add.s32 	%r85, %r1, %r84;
	sub.s32 	%r86, %r85, %r36;
	mul.lo.s32 	%r87, %r2, %r346;
	mad.lo.s32 	%r88, %r87, -5120, %r86;
	mul.hi.u32 	%r89, %r88, -858993459;
	shr.u32 	%r90, %r89, 9;
	add.s32 	%r49, %r90, 1;
	and.b32  	%r50, %r49, 15;
	setp.lt.u32 	%p8, %r88, 9600;
	mov.u32 	%r352, %r35;
	@%p8 bra 	$L__BB3_35;
	or.b32  	%r350, %r35, 5120;
	mul.hi.u32 	%r91, %r344, -858993459;
	shr.u32 	%r92, %r91, 9;
	add.s32 	%r93, %r92, 1;
	and.b32  	%r94, %r93, 16777200;
	neg.s32 	%r348, %r94;
$L__BB3_33:
	.pragma "nounroll";
	add.s32 	%r95, %r343, -5120;
	mul.wide.u32 	%rd8, %r95, 8;
	add.s64 	%rd9, %rd1, %rd8;
	ld.global.f64 	%fd71, [%rd9];
	add.f64 	%fd72, %fd374, %fd71;
	add.s32 	%r96, %r343, -4480;
	mul.wide.u32 	%rd10, %r96, 8;
	add.s64 	%rd11, %rd1, %rd10;
	ld.global.f64 	%fd73, [%rd11];
	add.f64 	%fd74, %fd72, %fd73;
	add.s32 	%r97, %r343, -3840;
	mul.wide.u32 	%rd12, %r97, 8;
	add.s64 	%rd13, %rd1, %rd12;
	ld.global.f64 	%fd75, [%rd13];
	add.f64 	%fd76, %fd74, %fd75;
	add.s32 	%r98, %r343, -3200;
	mul.wide.u32 	%rd14, %r98, 8;
	add.s64 	%rd15, %rd1, %rd14;
	ld.global.f64 	%fd77, [%rd15];
	add.f64 	%fd78, %fd76, %fd77;
	add.s32 	%r99, %r343, -2560;
	mul.wide.u32 	%rd16, %r99, 8;
	add.s64 	%rd17, %rd1, %rd16;
	ld.global.f64 	%fd79, [%rd17];
	add.f64 	%fd80, %fd78, %fd79;
	add.s32 	%r100, %r343, -1920;
	mul.wide.u32 	%rd18, %r100, 8;
	add.s64 	%rd19, %rd1, %rd18;
	ld.global.f64 	%fd81, [%rd19];
	add.f64 	%fd82, %fd80, %fd81;
	add.s32 	%r101, %r343, -1280;
	mul.wide.u32 	%rd20, %r101, 8;
	add.s64 	%rd21, %rd1, %rd20;
	ld.global.f64 	%fd83, [%rd21];
	add.f64 	%fd84, %fd82, %fd83;
	add.s32 	%r102, %r343, 4480;
	add.s32 	%r103, %r343, -640;
	mul.wide.u32 	%rd22, %r103, 8;
	add.s64 	%rd23, %rd1, %rd22;
	ld.global.f64 	%fd85, [%rd23];
	add.f64 	%fd86, %fd84, %fd85;
	mul.wide.u32 	%rd24, %r343, 8;
	add.s64 	%rd25, %rd1, %rd24;
	ld.global.f64 	%fd87, [%rd25];
	add.f64 	%fd88, %fd86, %fd87;
	add.s32 	%r104, %r343, 640;
	mul.wide.u32 	%rd26, %r104, 8;
	add.s64 	%rd27, %rd1, %rd26;
	ld.global.f64 	%fd89, [%rd27];
	add.f64 	%fd90, %fd88, %fd89;
	add.s32 	%r105, %r343, 1280;
	mul.wide.u32 	%rd28, %r105, 8;
	add.s64 	%rd29, %rd1, %rd28;
	ld.global.f64 	%fd91, [%rd29];
	add.f64 	%fd92, %fd90, %fd91;
	add.s32 	%r106, %r343, 1920;
	mul.wide.u32 	%rd30, %r106, 8;
	add.s64 	%rd31, %rd1, %rd30;
	ld.global.f64 	%fd93, [%rd31];
	add.f64 	%fd94, %fd92, %fd93;
	add.s32 	%r107, %r343, 2560;
	mul.wide.u32 	%rd32, %r107, 8;
	add.s64 	%rd33, %rd1, %rd32;
	ld.global.f64 	%fd95, [%rd33];
	add.f64 	%fd96, %fd94, %fd95;
	add.s32 	%r108, %r343, 3200;
	mul.wide.u32 	%rd34, %r108, 8;
	add.s64 	%rd35, %rd1, %rd34;
	ld.global.f64 	%fd97, [%rd35];
	add.f64 	%fd98, %fd96, %fd97;
	add.s32 	%r109, %r343, 3840;
	mul.wide.u32 	%rd36, %r109, 8;
	add.s64 	%rd37, %rd1, %rd36;
	ld.global.f64 	%fd99, [%rd37];
	add.f64 	%fd100, %fd98, %fd99;
	mul.wide.u32 	%rd38, %r102, 8;
	add.s64 	%rd39, %rd1, %rd38;
	ld.global.f64 	%fd101, [%rd39];
	add.f64 	%fd374, %fd100, %fd101;
	add.s32 	%r350, %r350, 10240;
	add.s32 	%r343, %r343, 10240;
	add.s32 	%r348, %r348, 16;
	setp.ne.s32 	%p9, %r348, 0;
	@%p9 bra 	$L__BB3_33;
	add.s32 	%r352, %r350, -5120;
$L__BB3_35:
	setp.eq.s32 	%p10, %r50, 0;
	@%p10 bra 	$L__BB3_44;
	and.b32  	%r61, %r49, 7;
	setp.lt.u32 	%p11, %r50, 8;
	@%p11 bra 	$L__BB3_38;
	add.s32 	%r110, %r352, %r347;
	mul.wide.u32 	%rd40, %r110, 8;
	add.s64 	%rd41, %rd1, %rd40;
	ld.global.f64 	%fd103, [%rd41];
	add.f64 	%fd104, %fd374, %fd103;
	add.s32 	%r111, %r110, 640;
	mul.wide.u32 	%rd42, %r111, 8;
	add.s64 	%rd43, %rd1, %rd42;
	ld.global.f64 	%fd105, [%rd43];
	add.f64 	%fd106, %fd104, %fd105;
	add.s32 	%r112, %r110, 1280;
	mul.wide.u32 	%rd44, %r112, 8;
	add.s64 	%rd45, %rd1, %rd44;
	ld.global.f64 	%fd107, [%rd45];
	add.f64 	%fd108, %fd106, %fd107;
	add.s32 	%r113, %r110, 1920;
	mul.wide.u32 	%rd46, %r113, 8;
	add.s64 	%rd47, %rd1, %rd46;
	ld.global.f64 	%fd109, [%rd47];
	add.f64 	%fd110, %fd108, %fd109;
	add.s32 	%r114, %r110, 2560;
	mul.wide.u32 	%rd48, %r114, 8;
	add.s64 	%rd49, %rd1, %rd48;
	ld.global.f64 	%fd111, [%rd49];
	add.f64 	%fd112, %fd110, %fd111;
	add.s32 	%r115, %r110, 3200;
	mul.wide.u32 	%rd50, %r115, 8;
	add.s64 	%rd51, %rd1, %rd50;
	ld.global.f64 	%fd113, [%rd51];
	add.f64 	%fd114, %fd112, %fd113;
	add.s32 	%r116, %r110, 3840;
	mul.wide.u32 	%rd52, %r116, 8;
	add.s64 	%rd53, %rd1, %rd52;
	ld.global.f64 	%fd115, [%rd53];
	add.f64 	%fd116, %fd114, %fd115;
	add.s32 	%r117, %r110, 4480;
	mul.wide.u32 	%rd54, %r117, 8;
	add.s64 	%rd55, %rd1, %rd54;
	ld.global.f64 	%fd117, [%rd55];
	add.f64 	%fd374, %fd116, %fd117;
	add.s32 	%r352, %r352, 5120;
$L__BB3_38:
	setp.eq.s32 	%p12, %r61, 0;
	@%p12 bra 	$L__BB3_44;
	setp.lt.u32 	%p13, %r61, 4;
	@%p13 bra 	$L__BB3_41;
	add.s32 	%r118, %r352, %r347;
	mul.wide.u32 	%rd56, %r118, 8;
	add.s64 	%rd57, %rd1, %rd56;
	ld.global.f64 	%fd119, [%rd57];
	add.f64 	%fd120, %fd374, %fd119;
	add.s32 	%r119, %r118, 640;
	mul.wide.u32 	%rd58, %r119, 8;
	add.s64 	%rd59, %rd1, %rd58;
	ld.global.f64 	%fd121, [%rd59];
	add.f64 	%fd122, %fd120, %fd121;
	add.s32 	%r120, %r118, 1280;
	mul.wide.u32 	%rd60, %r120, 8;
	add.s64 	%rd61, %rd1, %rd60;
	ld.global.f64 	%fd123, [%rd61];
	add.f64 	%fd124, %fd122, %fd123;
	add.s32 	%r121, %r118, 1920;
	mul.wide.u32 	%rd62, %r121, 8;
	add.s64 	%rd63, %rd1, %rd62;
	ld.global.f64 	%fd125, [%rd63];
	add.f64 	%fd374, %fd124, %fd125;
	add.s32 	%r352, %r352, 2560;
$L__BB3_41:
	and.b32  	%r122, %r49, 3;
	setp.eq.s32 	%p14, %r122, 0;
	@%p14 bra 	$L__BB3_44;
	add.s32 	%r355, %r352, %r345;
	mul.hi.u32 	%r123, %r344, -858993459;
	cvt.u16.u32 	%rs1, %r123;
	shr.u16 	%rs2, %rs1, 9;
	add.s16 	%rs3, %rs2, 1;
	cvt.u32.u16 	%r124, %rs3;
	and.b32  	%r125, %r124, 3;
	neg.s32 	%r354, %r125;
$L__BB3_43:
	.pragma "nounroll";
	mul.wide.u32 	%rd64, %r355, 8;
	add.s64 	%rd65, %rd1, %rd64;
	ld.global.f64 	%fd126, [%rd65];
	add.f64 	%fd374, %fd374, %fd126;
	add.s32 	%r355, %r355, 640;
	add.s32 	%r354, %r354, 1;
	setp.ne.s32 	%p15, %r354, 0;
	@%p15 bra 	$L__BB3_43;
$L__BB3_44:
	// begin inline asm
	mov.u32 %r126, %laneid;
	// end inline asm
	mov.b64 	%rd66, %fd374;
	mov.b64 	{%r128, %r133}, %rd66;
	mov.b32 	%r134, 1;
	mov.b32 	%r175, 31;
	mov.b32 	%r176, -1;
	// begin inline asm
	shfl.sync.down.b32 %r127, %r128, %r134, %r175, %r176;
	// end inline asm
	// begin inline asm
	shfl.sync.down.b32 %r132, %r133, %r134, %r175, %r176;
	// end inline asm
	mov.b64 	%rd67, {%r127, %r132};
	mov.b64 	%fd127, %rd67;
	setp.gt.s32 	%p16, %r126, 30;
	add.f64 	%fd128, %fd374, %fd127;
	selp.f64 	%fd129, %fd374, %fd128, %p16;
	mov.b64 	%rd68, %fd129;
	mov.b64 	{%r138, %r143}, %rd68;
	mov.b32 	%r144, 2;
	// begin inline asm
	shfl.sync.down.b32 %r137, %r138, %r144, %r175, %r176;
	// end inline asm
	// begin inline asm
	shfl.sync.down.b32 %r142, %r143, %r144, %r175, %r176;
	// end inline asm
	mov.b64 	%rd69, {%r137, %r142};
	mov.b64 	%fd130, %rd69;
	setp.gt.s32 	%p17, %r126, 29;
	add.f64 	%fd131, %fd129, %fd130;
	selp.f64 	%fd132, %fd129, %fd131, %p17;
	mov.b64 	%rd70, %fd132;
	mov.b64 	{%r148, %r153}, %rd70;
	mov.b32 	%r154, 4;
	// begin inline asm
	shfl.sync.down.b32 %r147, %r148, %r154, %r175, %r176;
	// end inline asm
	// begin inline asm
	shfl.sync.down.b32 %r152, %r153, %r154, %r175, %r176;
	// end inline asm
	mov.b64 	%rd71, {%r147, %r152};
	mov.b64 	%fd133, %rd71;
	setp.gt.s32 	%p18, %r126, 27;
	add.f64 	%fd134, %fd132, %fd133;
	selp.f64 	%fd135, %fd132, %fd134, %p18;
	mov.b64 	%rd72, %fd135;
	mov.b64 	{%r158, %r163}, %rd72;
	mov.b32 	%r164, 8;
	// begin inline asm
	shfl.sync.down.b32 %r157, %r158, %r164, %r175, %r176;
	// end inline asm
	// begin inline asm
	shfl.sync.down.b32 %r162, %r163, %r164, %r175, %r176;
	// end inline asm
	mov.b64 	%rd73, {%r157, %r162};
	mov.b64 	%fd136, %rd73;
	setp.gt.s32 	%p19, %r126, 23;
	add.f64 	%fd137, %fd135, %fd136;
	selp.f64 	%fd138, %fd135, %fd137, %p19;
	mov.b64 	%rd74, %fd138;
	mov.b64 	{%r168, %r173}, %rd74;
	mov.b32 	%r174, 16;
	// begin inline asm
	shfl.sync.down.b32 %r167, %r168, %r174, %r175, %r176;
	// end inline asm
	// begin inline asm
	shfl.sync.down.b32 %r172, %r173, %r174, %r175, %r176;
	// end inline asm
	mov.b64 	%rd75, {%r167, %r172};
	mov.b64 	%fd139, %rd75;
	setp.gt.s32 	%p20, %r126, 15;
	add.f64 	%fd37, %fd138, %fd139;
	selp.f64 	%fd375, %fd138, %fd37, %p20;
	setp.ne.s32 	%p21, %r126, 0;
	@%p21 bra 	$L__BB3_46;
	shr.u32 	%r177, %r35, 2;
	and.b32  	%r178, %r177, 248;
	mov.u32 	%r179, _ZZN3cub18CUB_300001_SM_10006detail6reduce18DeviceReduceKernelINS2_10policy_hubIdjN4cuda3std3__44plusIdEEE10Policy1000EN6thrust24THRUST_300001_SM_1000_NS6detail15normal_iteratorINSD_10device_ptrIdEEEEjS9_dNS7_10__identityEEEvT0_PT3_T1_NS0_13GridEvenShareISN_EET2_T4_E12temp_storage;
	add.s32 	%r180, %r179, %r178;
	st.shared.f64 	[%r180+24], %fd37;
$L__BB3_46:
	bar.sync 	0;
	setp.ne.s32 	%p22, %r35, 0;
	@%p22 bra 	$L__BB3_48;
	ld.shared.f64 	%fd140, [_ZZN3cub18CUB_300001_SM_10006detail6reduce18DeviceReduceKernelINS2_10policy_hubIdjN4cuda3std3__44plusIdEEE10Policy1000EN6thrust24THRUST_300001_SM_1000_NS6detail15normal_iteratorINSD_10device_ptrIdEEEEjS9_dNS7_10__identityEEEvT0_PT3_T1_NS0_13GridEvenShareISN_EET2_T4_E12temp_storage+32];
	add.f64 	%fd141, %fd375, %fd140;
	ld.shared.f64 	%fd142, [_ZZN3cub18CUB_300001_SM_10006detail6reduce18DeviceReduceKernelINS2_10policy_hubIdjN4cuda3std3__44plusIdEEE10Policy1000EN6thrust24THRUST_300001_SM_1000_NS6detail15normal_iteratorINSD_10device_ptrIdEEEEjS9_dNS7_10__identityEEEvT0_PT3_T1_NS0_13GridEvenShareISN_EET2_T4_E12temp_storage+40];
	add.f64 	%fd143, %fd141, %fd142;
	ld.shared.f64 	%fd144, [_ZZN3cub18CUB_300001_SM_10006detail6reduce18DeviceReduceKernelINS2_10policy_hubIdjN4cuda3std3__44plusIdEEE10Policy1000EN6thrust24THRUST_300001_SM_1000_NS6detail15normal_iteratorINSD_10device_ptrIdEEEEjS9_dNS7_10__identityEEEvT0_PT3_T1_NS0_13GridEvenShareISN_EET2_T4_E12temp_storage+48];
	add.f64 	%fd145, %fd143, %fd144;
	ld.shared.f64 	%fd146, [_ZZN3cub18CUB_300001_SM_10006detail6reduce18DeviceReduceKernelINS2_10policy_hubIdjN4cuda3std3__44plusIdEEE10Policy1000EN6thrust24THRUST_300001_SM_1000_NS6detail15normal_iteratorINSD_10device_ptrIdEEEEjS9_dNS7_10__identityEEEvT0_PT3_T1_NS0_13GridEvenShareISN_EET2_T4_E12temp_storage+56];
	add.f64 	%fd147, %fd145, %fd146;
	ld.shared.f64 	%fd148, [_ZZN3cub18CUB_300001_SM_10006detail6reduce18DeviceReduceKernelINS2_10policy_hubIdjN4cuda3std3__44plusIdEEE10Policy1000EN6thrust24THRUST_300001_SM_1000_NS6detail15normal_iteratorINSD_10device_ptrIdEEEEjS9_dNS7_10__identityEEEvT0_PT3_T1_NS0_13GridEvenShareISN_EET2_T4_E12temp_storage+64];
	add.f64 	%fd149, %fd147, %fd148;
	ld.shared.f64 	%fd150, [_ZZN3cub18CUB_300001_SM_10006detail6reduce18DeviceReduceKernelINS2_10policy_hubIdjN4cuda3std3__44plusIdEEE10Policy1000EN6thrust24THRUST_300001_SM_1000_NS6detail15normal_iteratorINSD_10device_ptrIdEEEEjS9_dNS7_10__identityEEEvT0_PT3_T1_NS0_13GridEvenShareISN_EET2_T4_E12temp_storage+72];
	add.f64 	%fd151, %fd149, %fd150;
	ld.shared.f64 	%fd152, [_ZZN3cub18CUB_300001_SM_10006detail6reduce18DeviceReduceKernelINS2_10policy_hubIdjN4cuda3std3__44plusIdEEE10Policy1000EN6thrust24THRUST_300001_SM_1000_NS6detail15normal_iteratorINSD_10device_ptrIdEEEEjS9_dNS7_10__identityEEEvT0_PT3_T1_NS0_13GridEvenShareISN_EET2_T4_E12temp_storage+80];
	add.f64 	%fd153, %fd151, %fd152;
	ld.shared.f64 	%fd154, [_ZZN3cub18CUB_300001_SM_10006detail6reduce18DeviceReduceKernelINS2_10policy_hubIdjN4cuda3std3__44plusIdEEE10Policy1000EN6thrust24THRUST_300001_SM_1000_NS6detail15normal_iteratorINSD_10device_ptrIdEEEEjS9_dNS7_10__identityEEEvT0_PT3_T1_NS0_13GridEvenShareISN_EET2_T4_E12temp_storage+88];
	add.f64 	%fd155, %fd153, %fd154;
	ld.shared.f64 	%fd156, [_ZZN3cub18CUB_300001_SM_10006detail6reduce18DeviceReduceKernelINS2_10policy_hubIdjN4cuda3std3__44plusIdEEE10Policy1000EN6thrust24THRUST_300001_SM_1000_NS6detail15normal_iteratorINSD_10device_ptrIdEEEEjS9_dNS7_10__identityEEEvT0_PT3_T1_NS0_13GridEvenShareISN_EET2_T4_E12temp_storage+96];
	add.f64 	%fd157, %fd155, %fd156;
	ld.shared.f64 	%fd158, [_ZZN3cub18CUB_300001_SM_10006detail6reduce18DeviceReduceKernelINS2_10policy_hubIdjN4cuda3std3__44plusIdEEE10Policy1000EN6thrust24THRUST_300001_SM_1000_NS6detail15normal_iteratorINSD_10device_ptrIdEEEEjS9_dNS7_10__identityEEEvT0_PT3_T1_NS0_13GridEvenShareISN_EET2_T4_E12temp_storage+104];
	add.f64 	%fd159, %fd157, %fd158;
	ld.shared.f64 	%fd160, [_ZZN3cub18CUB_300001_SM_10006detail6reduce18DeviceReduceKernelINS2_10policy_hubIdjN4cuda3std3__44plusIdEEE10Policy1000EN6thrust24THRUST_300001_SM_1000_NS6detail15normal_iteratorINSD_10device_ptrIdEEEEjS9_dNS7_10__identityEEEvT0_PT3_T1_NS0_13GridEvenShareISN_EET2_T4_E12temp_storage+112];
	add.f64 	%fd161, %fd159, %fd160;
	ld.shared.f64 	%fd162, [_ZZN3cub18CUB_300001_SM_10006detail6reduce18DeviceReduceKernelINS2_10policy_hubIdjN4cuda3std3__44plusIdEEE10Policy1000EN6thrust24THRUST_300001_SM_1000_NS6detail15normal_iteratorINSD_10device_ptrIdEEEEjS9_dNS7_10__identityEEEvT0_PT3_T1_NS0_13GridEvenShareISN_EET2_T4_E12temp_storage+120];
	add.f64 	%fd163, %fd161, %fd162;
	ld.shared.f64 	%fd164, [_ZZN3cub18CUB_300001_SM_10006detail6reduce18DeviceReduceKernelINS2_10policy_hubIdjN4cuda3std3__44plusIdEEE10Policy1000EN6thrust24THRUST_300001_SM_1000_NS6detail15normal_iteratorINSD_10device_ptrIdEEEEjS9_dNS7_10__identityEEEvT0_PT3_T1_NS0_13GridEvenShareISN_EET2_T4_E12temp_storage+128];
	add.f64 	%fd165, %fd163, %fd164;
	ld.shared.f64 	%fd166, [_ZZN3cub18CUB_300001_SM_10006detail6reduce18DeviceReduceKernelINS2_10policy_hubIdjN4cuda3std3__44plusIdEEE10Policy1000EN6thrust24THRUST_300001_SM_1000_NS6detail15normal_iteratorINSD_10device_ptrIdEEEEjS9_dNS7_10__identityEEEvT0_PT3_T1_NS0_13GridEvenShareISN_EET2_T4_E12temp_storage+136];
	add.f64 	%fd167, %fd165, %fd166;
	ld.shared.f64 	%fd168, [_ZZN3cub18CUB_300001_SM_10006detail6reduce18DeviceReduceKernelINS2_10policy_hubIdjN4cuda3std3__44plusIdEEE10Policy1000EN6thrust24THRUST_300001_SM_1000_NS6detail15normal_iteratorINSD_10device_ptrIdEEEEjS9_dNS7_10__identityEEEvT0_PT3_T1_NS0_13GridEvenShareISN_EET2_T4_E12temp_storage+144];
	add.f64 	%fd169, %fd167, %fd168;
	ld.shared.f64 	%fd170, [_ZZN3cub18CUB_300001_SM_10006detail6reduce18DeviceReduceKernelINS2_10policy_hubIdjN4cuda3std3__44plusIdEEE10Policy1000EN6thrust24THRUST_300001_SM_1000_NS6detail15normal_iteratorINSD_10device_ptrIdEEEEjS9_dNS7_10__identityEEEvT0_PT3_T1_NS0_13GridEvenShareISN_EET2_T4_E12temp_storage+152];
	add.f64 	%fd171, %fd169, %fd170;
	ld.shared.f64 	%fd172, [_ZZN3cub18CUB_300001_SM_10006detail6reduce18DeviceReduceKernelINS2_10policy_hubIdjN4cuda3std3__44plusIdEEE10Policy1000EN6thrust24THRUST_300001_SM_1000_NS6detail15normal_iteratorINSD_10device_ptrIdEEEEjS9_dNS7_10__identityEEEvT0_PT3_T1_NS0_13GridEvenShareISN_EET2_T4_E12temp_storage+160];
	add.f64 	%fd173, %fd171, %fd172;
	ld.shared.f64 	%fd174, [_ZZN3cub18CUB_300001_SM_10006detail6reduce18DeviceReduceKernelINS2_10policy_hubIdjN4cuda3std3__44plusIdEEE10Policy1000EN6thrust24THRUST_300001_SM_1000_NS6detail15normal_iteratorINSD_10device_ptrIdEEEEjS9_dNS7_10__identityEEEvT0_PT3_T1_NS0_13GridEvenShareISN_EET2_T4_E12temp_storage+168];
	add.f64 	%fd175, %fd173, %fd174;
	ld.shared.f64 	%fd176, [_ZZN3cub18CUB_300001_SM_10006detail6reduce18DeviceReduceKernelINS2_10policy_hubIdjN4cuda3std3__44plusIdEEE10Policy1000EN6thrust24THRUST_300001_SM_1000_NS6detail15normal_iteratorINSD_10device_ptrIdEEEEjS9_dNS7_10__identityEEEvT0_PT3_T1_NS0_13GridEvenShareISN_EET2_T4_E12temp_storage+176];
	add.f64 	%fd375, %fd175, %fd176;
$L__BB3_48:
	mov.u32 	%r333, %tid.x;
	setp.ne.s32 	%p68, %r333, 0;
	@%p68 bra 	$L__BB3_50;
	ld.param.u64 	%rd159, [_ZN3cub18CUB_300001_SM_10006detail6reduce18DeviceReduceKernelINS2_10policy_hubIdjN4cuda3std3__44plusIdEEE10Policy1000EN6thrust24THRUST_300001_SM_1000_NS6detail15normal_iteratorINSD_10device_ptrIdEEEEjS9_dNS7_10__identityEEEvT0_PT3_T1_NS0_13GridEvenShareISN_EET2_T4__param_1];
	cvta.to.global.u64 	%rd156, %rd159;
	mul.wide.u32 	%rd157, %r3, 8;
	add.s64 	%rd158, %rd156, %rd157;
	st.global.f64 	[%rd158], %fd375;
$L__BB3_50:
	ret;

}
	// .globl	_ZN3cub18CUB_300001_SM_10006detail6reduce28DeviceReduceSingleTileKernelINS2_10policy_hubIdjN4cuda3std3__44plusIdEEE10Policy1000EPdSC_iS9_ddNS7_10__identityEEEvT0_T1_T2_T3_T4_T6_
.visible .entry _ZN3cub18CUB_300001_SM_10006detail6reduce28DeviceReduceSingleTileKernelINS2_10policy_hubIdjN4cuda3std3__44plusIdEEE10Policy1000EPdSC_iS9_ddNS7_10__identityEEEvT0_T1_T2_T3_T4_T6_(
	.param .u64 .ptr .align 1 _ZN3cub18CUB_300001_SM_10006detail6reduce28DeviceReduceSingleTileKernelINS2_10policy_hubIdjN4cuda3std3__44plusIdEEE10Policy1000EPdSC_iS9_ddNS7_10__identityEEEvT0_T1_T2_T3_T4_T6__param_0,
	.param .u64 .ptr .align 1 _ZN3cub18CUB_300001_SM_10006detail6reduce28DeviceReduceSingleTileKernelINS2_10policy_hubIdjN4cuda3std3__44plusIdEEE10Policy1000EPdSC_iS9_ddNS7_10__identityEEEvT0_T1_T2_T3_T4_T6__param_1,
	.param .u32 _ZN3cub18CUB_300001_SM_10006detail6reduce28DeviceReduceSingleTileKernelINS2_10policy_hubIdjN4cuda3std3__44plusIdEEE10Policy1000EPdSC_iS9_ddNS7_10__identityEEEvT0_T1_T2_T3_T4_T6__param_2,
	.param .align 1 .b8 _ZN3cub18CUB_300001_SM_10006detail6reduce28DeviceReduceSingleTileKernelINS2_10policy_hubIdjN4cuda3std3__44plusIdEEE10Policy1000EPdSC_iS9_ddNS7_10__identityEEEvT0_T1_T2_T3_T4_T6__param_3[1],
	.param .f64 _ZN3cub18CUB_300001_SM_10006detail6reduce28DeviceReduceSingleTileKernelINS2_10policy_hubIdjN4cuda3std3__44plusIdEEE10Policy1000EPdSC_iS9_ddNS7_10__identityEEEvT0_T1_T2_T3_T4_T6__param_4,
	.param .align 1 .b8 _ZN3cub18CUB_300001_SM_10006detail6reduce28DeviceReduceSingleTileKernelINS2_10policy_hubIdjN4cuda3std3__44plusIdEEE10Policy1000EPdSC_iS9_ddNS7_10__identityEEEvT0_T1_T2_T3_T4_T6__param_5[1]
)
.maxntid 640
.minnctapersm 1
{
	.reg .pred 	%p<62>;
	.reg .b32 	%r<239>;
	.reg .b64 	%rd<109>;
	.reg .b64 	%fd<264>;
	// demoted variable
	.shared .align 8 .b8 _ZZN3cub18CUB_300001_SM_10006detail6reduce28DeviceReduceSingleTileKernelINS2_10policy_hubIdjN4cuda3std3__44plusIdEEE10Policy1000EPdSC_iS9_ddNS7_10__identityEEEvT0_T1_T2_T3_T4_T6_E12temp_storage[192];
	ld.param.u64 	%rd9, [_ZN3cub18CUB_300001_SM_10006detail6reduce28DeviceReduceSingleTileKernelINS2_10policy_hubIdjN4cuda3std3__44plusIdEEE10Policy1000EPdSC_iS9_ddNS7_10__identityEEEvT0_T1_T2_T3_T4_T6__param_0];
	ld.param.u64 	%rd10, [_ZN3cub18CUB_300001_SM_10006detail6reduce28DeviceReduceSingleTileKernelINS2_10policy_hubIdjN4cuda3std3__44plusIdEEE10Policy1000EPdSC_iS9_ddNS7_10__identityEEEvT0_T1_T2_T3_T4_T6__param_1];
	ld.param.u32 	%r36, [_ZN3cub18CUB_300001_SM_10006detail6reduce28DeviceReduceSingleTileKernelINS2_10policy_hubIdjN4cuda3std3__44plusIdEEE10Policy1000EPdSC_iS9_ddNS7_10__identityEEEvT0_T1_T2_T3_T4_T6__param_2];
	ld.param.f64 	%fd30, [_ZN3cub18CUB_300001_SM_10006detail6reduce28DeviceReduceSingleTileKernelINS2_10policy_hubIdjN4cuda3std3__44plusIdEEE10Policy1000EPdSC_iS9_ddNS7_10__identityEEEvT0_T1_T2_T3_T4_T6__param_4];
	cvta.to.global.u64 	%rd1, %rd10;
	setp.ne.s32 	%p1, %r36, 0;
	@%p1 bra 	$L__BB4_3;
	mov.u32 	%r225, %tid.x;
	setp.ne.s32 	%p61, %r225, 0;
	@%p61 bra 	$L__BB4_39;
	st.global.f64 	[%rd1], %fd30;
	bra.uni 	$L__BB4_39;
$L__BB4_3:
	setp.gt.s32 	%p2, %r36, 5119;
	@%p2 bra 	$L__BB4_21;
	mov.u32 	%r1, %tid.x;
	setp.ge.s32 	%p19, %r1, %r36;
	mov.f64 	%fd255, 0d0000000000000000;
	mov.u32 	%r229, %r1;
	@%p19 bra 	$L__BB4_6;
	mul.wide.u32 	%rd74, %r1, 8;
	add.s64 	%rd73, %rd9, %rd74;
	// begin inline asm
	ld.global.nc.u64 %rd72, [%rd73];
	// end inline asm
	mov.b64 	%fd255, %rd72;
	add.s32 	%r229, %r1, 640;
$L__BB4_6:
	setp.ge.s32 	%p20, %r229, %r36;
	@%p20 bra 	$L__BB4_12;
	not.b32 	%r101, %r229;
	add.s32 	%r4, %r36, %r101;
	mul.hi.u32 	%r102, %r4, -858993459;
	shr.u32 	%r103, %r102, 9;
	add.s32 	%r5, %r103, 1;
	and.b32  	%r104, %r103, 3;
	setp.eq.s32 	%p21, %r104, 3;
	@%p21 bra 	$L__BB4_10;
	mul.wide.u32 	%rd75, %r229, 8;
	add.s64 	%rd107, %rd9, %rd75;
	and.b32  	%r105, %r5, 3;
	neg.s32 	%r227, %r105;
$L__BB4_9:
	.pragma "nounroll";
	// begin inline asm
	ld.global.nc.u64 %rd76, [%rd107];
	// end inline asm
	mov.b64 	%fd121, %rd76;
	add.f64 	%fd255, %fd255, %fd121;
	add.s32 	%r229, %r229, 640;
	add.s64 	%rd107, %rd107, 5120;
	add.s32 	%r227, %r227, 1;
	setp.ne.s32 	%p22, %r227, 0;
	@%p22 bra 	$L__BB4_9;
$L__BB4_10:
	setp.lt.u32 	%p23, %r4, 1920;
	@%p23 bra 	$L__BB4_12;
$L__BB4_11:
	mul.wide.s32 	%rd86, %r229, 8;
	add.s64 	%rd79, %rd9, %rd86;
	// begin inline asm
	ld.global.nc.u64 %rd78, [%rd79];
	// end inline asm
	mov.b64 	%fd122, %rd78;
	add.f64 	%fd123, %fd255, %fd122;
	add.s64 	%rd81, %rd79, 5120;
	// begin inline asm
	ld.global.nc.u64 %rd80, [%rd81];
	// end inline asm
	mov.b64 	%fd124, %rd80;
	add.f64 	%fd125, %fd123, %fd124;
	add.s64 	%rd83, %rd79, 10240;
	// begin inline asm
	ld.global.nc.u64 %rd82, [%rd83];
	// end inline asm
	mov.b64 	%fd126, %rd82;
	add.f64 	%fd127, %fd125, %fd126;
	add.s64 	%rd85, %rd79, 15360;
	// begin inline asm
	ld.global.nc.u64 %rd84, [%rd85];
	// end inline asm
	mov.b64 	%fd128, %rd84;
	add.f64 	%fd255, %fd127, %fd128;
	add.s32 	%r229, %r229, 2560;
	setp.lt.s32 	%p24, %r229, %r36;
	@%p24 bra 	$L__BB4_11;
$L__BB4_12:
	setp.lt.s32 	%p25, %r36, 640;
	@%p25 bra 	$L__BB4_17;
	// begin inline asm
	mov.u32 %r169, %laneid;
	// end inline asm
	mov.b64 	%rd97, %fd255;
	mov.b64 	{%r171, %r176}, %rd97;
	mov.b32 	%r177, 1;
	mov.b32 	%r218, 31;
	mov.b32 	%r219, -1;
	// begin inline asm
	shfl.sync.down.b32 %r170, %r171, %r177, %r218, %r219;
	// end inline asm
	// begin inline asm
	shfl.sync.down.b32 %r175, %r176, %r177, %r218, %r219;
	// end inline asm
	mov.b64 	%rd98, {%r170, %r175};
	mov.b64 	%fd199, %rd98;
	setp.gt.s32 	%p53, %r169, 30;
	add.f64 	%fd200, %fd255, %fd199;
	selp.f64 	%fd201, %fd255, %fd200, %p53;
	mov.b64 	%rd99, %fd201;
	mov.b64 	{%r181, %r186}, %rd99;
	mov.b32 	%r187, 2;
	// begin inline asm
	shfl.sync.down.b32 %r180, %r181, %r187, %r218, %r219;
	// end inline asm
	// begin inline asm
	shfl.sync.down.b32 %r185, %r186, %r187, %r218, %r219;
	// end inline asm
	mov.b64 	%rd100, {%r180, %r185};
	mov.b64 	%fd202, %rd100;
	setp.gt.s32 	%p54, %r169, 29;
	add.f64 	%fd203, %fd201, %fd202;
	selp.f64 	%fd204, %fd201, %fd203, %p54;
	mov.b64 	%rd101, %fd204;
	mov.b64 	{%r191, %r196}, %rd101;
	mov.b32 	%r197, 4;
	// begin inline asm
	shfl.sync.down.b32 %r190, %r191, %r197, %r218, %r219;
	// end inline asm
	// begin inline asm
	shfl.sync.down.b32 %r195, %r196, %r197, %r218, %r219;
	// end inline asm
	mov.b64 	%rd102, {%r190, %r195};
	mov.b64 	%fd205, %rd102;
	setp.gt.s32 	%p55, %r169, 27;
	add.f64 	%fd206, %fd204, %fd205;
	selp.f64 	%fd207, %fd204, %fd206, %p55;
	mov.b64 	%rd103, %fd207;
	mov.b64 	{%r201, %r206}, %rd103;
	mov.b32 	%r207, 8;
	// begin inline asm
	shfl.sync.down.b32 %r200, %r201, %r207, %r218, %r219;
	// end inline asm
	// begin inline asm
	shfl.sync.down.b32 %r205, %r206, %r207, %r218, %r219;
	// end inline asm
	mov.b64 	%rd104, {%r200, %r205};
	mov.b64 	%fd208, %rd104;
	setp.gt.s32 	%p56, %r169, 23;
	add.f64 	%fd209, %fd207, %fd208;
	selp.f64 	%fd210, %fd207, %fd209, %p56;
	mov.b64 	%rd105, %fd210;
	mov.b64 	{%r211, %r216}, %rd105;
	mov.b32 	%r217, 16;
	// begin inline asm
	shfl.sync.down.b32 %r210, %r211, %r217, %r218, %r219;
	// end inline asm
	// begin inline asm
	shfl.sync.down.b32 %r215, %r216, %r217, %r218, %r219;
	// end inline asm
	mov.b64 	%rd106, {%r210, %r215};
	mov.b64 	%fd211, %rd106;
	setp.gt.s32 	%p57, %r169, 15;
	add.f64 	%fd10, %fd210, %fd211;
	selp.f64 	%fd263, %fd210, %fd10, %p57;
	setp.ne.s32 	%p58, %r169, 0;
	@%p58 bra 	$L__BB4_15;
	shr.u32 	%r220, %r1, 2;
	and.b32  	%r221, %r220, 248;
	mov.u32 	%r222, _ZZN3cub18CUB_300001_SM_10006detail6reduce28DeviceReduceSingleTileKernelINS2_10policy_hubIdjN4cuda3std3__44plusIdEEE10Policy1000EPdSC_iS9_ddNS7_10__identityEEEvT0_T1_T2_T3_T4_T6_E12temp_storage;
	add.s32 	%r223, %r222, %r221;
	st.shared.f64 	[%r223+24], %fd10;
$L__BB4_15:
	bar.sync 	0;
	setp.ne.s32 	%p59, %r1, 0;
	@%p59 bra 	$L__BB4_37;
	ld.shared.f64 	%fd212, [_ZZN3cub18CUB_300001_SM_10006detail6reduce28DeviceReduceSingleTileKernelINS2_10policy_hubIdjN4cuda3std3__44plusIdEEE10Policy1000EPdSC_iS9_ddNS7_10__identityEEEvT0_T1_T2_T3_T4_T6_E12temp_storage+32];
	add.f64 	%fd213, %fd263, %fd212;
	ld.shared.f64 	%fd214, [_ZZN3cub18CUB_300001_SM_10006detail6reduce28DeviceReduceSingleTileKernelINS2_10policy_hubIdjN4cuda3std3__44plusIdEEE10Policy1000EPdSC_iS9_ddNS7_10__identityEEEvT0_T1_T2_T3_T4_T6_E12temp_storage+40];
	add.f64 	%fd215, %fd213, %fd214;
	ld.shared.f64 	%fd216, [_ZZN3cub18CUB_300001_SM_10006detail6reduce28DeviceReduceSingleTileKernelINS2_10policy_hubIdjN4cuda3std3__44plusIdEEE10Policy1000EPdSC_iS9_ddNS7_10__identityEEEvT0_T1_T2_T3_T4_T6_E12temp_storage+48];
	add.f64 	%fd217, %fd215, %fd216;
	ld.shared.f64 	%fd218, [_ZZN3cub18CUB_300001_SM_10006detail6reduce28DeviceReduceSingleTileKernelINS2_10policy_hubIdjN4cuda3std3__44plusIdEEE10Policy1000EPdSC_iS9_ddNS7_10__identityEEEvT0_T1_T2_T3_T4_T6_E12temp_storage+56];
	add.f64 	%fd219, %fd217, %fd218;
	ld.shared.f64 	%fd220, [_ZZN3cub18CUB_300001_SM_10006detail6reduce28DeviceReduceSingleTileKernelINS2_10policy_hubIdjN4cuda3std3__44plusIdEEE10Policy1000EPdSC_iS9_ddNS7_10__identityEEEvT0_T1_T2_T3_T4_T6_E12temp_storage+64];
	add.f64 	%fd221, %fd219, %fd220;
	ld.shared.f64 	%fd222, [_ZZN3cub18CUB_300001_SM_10006detail6reduce28DeviceReduceSingleTileKernelINS2_10policy_hubIdjN4cuda3std3__44plusIdEEE10Policy1000EPdSC_iS9_ddNS7_10__identityEEEvT0_T1_T2_T3_T4_T6_E12temp_storage+72];
	add.f64 	%fd223, %fd221, %fd222;
	ld.shared.f64 	%fd224, [_ZZN3cub18CUB_300001_SM_10006detail6reduce28DeviceReduceSingleTileKernelINS2_10policy_hubIdjN4cuda3std3__44plusIdEEE10Policy1000EPdSC_iS9_ddNS7_10__identityEEEvT0_T1_T2_T3_T4_T6_E12temp_storage+80];
	add.f64 	%fd225, %fd223, %fd224;
	ld.shared.f64 	%fd226, [_ZZN3cub18CUB_300001_SM_10006detail6reduce28DeviceReduceSingleTileKernelINS2_10policy_hubIdjN4cuda3std3__44plusIdEEE10Policy1000EPdSC_iS9_ddNS7_10__identityEEEvT0_T1_T2_T3_T4_T6_E12temp_storage+88];
	add.f64 	%fd227, %fd225, %fd226;
	ld.shared.f64 	%fd228, [_ZZN3cub18CUB_300001_SM_10006detail6reduce28DeviceReduceSingleTileKernelINS2_10policy_hubIdjN4cuda3std3__44plusIdEEE10Policy1000EPdSC_iS9_ddNS7_10__identityEEEvT0_T1_T2_T3_T4_T6_E12temp_storage+96];
	add.f64 	%fd229, %fd227, %fd228;
	ld.shared.f64 	%fd230, [_ZZN3cub18CUB_300001_SM_10006detail6reduce28DeviceReduceSingleTileKernelINS2_10policy_hubIdjN4cuda3std3__44plusIdEEE10Policy1000EPdSC_iS9_ddNS7_10__identityEEEvT0_T1_T2_T3_T4_T6_E12temp_storage+104];
	add.f64 	%fd231, %fd229, %fd230;
	ld.shared.f64 	%fd232, [_ZZN3cub18CUB_300001_SM_10006detail6reduce28DeviceReduceSingleTileKernelINS2_10policy_hubIdjN4cuda3std3__44plusIdEEE10Policy1000EPdSC_iS9_ddNS7_10__identityEEEvT0_T1_T2_T3_T4_T6_E12temp_storage+112];
	add.f64 	%fd233, %fd231, %fd232;
	ld.shared.f64 	%fd234, [_ZZN3cub18CUB_300001_SM_10006detail6reduce28DeviceReduceSingleTileKernelINS2_10policy_hubIdjN4cuda3std3__44plusIdEEE10Policy1000EPdSC_iS9_ddNS7_10__identityEEEvT0_T1_T2_T3_T4_T6_E12temp_storage+120];
	add.f64 	%fd235, %fd233, %fd234;
	ld.shared.f64 	%fd236, [_ZZN3cub18CUB_300001_SM_10006detail6reduce28DeviceReduceSingleTileKernelINS2_10policy_hubIdjN4cuda3std3__44plusIdEEE10Policy1000EPdSC_iS9_ddNS7_10__identityEEEvT0_T1_T2_T3_T4_T6_E12temp_storage+128];
	add.f64 	%fd237, %fd235, %fd236;
	ld.shared.f64 	%fd238, [_ZZN3cub18CUB_300001_SM_10006detail6reduce28DeviceReduceSingleTileKernelINS2_10policy_hubIdjN4cuda3std3__44plusIdEEE10Policy1000EPdSC_iS9_ddNS7_10__identityEEEvT0_T1_T2_T3_T4_T6_E12temp_storage+136];
	add.f64 	%fd239, %fd237, %fd238;
	ld.shared.f64 	%fd240, [_ZZN3cub18CUB_300001_SM_10006detail6reduce28DeviceReduceSingleTileKernelINS2_10policy_hubIdjN4cuda3std3__44plusIdEEE10Policy1000EPdSC_iS9_ddNS7_10__identityEEEvT0_T1_T2_T3_T4_T6_E12temp_storage+144];
	add.f64 	%fd241, %fd239, %fd240;
	ld.shared.f64 	%fd242, [_ZZN3cub18CUB_300001_SM_10006detail6reduce28DeviceReduceSingleTileKernelINS2_10policy_hubIdjN4cuda3std3__44plusIdEEE10Policy1000EPdSC_iS9_ddNS7_10__identityEEEvT0_T1_T2_T3_T4_T6_E12temp_storage+152];
	add.f64 	%fd243, %fd241, %fd242;
	ld.shared.f64 	%fd244, [_ZZN3cub18CUB_300001_SM_10006detail6reduce28DeviceReduceSingleTileKernelINS2_10policy_hubIdjN4cuda3std3__44plusIdEEE10Policy1000EPdSC_iS9_ddNS7_10__identityEEEvT0_T1_T2_T3_T4_T6_E12temp_storage+160];
	add.f64 	%fd245, %fd243, %fd244;
	ld.shared.f64 	%fd246, [_ZZN3cub18CUB_300001_SM_10006detail6reduce28DeviceReduceSingleTileKernelINS2_10policy_hubIdjN4cuda3std3__44plusIdEEE10Policy1000EPdSC_iS9_ddNS7_10__identityEEEvT0_T1_T2_T3_T4_T6_E12temp_storage+168];
	add.f64 	%fd247, %fd245, %fd246;
	ld.shared.f64 	%fd248, [_ZZN3cub18CUB_300001_SM_10006detail6reduce28DeviceReduceSingleTileKernelINS2_10policy_hubIdjN4cuda3std3__44plusIdEEE10Policy1000EPdSC_iS9_ddNS7_10__identityEEEvT0_T1_T2_T3_T4_T6_E12temp_storage+176];
	add.f64 	%fd263, %fd247, %fd248;
	bra.uni 	$L__BB4_37;
$L__BB4_17:
	// begin inline asm
	mov.u32 %r106, %laneid;
	// end inline asm
	and.b32  	%r157, %r1, 992;
	add.s32 	%r158, %r157, 32;
	setp.gt.s32 	%p26, %r158, %r36;
	not.b32 	%r159, %r157;
	add.s32 	%r160, %r36, %r159;
	selp.b32 	%r155, %r160, 31, %p26;
	mov.b64 	%rd87, %fd255;
	mov.b64 	{%r108, %r113}, %rd87;
	mov.b32 	%r114, 1;
	mov.b32 	%r156, -1;
	// begin inline asm
	shfl.sync.down.b32 %r107, %r108, %r114, %r155, %r156;
	// end inline asm
	// begin inline asm
	shfl.sync.down.b32 %r112, %r113, %r114, %r155, %r156;
	// end inline asm
	mov.b64 	%rd88, {%r107, %r112};
	mov.b64 	%fd129, %rd88;
	setp.lt.s32 	%p27, %r106, %r155;
	add.f64 	%fd130, %fd255, %fd129;
	selp.f64 	%fd131, %fd130, %fd255, %p27;
	mov.b64 	%rd89, %fd131;
	mov.b64 	{%r118, %r123}, %rd89;
	mov.b32 	%r124, 2;
	// begin inline asm
	shfl.sync.down.b32 %r117, %r118, %r124, %r155, %r156;
	// end inline asm
	// begin inline asm
	shfl.sync.down.b32 %r122, %r123, %r124, %r155, %r156;
	// end inline asm
	mov.b64 	%rd90, {%r117, %r122};
	mov.b64 	%fd132, %rd90;
	add.s32 	%r161, %r106, 2;
	setp.gt.s32 	%p28, %r161, %r155;
	add.f64 	%fd133, %fd131, %fd132;
	selp.f64 	%fd134, %fd131, %fd133, %p28;
	mov.b64 	%rd91, %fd134;
	mov.b64 	{%r128, %r133}, %rd91;
	mov.b32 	%r134, 4;
	// begin inline asm
	shfl.sync.down.b32 %r127, %r128, %r134, %r155, %r156;
	// end inline asm
	// begin inline asm
	shfl.sync.down.b32 %r132, %r133, %r134, %r155, %r156;
	// end inline asm
	mov.b64 	%rd92, {%r127, %r132};
	mov.b64 	%fd135, %rd92;
	add.s32 	%r162, %r106, 4;
	setp.gt.s32 	%p29, %r162, %r155;
	add.f64 	%fd136, %fd134, %fd135;
	selp.f64 	%fd137, %fd134, %fd136, %p29;
	mov.b64 	%rd93, %fd137;
	mov.b64 	{%r138, %r143}, %rd93;
	mov.b32 	%r144, 8;
	// begin inline asm
	shfl.sync.down.b32 %r137, %r138, %r144, %r155, %r156;
	// end inline asm
	// begin inline asm
	shfl.sync.down.b32 %r142, %r143, %r144, %r155, %r156;
	// end inline asm
	mov.b64 	%rd94, {%r137, %r142};
	mov.b64 	%fd138, %rd94;
	add.s32 	%r163, %r106, 8;
	setp.gt.s32 	%p30, %r163, %r155;
	add.f64 	%fd139, %fd137, %fd138;
	selp.f64 	%fd140, %fd137, %fd139, %p30;
	mov.b64 	%rd95, %fd140;
	mov.b64 	{%r148, %r153}, %rd95;
	mov.b32 	%r154, 16;
	// begin inline asm
	shfl.sync.down.b32 %r147, %r148, %r154, %r155, %r156;
	// end inline asm
	// begin inline asm
	shfl.sync.down.b32 %r152, %r153, %r154, %r155, %r156;
	// end inline asm
	mov.b64 	%rd96, {%r147, %r152};
	mov.b64 	%fd141, %rd96;
	add.s32 	%r164, %r106, 16;
	setp.gt.s32 	%p31, %r164, %r155;
	add.f64 	%fd142, %fd140, %fd141;
	selp.f64 	%fd263, %fd140, %fd142, %p31;
	setp.ne.s32 	%p32, %r106, 0;
	@%p32 bra 	$L__BB4_19;
	shr.u32 	%r165, %r1, 2;
	and.b32  	%r166, %r165, 248;
	mov.u32 	%r167, _ZZN3cub18CUB_300001_SM_10006detail6reduce28DeviceReduceSingleTileKernelINS2_10policy_hubIdjN4cuda3std3__44plusIdEEE10Policy1000EPdSC_iS9_ddNS7_10__identityEEEvT0_T1_T2_T3_T4_T6_E12temp_storage;
	add.s32 	%r168, %r167, %r166;
	st.shared.f64 	[%r168+24], %fd263;
$L__BB4_19:
	bar.sync 	0;
	setp.ne.s32 	%p33, %r1, 0;
	@%p33 bra 	$L__BB4_37;
	setp.gt.s32 	%p34, %r36, 32;
	ld.shared.f64 	%fd143, [_ZZN3cub18CUB_300001_SM_10006detail6reduce28DeviceReduceSingleTileKernelINS2_10policy_hubIdjN4cuda3std3__44plusIdEEE10Policy1000EPdSC_iS9_ddNS7_10__identityEEEvT0_T1_T2_T3_T4_T6_E12temp_storage+32];
	add.f64 	%fd144, %fd263, %fd143;
	selp.f64 	%fd145, %fd144, %fd263, %p34;
	setp.gt.s32 	%p35, %r36, 64;
	ld.shared.f64 	%fd146, [_ZZN3cub18CUB_300001_SM_10006detail6reduce28DeviceReduceSingleTileKernelINS2_10policy_hubIdjN4cuda3std3__44plusIdEEE10Policy1000EPdSC_iS9_ddNS7_10__identityEEEvT0_T1_T2_T3_T4_T6_E12temp_storage+40];
	add.f64 	%fd147, %fd146, %fd145;
	selp.f64 	%fd148, %fd147, %fd145, %p35;
	setp.gt.s32 	%p36, %r36, 96;
	ld.shared.f64 	%fd149, [_ZZN3cub18CUB_300001_SM_10006detail6reduce28DeviceReduceSingleTileKernelINS2_10policy_hubIdjN4cuda3std3__44plusIdEEE10Policy1000EPdSC_iS9_ddNS7_10__identityEEEvT0_T1_T2_T3_T4_T6_E12temp_storage+48];
	add.f64 	%fd150, %fd149, %fd148;
	selp.f64 	%fd151, %fd150, %fd148, %p36;
	setp.gt.s32 	%p37, %r36, 128;
	ld.shared.f64 	%fd152, [_ZZN3cub18CUB_300001_SM_10006detail6reduce28DeviceReduceSingleTileKernelINS2_10policy_hubIdjN4cuda3std3__44plusIdEEE10Policy1000EPdSC_iS9_ddNS7_10__identityEEEvT0_T1_T2_T3_T4_T6_E12temp_storage+56];
	add.f64 	%fd153, %fd152, %fd151;
	selp.f64 	%fd154, %fd153, %fd151, %p37;
	setp.gt.s32 	%p38, %r36, 160;
	ld.shared.f64 	%fd155, [_ZZN3cub18CUB_300001_SM_10006detail6reduce28DeviceReduceSingleTileKernelINS2_10policy_hubIdjN4cuda3std3__44plusIdEEE10Policy1000EPdSC_iS9_ddNS7_10__identityEEEvT0_T1_T2_T3_T4_T6_E12temp_storage+64];
	add.f64 	%fd156, %fd155, %fd154;
	selp.f64 	%fd157, %fd156, %fd154, %p38;
	setp.gt.s32 	%p39, %r36, 192;
	ld.shared.f64 	%fd158, [_ZZN3cub18CUB_300001_SM_10006detail6reduce28DeviceReduceSingleTileKernelINS2_10policy_hubIdjN4cuda3std3__44plusIdEEE10Policy1000EPdSC_iS9_ddNS7_10__identityEEEvT0_T1_T2_T3_T4_T6_E12temp_storage+72];
	add.f64 	%fd159, %fd158, %fd157;
	selp.f64 	%fd160, %fd159, %fd157, %p39;
	setp.gt.s32 	%p40, %r36, 224;
	ld.shared.f64 	%fd161, [_ZZN3cub18CUB_300001_SM_10006detail6reduce28DeviceReduceSingleTileKernelINS2_10policy_hubIdjN4cuda3std3__44plusIdEEE10Policy1000EPdSC_iS9_ddNS7_10__identityEEEvT0_T1_T2_T3_T4_T6_E12temp_storage+80];
	add.f64 	%fd162, %fd161, %fd160;
	selp.f64 	%fd163, %fd162, %fd160, %p40;
	setp.gt.s32 	%p41, %r36, 256;
	ld.shared.f64 	%fd164, [_ZZN3cub18CUB_300001_SM_10006detail6reduce28DeviceReduceSingleTileKernelINS2_10policy_hubIdjN4cuda3std3__44plusIdEEE10Policy1000EPdSC_iS9_ddNS7_10__identityEEEvT0_T1_T2_T3_T4_T6_E12temp_storage+88];
	add.f64 	%fd165, %fd164, %fd163;
	selp.f64 	%fd166, %fd165, %fd163, %p41;
	setp.gt.s32 	%p42, %r36, 288;
	ld.shared.f64 	%fd167, [_ZZN3cub18CUB_300001_SM_10006detail6reduce28DeviceReduceSingleTileKernelINS2_10policy_hubIdjN4cuda3std3__44plusIdEEE10Policy1000EPdSC_iS9_ddNS7_10__identityEEEvT0_T1_T2_T3_T4_T6_E12temp_storage+96];
	add.f64 	%fd168, %fd167, %fd166;
	selp.f64 	%fd169, %fd168, %fd166, %p42;
	setp.gt.s32 	%p43, %r36, 320;
	ld.shared.f64 	%fd170, [_ZZN3cub18CUB_300001_SM_10006detail6reduce28DeviceReduceSingleTileKernelINS2_10policy_hubIdjN4cuda3std3__44plusIdEEE10Policy1000EPdSC_iS9_ddNS7_10__identityEEEvT0_T1_T2_T3_T4_T6_E12temp_storage+104];
	add.f64 	%fd171, %fd170, %fd169;
	selp.f64 	%fd172, %fd171, %fd169, %p43;
	setp.gt.s32 	%p44, %r36, 352;
	ld.shared.f64 	%fd173, [_ZZN3cub18CUB_300001_SM_10006detail6reduce28DeviceReduceSingleTileKernelINS2_10policy_hubIdjN4cuda3std3__44plusIdEEE10Policy1000EPdSC_iS9_ddNS7_10__identityEEEvT0_T1_T2_T3_T4_T6_E12temp_storage+112];
	add.f64 	%fd174, %fd173, %fd172;
	selp.f64 	%fd175, %fd174, %fd172, %p44;
	setp.gt.s32 	%p45, %r36, 384;
	ld.shared.f64 	%fd176, [_ZZN3cub18CUB_300001_SM_10006detail6reduce28DeviceReduceSingleTileKernelINS2_10policy_hubIdjN4cuda3std3__44plusIdEEE10Policy1000EPdSC_iS9_ddNS7_10__identityEEEvT0_T1_T2_T3_T4_T6_E12temp_storage+120];
	add.f64 	%fd177, %fd176, %fd175;
	selp.f64 	%fd178, %fd177, %fd175, %p45;
	setp.gt.s32 	%p46, %r36, 416;
	ld.shared.f64 	%fd179, [_ZZN3cub18CUB_300001_SM_10006detail6reduce28DeviceReduceSingleTileKernelINS2_10policy_hubIdjN4cuda3std3__44plusIdEEE10Policy1000EPdSC_iS9_ddNS7_10__identityEEEvT0_T1_T2_T3_T4_T6_E12temp_storage+128];
	add.f64 	%fd180, %fd179, %fd178;
	selp.f64 	%fd181, %fd180, %fd178, %p46;
	setp.gt.s32 	%p47, %r36, 448;
	ld.shared.f64 	%fd182, [_ZZN3cub18CUB_300001_SM_10006detail6reduce28DeviceReduceSingleTileKernelINS2_10policy_hubIdjN4cuda3std3__44plusIdEEE10Policy1000EPdSC_iS9_ddNS7_10__identityEEEvT0_T1_T2_T3_T4_T6_E12temp_storage+136];
	add.f64 	%fd183, %fd182, %fd181;
	selp.f64 	%fd184, %fd183, %fd181, %p47;
	setp.gt.s32 	%p48, %r36, 480;
	ld.shared.f64 	%fd185, [_ZZN3cub18CUB_300001_SM_10006detail6reduce28DeviceReduceSingleTileKernelINS2_10policy_hubIdjN4cuda3std3__44plusIdEEE10Policy1000EPdSC_iS9_ddNS7_10__identityEEEvT0_T1_T2_T3_T4_T6_E12temp_storage+144];
	add.f64 	%fd186, %fd185, %fd184;
	selp.f64 	%fd187, %fd186, %fd184, %p48;
	setp.gt.s32 	%p49, %r36, 512;
	ld.shared.f64 	%fd188, [_ZZN3cub18CUB_300001_SM_10006detail6reduce28DeviceReduceSingleTileKernelINS2_10policy_hubIdjN4cuda3std3__44plusIdEEE10Policy1000EPdSC_iS9_ddNS7_10__identityEEEvT0_T1_T2_T3_T4_T6_E12temp_storage+152];
	add.f64 	%fd189, %fd188, %fd187;
	selp.f64 	%fd190, %fd189, %fd187, %p49;
	setp.gt.s32 	%p50, %r36, 544;
	ld.shared.f64 	%fd191, [_ZZN3cub18CUB_300001_SM_10006detail6reduce28DeviceReduceSingleTileKernelINS2_10policy_hubIdjN4cuda3std3__44plusIdEEE10Policy1000EPdSC_iS9_ddNS7_10__identityEEEvT0_T1_T2_T3_T4_T6_E12temp_storage+160];
	add.f64 	%fd192, %fd191, %fd190;
	selp.f64 	%fd193, %fd192, %fd190, %p50;
	setp.gt.s32 	%p51, %r36, 576;
	ld.shared.f64 	%fd194, [_ZZN3cub18CUB_300001_SM_10006detail6reduce28DeviceReduceSingleTileKernelINS2_10policy_hubIdjN4cuda3std3__44plusIdEEE10Policy1000EPdSC_iS9_ddNS7_10__identityEEEvT0_T1_T2_T3_T4_T6_E12temp_storage+168];
	add.f64 	%fd195, %fd194, %fd193;
	selp.f64 	%fd196, %fd195, %fd193, %p51;
	setp.gt.s32 	%p52, %r36, 608;
	ld.shared.f64 	%fd197, [_ZZN3cub18CUB_300001_SM_10006detail6reduce28DeviceReduceSingleTileKernelINS2_10policy_hubIdjN4cuda3std3__44plusIdEEE10Policy1000EPdSC_iS9_ddNS7_10__identityEEEvT0_T1_T2_T3_T4_T6_E12temp_storage+176];
	add.f64 	%fd198, %fd197, %fd196;
	selp.f64 	%fd263, %fd198, %fd196, %p52;
	bra.uni 	$L__BB4_37;
$L__BB4_21:
	mov.u32 	%r14, %tid.x;
	mul.wide.u32 	%rd27, %r14, 8;
	add.s64 	%rd12, %rd9, %rd27;
	// begin inline asm
	ld.global.nc.u64 %rd11, [%rd12];
	// end inline asm
	mov.b64 	%fd31, %rd11;
	add.s64 	%rd14, %rd12, 5120;
	// begin inline asm
	ld.global.nc.u64 %rd13, [%rd14];
	// end inline asm
	mov.b64 	%fd32, %rd13;
	add.s64 	%rd16, %rd12, 10240;
	// begin inline asm
	ld.global.nc.u64 %rd15, [%rd16];
	// end inline asm
	mov.b64 	%fd33, %rd15;
	add.s64 	%rd18, %rd12, 15360;
	// begin inline asm
	ld.global.nc.u64 %rd17, [%rd18];
	// end inline asm
	mov.b64 	%fd34, %rd17;
	add.s64 	%rd20, %rd12, 20480;
	// begin inline asm
	ld.global.nc.u64 %rd19, [%rd20];
	// end inline asm
	mov.b64 	%fd35, %rd19;
	add.s64 	%rd22, %rd12, 25600;
	// begin inline asm
	ld.global.nc.u64 %rd21, [%rd22];
	// end inline asm
	mov.b64 	%fd36, %rd21;
	add.s64 	%rd24, %rd12, 30720;
	// begin inline asm
	ld.global.nc.u64 %rd23, [%rd24];
	// end inline asm
	mov.b64 	%fd37, %rd23;
	add.s64 	%rd26, %rd12, 35840;
	// begin inline asm
	ld.global.nc.u64 %rd25, [%rd26];
	// end inline asm
	mov.b64 	%fd38, %rd25;
	add.f64 	%fd39, %fd31, %fd32;
	add.f64 	%fd40, %fd39, %fd33;
	add.f64 	%fd41, %fd40, %fd34;
	add.f64 	%fd42, %fd41, %fd35;
	add.f64 	%fd43, %fd42, %fd36;
	add.f64 	%fd44, %fd43, %fd37;
	add.f64 	%fd262, %fd44, %fd38;
	setp.lt.u32 	%p3, %r36, 10240;
	mov.b32 	%r232, 5120;
	@%p3 bra 	$L__BB4_25;
	add.s32 	%r15, %r36, -5120;
	mov.b32 	%r232, 5120;
$L__BB4_23:
	mul.wide.s32 	%rd44, %r232, 8;
	add.s64 	%rd29, %rd12, %rd44;
	// begin inline asm
	ld.global.nc.u64 %rd28, [%rd29];
	// end inline asm
	mov.b64 	%fd45, %rd28;
	add.s64 	%rd31, %rd29, 5120;
	// begin inline asm
	ld.global.nc.u64 %rd30, [%rd31];
	// end inline asm
	mov.b64 	%fd46, %rd30;
	add.s64 	%rd33, %rd29, 10240;
	// begin inline asm
	ld.global.nc.u64 %rd32, [%rd33];
	// end inline asm
	mov.b64 	%fd47, %rd32;
	add.s64 	%rd35, %rd29, 15360;
	// begin inline asm
	ld.global.nc.u64 %rd34, [%rd35];
	// end inline asm
	mov.b64 	%fd48, %rd34;
	add.s64 	%rd37, %rd29, 20480;
	// begin inline asm
	ld.global.nc.u64 %rd36, [%rd37];
	// end inline asm
	mov.b64 	%fd49, %rd36;
	add.s64 	%rd39, %rd29, 25600;
	// begin inline asm
	ld.global.nc.u64 %rd38, [%rd39];
	// end inline asm
	mov.b64 	%fd50, %rd38;
	add.s64 	%rd41, %rd29, 30720;
	// begin inline asm
	ld.global.nc.u64 %rd40, [%rd41];
	// end inline asm
	mov.b64 	%fd51, %rd40;
	add.s64 	%rd43, %rd29, 35840;
	// begin inline asm
	ld.global.nc.u64 %rd42, [%rd43];
	// end inline asm
	mov.b64 	%fd52, %rd42;
	add.f64 	%fd53, %fd262, %fd45;
	add.f64 	%fd54, %fd53, %fd46;
	add.f64 	%fd55, %fd54, %fd47;
	add.f64 	%fd56, %fd55, %fd48;
	add.f64 	%fd57, %fd56, %fd49;
	add.f64 	%fd58, %fd57, %fd50;
	add.f64 	%fd59, %fd58, %fd51;
	add.f64 	%fd262, %fd59, %fd52;
	sub.s32 	%r39, %r36, %r232;
	setp.lt.s32 	%p4, %r39, 5120;
	@%p4 bra 	$L__BB4_33;
	add.s32 	%r232, %r232, 5120;
	setp.le.s32 	%p5, %r232, %r15;
	@%p5 bra 	$L__BB4_23;
$L__BB4_25:
	setp.le.s32 	%p6, %r36, %r232;
	@%p6 bra 	$L__BB4_33;
	sub.s32 	%r19, %r36, %r232;
	setp.ge.s32 	%p7, %r14, %r19;
	@%p7 bra 	$L__BB4_33;
	not.b32 	%r40, %r14;
	add.s32 	%r41, %r36, %r40;
	sub.s32 	%r20, %r41, %r232;
	mul.hi.u32 	%r42, %r20, -858993459;
	shr.u32 	%r43, %r42, 9;
	add.s32 	%r21, %r43, 1;
	and.b32  	%r44, %r43, 3;
	setp.eq.s32 	%p8, %r44, 3;
	mov.u32 	%r236, %r14;
	@%p8 bra 	$L__BB4_30;
	add.s32 	%r234, %r14, %r232;
	and.b32  	%r45, %r21, 3;
	neg.s32 	%r233, %r45;
	mov.u32 	%r236, %r14;
$L__BB4_29:
	.pragma "nounroll";
	mul.wide.u32 	%rd47, %r234, 8;
	add.s64 	%rd46, %rd9, %rd47;
	// begin inline asm
	ld.global.nc.u64 %rd45, [%rd46];
	// end inline asm
	mov.b64 	%fd61, %rd45;
	add.f64 	%fd262, %fd262, %fd61;
	add.s32 	%r236, %r236, 640;
	add.s32 	%r234, %r234, 640;
	add.s32 	%r233, %r233, 1;
	setp.ne.s32 	%p9, %r233, 0;
	@%p9 bra 	$L__BB4_29;
$L__BB4_30:
	setp.lt.u32 	%p10, %r20, 1920;
	@%p10 bra 	$L__BB4_33;
	cvt.u64.u32 	%rd48, %r236;
	cvt.u64.u32 	%rd49, %r232;
	add.s64 	%rd50, %rd48, %rd49;
	shl.b64 	%rd51, %rd50, 3;
	add.s64 	%rd52, %rd51, %rd9;
	add.s64 	%rd108, %rd52, 10240;
	add.s32 	%r237, %r236, %r232;
$L__BB4_32:
	mul.wide.u32 	%rd61, %r237, 8;
	add.s64 	%rd54, %rd9, %rd61;
	// begin inline asm
	ld.global.nc.u64 %rd53, [%rd54];
	// end inline asm
	mov.b64 	%fd62, %rd53;
	add.f64 	%fd63, %fd262, %fd62;
	add.s64 	%rd56, %rd108, -5120;
	// begin inline asm
	ld.global.nc.u64 %rd55, [%rd56];
	// end inline asm
	mov.b64 	%fd64, %rd55;
	add.f64 	%fd65, %fd63, %fd64;
	// begin inline asm
	ld.global.nc.u64 %rd57, [%rd108];
	// end inline asm
	mov.b64 	%fd66, %rd57;
	add.f64 	%fd67, %fd65, %fd66;
	add.s64 	%rd60, %rd108, 5120;
	// begin inline asm
	ld.global.nc.u64 %rd59, [%rd60];
	// end inline asm
	mov.b64 	%fd68, %rd59;
	add.f64 	%fd262, %fd67, %fd68;
	add.s32 	%r236, %r236, 2560;
	add.s64 	%rd108, %rd108, 20480;
	add.s32 	%r237, %r237, 2560;
	setp.lt.s32 	%p11, %r236, %r19;
	@%p11 bra 	$L__BB4_32;
$L__BB4_33:
	// begin inline asm
	mov.u32 %r46, %laneid;
	// end inline asm
	mov.b64 	%rd62, %fd262;
	mov.b64 	{%r48, %r53}, %rd62;
	mov.b32 	%r54, 1;
	mov.b32 	%r95, 31;
	mov.b32 	%r96, -1;
	// begin inline asm
	shfl.sync.down.b32 %r47, %r48, %r54, %r95, %r96;
	// end inline asm
	// begin inline asm
	shfl.sync.down.b32 %r52, %r53, %r54, %r95, %r96;
	// end inline asm
	mov.b64 	%rd63, {%r47, %r52};
	mov.b64 	%fd69, %rd63;
	setp.gt.s32 	%p12, %r46, 30;
	add.f64 	%fd70, %fd262, %fd69;
	selp.f64 	%fd71, %fd262, %fd70, %p12;
	mov.b64 	%rd64, %fd71;
	mov.b64 	{%r58, %r63}, %rd64;
	mov.b32 	%r64, 2;
	// begin inline asm
	shfl.sync.down.b32 %r57, %r58, %r64, %r95, %r96;
	// end inline asm
	// begin inline asm
	shfl.sync.down.b32 %r62, %r63, %r64, %r95, %r96;
	// end inline asm
	mov.b64 	%rd65, {%r57, %r62};
	mov.b64 	%fd72, %rd65;
	setp.gt.s32 	%p13, %r46, 29;
	add.f64 	%fd73, %fd71, %fd72;
	selp.f64 	%fd74, %fd71, %fd73, %p13;
	mov.b64 	%rd66, %fd74;
	mov.b64 	{%r68, %r73}, %rd66;
	mov.b32 	%r74, 4;
	// begin inline asm
	shfl.sync.down.b32 %r67, %r68, %r74, %r95, %r96;
	// end inline asm
	// begin inline asm
	shfl.sync.down.b32 %r72, %r73, %r74, %r95, %r96;
	// end inline asm
	mov.b64 	%rd67, {%r67, %r72};
	mov.b64 	%fd75, %rd67;
	setp.gt.s32 	%p14, %r46, 27;
	add.f64 	%fd76, %fd74, %fd75;
	selp.f64 	%fd77, %fd74, %fd76, %p14;
	mov.b64 	%rd68, %fd77;
	mov.b64 	{%r78, %r83}, %rd68;
	mov.b32 	%r84, 8;
	// begin inline asm
	shfl.sync.down.b32 %r77, %r78, %r84, %r95, %r96;
	// end inline asm
	// begin inline asm
	shfl.sync.down.b32 %r82, %r83, %r84, %r95, %r96;
	// end inline asm
	mov.b64 	%rd69, {%r77, %r82};
	mov.b64 	%fd78, %rd69;
	setp.gt.s32 	%p15, %r46, 23;
	add.f64 	%fd79, %fd77, %fd78;
	selp.f64 	%fd80, %fd77, %fd79, %p15;
	mov.b64 	%rd70, %fd80;
	mov.b64 	{%r88, %r93}, %rd70;
	mov.b32 	%r94, 16;
	// begin inline asm
	shfl.sync.down.b32 %r87, %r88, %r94, %r95, %r96;
	// end inline asm
	// begin inline asm
	shfl.sync.down.b32 %r92, %r93, %r94, %r95, %r96;
	// end inline asm
	mov.b64 	%rd71, {%r87, %r92};
	mov.b64 	%fd81, %rd71;
	setp.gt.s32 	%p16, %r46, 15;
	add.f64 	%fd26, %fd80, %fd81;
	selp.f64 	%fd263, %fd80, %fd26, %p16;
	setp.ne.s32 	%p17, %r46, 0;
	@%p17 bra 	$L__BB4_35;
	shr.u32 	%r97, %r14, 2;
	and.b32  	%r98, %r97, 248;
	mov.u32 	%r99, _ZZN3cub18CUB_300001_SM_10006detail6reduce28DeviceReduceSingleTileKernelINS2_10policy_hubIdjN4cuda3std3__44plusIdEEE10Policy1000EPdSC_iS9_ddNS7_10__identityEEEvT0_T1_T2_T3_T4_T6_E12temp_storage;
	add.s32 	%r100, %r99, %r98;
	st.shared.f64 	[%r100+24], %fd26;
$L__BB4_35:
	bar.sync 	0;
	setp.ne.s32 	%p18, %r14, 0;
	@%p18 bra 	$L__BB4_37;
	ld.shared.f64 	%fd82, [_ZZN3cub18CUB_300001_SM_10006detail6reduce28DeviceReduceSingleTileKernelINS2_10policy_hubIdjN4cuda3std3__44plusIdEEE10Policy1000EPdSC_iS9_ddNS7_10__identityEEEvT0_T1_T2_T3_T4_T6_E12temp_storage+32];
	add.f64 	%fd83, %fd263, %fd82;
	ld.shared.f64 	%fd84, [_ZZN3cub18CUB_300001_SM_10006detail6reduce28DeviceReduceSingleTileKernelINS2_10policy_hubIdjN4cuda3std3__44plusIdEEE10Policy1000EPdSC_iS9_ddNS7_10__identityEEEvT0_T1_T2_T3_T4_T6_E12temp_storage+40];
	add.f64 	%fd85, %fd83, %fd84;
	ld.shared.f64 	%fd86, [_ZZN3cub18CUB_300001_SM_10006detail6reduce28DeviceReduceSingleTileKernelINS2_10policy_hubIdjN4cuda3std3__44plusIdEEE10Policy1000EPdSC_iS9_ddNS7_10__identityEEEvT0_T1_T2_T3_T4_T6_E12temp_storage+48];
	add.f64 	%fd87, %fd85, %fd86;
	ld.shared.f64 	%fd88, [_ZZN3cub18CUB_300001_SM_10006detail6reduce28DeviceReduceSingleTileKernelINS2_10policy_hubIdjN4cuda3std3__44plusIdEEE10Policy1000EPdSC_iS9_ddNS7_10__identityEEEvT0_T1_T2_T3_T4_T6_E12temp_storage+56];
	add.f64 	%fd89, %fd87, %fd88;
	ld.shared.f64 	%fd90, [_ZZN3cub18CUB_300001_SM_10006detail6reduce28DeviceReduceSingleTileKernelINS2_10policy_hubIdjN4cuda3std3__44plusIdEEE10Policy1000EPdSC_iS9_ddNS7_10__identityEEEvT0_T1_T2_T3_T4_T6_E12temp_storage+64];
	add.f64 	%fd91, %fd89, %fd90;
	ld.shared.f64 	%fd92, [_ZZN3cub18CUB_300001_SM_10006detail6reduce28DeviceReduceSingleTileKernelINS2_10policy_hubIdjN4cuda3std3__44plusIdEEE10Policy1000EPdSC_iS9_ddNS7_10__identityEEEvT0_T1_T2_T3_T4_T6_E12temp_storage+72];
	add.f64 	%fd93, %fd91, %fd92;
	ld.shared.f64 	%fd94, [_ZZN3cub18CUB_300001_SM_10006detail6reduce28DeviceReduceSingleTileKernelINS2_10policy_hubIdjN4cuda3std3__44plusIdEEE10Policy1000EPdSC_iS9_ddNS7_10__identityEEEvT0_T1_T2_T3_T4_T6_E12temp_storage+80];
	add.f64 	%fd95, %fd93, %fd94;
	ld.shared.f64 	%fd96, [_ZZN3cub18CUB_300001_SM_10006detail6reduce28DeviceReduceSingleTileKernelINS2_10policy_hubIdjN4cuda3std3__44plusIdEEE10Policy1000EPdSC_iS9_ddNS7_10__identityEEEvT0_T1_T2_T3_T4_T6_E12temp_storage+88];
	add.f64 	%fd97, %fd95, %fd96;
	ld.shared.f64 	%fd98, [_ZZN3cub18CUB_300001_SM_10006detail6reduce28DeviceReduceSingleTileKernelINS2_10policy_hubIdjN4cuda3std3__44plusIdEEE10Policy1000EPdSC_iS9_ddNS7_10__identityEEEvT0_T1_T2_T3_T4_T6_E12temp_storage+96];
	add.f64 	%fd99, %fd97, %fd98;
	ld.shared.f64 	%fd100, [_ZZN3cub18CUB_300001_SM_10006detail6reduce28DeviceReduceSingleTileKernelINS2_10policy_hubIdjN4cuda3std3__44plusIdEEE10Policy1000EPdSC_iS9_ddNS7_10__identityEEEvT0_T1_T2_T3_T4_T6_E12temp_storage+104];
	add.f64 	%fd101, %fd99, %fd100;
	ld.shared.f64 	%fd102, [_ZZN3cub18CUB_300001_SM_10006detail6reduce28DeviceReduceSingleTileKernelINS2_10policy_hubIdjN4cuda3std3__44plusIdEEE10Policy1000EPdSC_iS9_ddNS7_10__identityEEEvT0_T1_T2_T3_T4_T6_E12temp_storage+112];
	add.f64 	%fd103, %fd101, %fd102;
	ld.shared.f64 	%fd104, [_ZZN3cub18CUB_300001_SM_10006detail6reduce28DeviceReduceSingleTileKernelINS2_10policy_hubIdjN4cuda3std3__44plusIdEEE10Policy1000EPdSC_iS9_ddNS7_10__identityEEEvT0_T1_T2_T3_T4_T6_E12temp_storage+120];
	add.f64 	%fd105, %fd103, %fd104;
	ld.shared.f64 	%fd106, [_ZZN3cub18CUB_300001_SM_10006detail6reduce28DeviceReduceSingleTileKernelINS2_10policy_hubIdjN4cuda3std3__44plusIdEEE10Policy1000EPdSC_iS9_ddNS7_10__identityEEEvT0_T1_T2_T3_T4_T6_E12temp_storage+128];
	add.f64 	%fd107, %fd105, %fd106;
	ld.shared.f64 	%fd108, [_ZZN3cub18CUB_300001_SM_10006detail6reduce28DeviceReduceSingleTileKernelINS2_10policy_hubIdjN4cuda3std3__44plusIdEEE10Policy1000EPdSC_iS9_ddNS7_10__identityEEEvT0_T1_T2_T3_T4_T6_E12temp_storage+136];
	add.f64 	%fd109, %fd107, %fd108;
	ld.shared.f64 	%fd110, [_ZZN3cub18CUB_300001_SM_10006detail6reduce28DeviceReduceSingleTileKernelINS2_10policy_hubIdjN4cuda3std3__44plusIdEEE10Policy1000EPdSC_iS9_ddNS7_10__identityEEEvT0_T1_T2_T3_T4_T6_E12temp_storage+144];
	add.f64 	%fd111, %fd109, %fd110;
	ld.shared.f64 	%fd112, [_ZZN3cub18CUB_300001_SM_10006detail6reduce28DeviceReduceSingleTileKernelINS2_10policy_hubIdjN4cuda3std3__44plusIdEEE10Policy1000EPdSC_iS9_ddNS7_10__identityEEEvT0_T1_T2_T3_T4_T6_E12temp_storage+152];
	add.f64 	%fd113, %fd111, %fd112;
	ld.shared.f64 	%fd114, [_ZZN3cub18CUB_300001_SM_10006detail6reduce28DeviceReduceSingleTileKernelINS2_10policy_hubIdjN4cuda3std3__44plusIdEEE10Policy1000EPdSC_iS9_ddNS7_10__identityEEEvT0_T1_T2_T3_T4_T6_E12temp_storage+160];
	add.f64 	%fd115, %fd113, %fd114;
	ld.shared.f64 	%fd116, [_ZZN3cub18CUB_300001_SM_10006detail6reduce28DeviceReduceSingleTileKernelINS2_10policy_hubIdjN4cuda3std3__44plusIdEEE10Policy1000EPdSC_iS9_ddNS7_10__identityEEEvT0_T1_T2_T3_T4_T6_E12temp_storage+168];
	add.f64 	%fd117, %fd115, %fd116;
	ld.shared.f64 	%fd118, [_ZZN3cub18CUB_300001_SM_10006detail6reduce28DeviceReduceSingleTileKernelINS2_10policy_hubIdjN4cuda3std3__44plusIdEEE10Policy1000EPdSC_iS9_ddNS7_10__identityEEEvT0_T1_T2_T3_T4_T6_E12temp_storage+176];
	add.f64 	%fd263, %fd117, %fd118;
$L__BB4_37:
	mov.u32 	%r224, %tid.x;
	setp.ne.s32 	%p60, %r224, 0;
	@%p60 bra 	$L__BB4_39;
	add.f64 	%fd249, %fd30, %fd263;
	st.global.f64 	[%rd1], %fd249;
$L__BB4_39:
	ret;

}
	// .globl	_ZN3cub18CUB_300001_SM_10006detail6reduce28DeviceReduceSingleTileKernelINS2_10policy_hubIdyN4cuda3std3__44plusIdEEE10Policy1000EN6thrust24THRUST_300001_SM_1000_NS6detail15normal_iteratorINSD_10device_ptrIdEEEEPdyS9_ddNS7_10__identityEEEvT0_T1_T2_T3_T4_T6_
.visible .entry _ZN3cub18CUB_300001_SM_10006detail6reduce28DeviceReduceSingleTileKernelINS2_10policy_hubIdyN4cuda3std3__44plusIdEEE10Policy1000EN6thrust24THRUST_300001_SM_1000_NS6detail15normal_iteratorINSD_10device_ptrIdEEEEPdyS9_ddNS7_10__identityEEEvT0_T1_T2_T3_T4_T6_(
	.param .align 8 .b8 _ZN3cub18CUB_300001_SM_10006detail6reduce28DeviceReduceSingleTileKernelINS2_10policy_hubIdyN4cuda3std3__44plusIdEEE10Policy1000EN6thrust24THRUST_300001_SM_1000_NS6detail15normal_iteratorINSD_10device_ptrIdEEEEPdyS9_ddNS7_10__identityEEEvT0_T1_T2_T3_T4_T6__param_0[8],
	.param .u64 .ptr .align 1 _ZN3cub18CUB_300001_SM_10006detail6reduce28DeviceReduceSingleTileKernelINS2_10policy_hubIdyN4cuda3std3__44plusIdEEE10Policy1000EN6thrust24THRUST_300001_SM_1000_NS6detail15normal_iteratorINSD_10device_ptrIdEEEEPdyS9_ddNS7_10__identityEEEvT0_T1_T2_T3_T4_T6__param_1,
	.param .u64 _ZN3cub18CUB_300001_SM_10006detail6reduce28DeviceReduceSingleTileKernelINS2_10policy_hubIdyN4cuda3std3__44plusIdEEE10Policy1000EN6thrust24THRUST_300001_SM_1000_NS6detail15normal_iteratorINSD_10device_ptrIdEEEEPdyS9_ddNS7_10__identityEEEvT0_T1_T2_T3_T4_T6__param_2,
	.param .align 1 .b8 _ZN3cub18CUB_300001_SM_10006detail6reduce28DeviceReduceSingleTileKernelINS2_10policy_hubIdyN4cuda3std3__44plusIdEEE10Policy1000EN6thrust24THRUST_300001_SM_1000_NS6detail15normal_iteratorINSD_10device_ptrIdEEEEPdyS9_ddNS7_10__identityEEEvT0_T1_T2_T3_T4_T6__param_3[1],
	.param .f64 _ZN3cub18CUB_300001_SM_10006detail6reduce28DeviceReduceSingleTileKernelINS2_10policy_hubIdyN4cuda3std3__44plusIdEEE10Policy1000EN6thrust24THRUST_300001_SM_1000_NS6detail15normal_iteratorINSD_10device_ptrIdEEEEPdyS9_ddNS7_10__identityEEEvT0_T1_T2_T3_T4_T6__param_4,
	.param .align 1 .b8 _ZN3cub18CUB_300001_SM_10006detail6reduce28DeviceReduceSingleTileKernelINS2_10policy_hubIdyN4cuda3std3__44plusIdEEE10Policy1000EN6thrust24THRUST_300001_SM_1000_NS6detail15normal_iteratorINSD_10device_ptrIdEEEEPdyS9_ddNS7_10__identityEEEvT0_T1_T2_T3_T4_T6__param_5[1]
)
.maxntid 512
.minnctapersm 1
{
	.reg .pred 	%p<67>;
	.reg .b32 	%r<246>;
	.reg .b64 	%rd<86>;
	.reg .b64 	%fd<348>;
	// demoted variable
	.shared .align 8 .b8 _ZZN3cub18CUB_300001_SM_10006detail6reduce28DeviceReduceSingleTileKernelINS2_10policy_hubIdyN4cuda3std3__44plusIdEEE10Policy1000EN6thrust24THRUST_300001_SM_1000_NS6detail15normal_iteratorINSD_10device_ptrIdEEEEPdyS9_ddNS7_10__identityEEEvT0_T1_T2_T3_T4_T6_E12temp_storage[152];
	ld.param.u64 	%rd18, [_ZN3cub18CUB_300001_SM_10006detail6reduce28DeviceReduceSingleTileKernelINS2_10policy_hubIdyN4cuda3std3__44plusIdEEE10Policy1000EN6thrust24THRUST_300001_SM_1000_NS6detail15normal_iteratorINSD_10device_ptrIdEEEEPdyS9_ddNS7_10__identityEEEvT0_T1_T2_T3_T4_T6__param_0];
	ld.param.u64 	%rd20, [_ZN3cub18CUB_300001_SM_10006detail6reduce28DeviceReduceSingleTileKernelINS2_10policy_hubIdyN4cuda3std3__44plusIdEEE10Policy1000EN6thrust24THRUST_300001_SM_1000_NS6detail15normal_iteratorINSD_10device_ptrIdEEEEPdyS9_ddNS7_10__identityEEEvT0_T1_T2_T3_T4_T6__param_1];
	ld.param.u64 	%rd19, [_ZN3cub18CUB_300001_SM_10006detail6reduce28DeviceReduceSingleTileKernelINS2_10policy_hubIdyN4cuda3std3__44plusIdEEE10Policy1000EN6thrust24THRUST_300001_SM_1000_NS6detail15normal_iteratorINSD_10device_ptrIdEEEEPdyS9_ddNS7_10__identityEEEvT0_T1_T2_T3_T4_T6__param_2];
	ld.param.f64 	%fd42, [_ZN3cub18CUB_300001_SM_10006detail6reduce28DeviceReduceSingleTileKernelINS2_10policy_hubIdyN4cuda3std3__44plusIdEEE10Policy1000EN6thrust24THRUST_300001_SM_1000_NS6detail15normal_iteratorINSD_10device_ptrIdEEEEPdyS9_ddNS7_10__identityEEEvT0_T1_T2_T3_T4_T6__param_4];
	cvta.to.global.u64 	%rd1, %rd20;
	setp.ne.s64 	%p1, %rd19, 0;
	@%p1 bra 	$L__BB5_3;
	mov.u32 	%r231, %tid.x;
	setp.ne.s32 	%p66, %r231, 0;
	@%p66 bra 	$L__BB5_51;
	st.global.f64 	[%rd1], %fd42;
	bra.uni 	$L__BB5_51;
$L__BB5_3:
	cvta.to.global.u64 	%rd2, %rd18;
	setp.gt.u64 	%p2, %rd19, 3583;
	@%p2 bra 	$L__BB5_28;
	cvt.u32.u64 	%r1, %rd19;
	mov.u32 	%r2, %tid.x;
	setp.ge.u32 	%p24, %r2, %r1;
	mov.f64 	%fd335, 0d0000000000000000;
	mov.u32 	%r235, %r2;
	@%p24 bra 	$L__BB5_6;
	mul.wide.u32 	%rd51, %r2, 8;
	add.s64 	%rd52, %rd2, %rd51;
	ld.global.f64 	%fd335, [%rd52];
	add.s32 	%r235, %r2, 512;
$L__BB5_6:
	setp.ge.u32 	%p25, %r235, %r1;
	@%p25 bra 	$L__BB5_19;
	not.b32 	%r108, %r235;
	add.s32 	%r109, %r108, %r1;
	shr.u32 	%r110, %r109, 9;
	add.s32 	%r5, %r110, 1;
	and.b32  	%r6, %r5, 15;
	setp.lt.u32 	%p26, %r109, 7680;
	@%p26 bra 	$L__BB5_10;
	and.b32  	%r111, %r5, 16777200;
	neg.s32 	%r233, %r111;
	mul.wide.u32 	%rd53, %r235, 8;
	add.s64 	%rd54, %rd53, %rd2;
	add.s64 	%rd81, %rd54, 32768;
$L__BB5_9:
	.pragma "nounroll";
	ld.global.f64 	%fd169, [%rd81+-32768];
	add.f64 	%fd170, %fd335, %fd169;
	ld.global.f64 	%fd171, [%rd81+-28672];
	add.f64 	%fd172, %fd170, %fd171;
	ld.global.f64 	%fd173, [%rd81+-24576];
	add.f64 	%fd174, %fd172, %fd173;
	ld.global.f64 	%fd175, [%rd81+-20480];
	add.f64 	%fd176, %fd174, %fd175;
	ld.global.f64 	%fd177, [%rd81+-16384];
	add.f64 	%fd178, %fd176, %fd177;
	ld.global.f64 	%fd179, [%rd81+-12288];
	add.f64 	%fd180, %fd178, %fd179;
	ld.global.f64 	%fd181, [%rd81+-8192];
	add.f64 	%fd182, %fd180, %fd181;
	ld.global.f64 	%fd183, [%rd81+-4096];
	add.f64 	%fd184, %fd182, %fd183;
	ld.global.f64 	%fd185, [%rd81];
	add.f64 	%fd186, %fd184, %fd185;
	ld.global.f64 	%fd187, [%rd81+4096];
	add.f64 	%fd188, %fd186, %fd187;
	ld.global.f64 	%fd189, [%rd81+8192];
	add.f64 	%fd190, %fd188, %fd189;
	ld.global.f64 	%fd191, [%rd81+12288];
	add.f64 	%fd192, %fd190, %fd191;
	ld.global.f64 	%fd193, [%rd81+16384];
	add.f64 	%fd194, %fd192, %fd193;
	ld.global.f64 	%fd195, [%rd81+20480];
	add.f64 	%fd196, %fd194, %fd195;
	ld.global.f64 	%fd197, [%rd81+24576];
	add.f64 	%fd198, %fd196, %fd197;
	ld.global.f64 	%fd199, [%rd81+28672];
	add.f64 	%fd335, %fd198, %fd199;
	add.s32 	%r235, %r235, 8192;
	add.s32 	%r233, %r233, 16;
	add.s64 	%rd81, %rd81, 65536;
	setp.ne.s32 	%p27, %r233, 0;
	@%p27 bra 	$L__BB5_9;
$L__BB5_10:
	setp.eq.s32 	%p28, %r6, 0;
	@%p28 bra 	$L__BB5_19;
	and.b32  	%r13, %r5, 7;
	setp.lt.u32 	%p29, %r6, 8;
	@%p29 bra 	$L__BB5_13;
	mul.wide.s32 	%rd55, %r235, 8;
	add.s64 	%rd56, %rd2, %rd55;
	ld.global.f64 	%fd201, [%rd56];
	add.f64 	%fd202, %fd335, %fd201;
	ld.global.f64 	%fd203, [%rd56+4096];
	add.f64 	%fd204, %fd202, %fd203;
	ld.global.f64 	%fd205, [%rd56+8192];
	add.f64 	%fd206, %fd204, %fd205;
	ld.global.f64 	%fd207, [%rd56+12288];
	add.f64 	%fd208, %fd206, %fd207;
	ld.global.f64 	%fd209, [%rd56+16384];
	add.f64 	%fd210, %fd208, %fd209;
	ld.global.f64 	%fd211, [%rd56+20480];
	add.f64 	%fd212, %fd210, %fd211;
	ld.global.f64 	%fd213, [%rd56+24576];
	add.f64 	%fd214, %fd212, %fd213;
	ld.global.f64 	%fd215, [%rd56+28672];
	add.f64 	%fd335, %fd214, %fd215;
	add.s32 	%r235, %r235, 4096;
$L__BB5_13:
	setp.eq.s32 	%p30, %r13, 0;
	@%p30 bra 	$L__BB5_19;
	and.b32  	%r16, %r5, 3;
	setp.lt.u32 	%p31, %r13, 4;
	@%p31 bra 	$L__BB5_16;
	mul.wide.s32 	%rd57, %r235, 8;
	add.s64 	%rd58, %rd2, %rd57;
	ld.global.f64 	%fd217, [%rd58];
	add.f64 	%fd218, %fd335, %fd217;
	ld.global.f64 	%fd219, [%rd58+4096];
	add.f64 	%fd220, %fd218, %fd219;
	ld.global.f64 	%fd221, [%rd58+8192];
	add.f64 	%fd222, %fd220, %fd221;
	ld.global.f64 	%fd223, [%rd58+12288];
	add.f64 	%fd335, %fd222, %fd223;
	add.s32 	%r235, %r235, 2048;
$L__BB5_16:
	setp.eq.s32 	%p32, %r16, 0;
	@%p32 bra 	$L__BB5_19;
	neg.s32 	%r238, %r16;
$L__BB5_18:
	.pragma "nounroll";
	mul.wide.s32 	%rd59, %r235, 8;
	add.s64 	%rd60, %rd2, %rd59;
	ld.global.f64 	%fd224, [%rd60];
	add.f64 	%fd335, %fd335, %fd224;
	add.s32 	%r235, %r235, 512;
	add.s32 	%r238, %r238, 1;
	setp.ne.s32 	%p33, %r238, 0;
	@%p33 bra 	$L__BB5_18;
$L__BB5_19:
	setp.lt.u64 	%p34, %rd19, 512;
	@%p34 bra 	$L__BB5_24;
	// begin inline asm
	mov.u32 %r175, %laneid;
	// end inline asm
	mov.b64 	%rd71, %fd335;
	mov.b64 	{%r177, %r182}, %rd71;
	mov.b32 	%r183, 1;
	mov.b32 	%r224, 31;
	mov.b32 	%r225, -1;
	// begin inline asm
	shfl.sync.down.b32 %r176, %r177, %r183, %r224, %r225;
	// end inline asm
	// begin inline asm
	shfl.sync.down.b32 %r181, %r182, %r183, %r224, %r225;
	// end inline asm
	mov.b64 	%rd72, {%r176, %r181};
	mov.b64 	%fd283, %rd72;
	setp.gt.s32 	%p58, %r175, 30;
	add.f64 	%fd284, %fd335, %fd283;
	selp.f64 	%fd285, %fd335, %fd284, %p58;
	mov.b64 	%rd73, %fd285;
	mov.b64 	{%r187, %r192}, %rd73;
	mov.b32 	%r193, 2;
	// begin inline asm
	shfl.sync.down.b32 %r186, %r187, %r193, %r224, %r225;
	// end inline asm
	// begin inline asm
	shfl.sync.down.b32 %r191, %r192, %r193, %r224, %r225;
	// end inline asm
	mov.b64 	%rd74, {%r186, %r191};
	mov.b64 	%fd286, %rd74;
	setp.gt.s32 	%p59, %r175, 29;
	add.f64 	%fd287, %fd285, %fd286;
	selp.f64 	%fd288, %fd285, %fd287, %p59;
	mov.b64 	%rd75, %fd288;
	mov.b64 	{%r197, %r202}, %rd75;
	mov.b32 	%r203, 4;
	// begin inline asm
	shfl.sync.down.b32 %r196, %r197, %r203, %r224, %r225;
	// end inline asm
	// begin inline asm
	shfl.sync.down.b32 %r201, %r202, %r203, %r224, %r225;
	// end inline asm
	mov.b64 	%rd76, {%r196, %r201};
	mov.b64 	%fd289, %rd76;
	setp.gt.s32 	%p60, %r175, 27;
	add.f64 	%fd290, %fd288, %fd289;
	selp.f64 	%fd291, %fd288, %fd290, %p60;
	mov.b64 	%rd77, %fd291;
	mov.b64 	{%r207, %r212}, %rd77;
	mov.b32 	%r213, 8;
	// begin inline asm
	shfl.sync.down.b32 %r206, %r207, %r213, %r224, %r225;
	// end inline asm
	// begin inline asm
	shfl.sync.down.b32 %r211, %r212, %r213, %r224, %r225;
	// end inline asm
	mov.b64 	%rd78, {%r206, %r211};
	mov.b64 	%fd292, %rd78;
	setp.gt.s32 	%p61, %r175, 23;
	add.f64 	%fd293, %fd291, %fd292;
	selp.f64 	%fd294, %fd291, %fd293, %p61;
	mov.b64 	%rd79, %fd294;
	mov.b64 	{%r217, %r222}, %rd79;
	mov.b32 	%r223, 16;
	// begin inline asm
	shfl.sync.down.b32 %r216, %r217, %r223, %r224, %r225;
	// end inline asm
	// begin inline asm
	shfl.sync.down.b32 %r221, %r222, %r223, %r224, %r225;
	// end inline asm
	mov.b64 	%rd80, {%r216, %r221};
	mov.b64 	%fd295, %rd80;
	setp.gt.s32 	%p62, %r175, 15;
	add.f64 	%fd16, %fd294, %fd295;
	selp.f64 	%fd347, %fd294, %fd16, %p62;
	setp.ne.s32 	%p63, %r175, 0;
	@%p63 bra 	$L__BB5_22;
	shr.u32 	%r226, %r2, 2;
	and.b32  	%r227, %r226, 248;
	mov.u32 	%r228, _ZZN3cub18CUB_300001_SM_10006detail6reduce28DeviceReduceSingleTileKernelINS2_10policy_hubIdyN4cuda3std3__44plusIdEEE10Policy1000EN6thrust24THRUST_300001_SM_1000_NS6detail15normal_iteratorINSD_10device_ptrIdEEEEPdyS9_ddNS7_10__identityEEEvT0_T1_T2_T3_T4_T6_E12temp_storage;
	add.s32 	%r229, %r228, %r227;
	st.shared.f64 	[%r229+16], %fd16;
$L__BB5_22:
	bar.sync 	0;
	setp.ne.s32 	%p64, %r2, 0;
	@%p64 bra 	$L__BB5_49;
	ld.shared.f64 	%fd296, [_ZZN3cub18CUB_300001_SM_10006detail6reduce28DeviceReduceSingleTileKernelINS2_10policy_hubIdyN4cuda3std3__44plusIdEEE10Policy1000EN6thrust24THRUST_300001_SM_1000_NS6detail15normal_iteratorINSD_10device_ptrIdEEEEPdyS9_ddNS7_10__identityEEEvT0_T1_T2_T3_T4_T6_E12temp_storage+24];
	add.f64 	%fd297, %fd347, %fd296;
	ld.shared.f64 	%fd298, [_ZZN3cub18CUB_300001_SM_10006detail6reduce28DeviceReduceSingleTileKernelINS2_10policy_hubIdyN4cuda3std3__44plusIdEEE10Policy1000EN6thrust24THRUST_300001_SM_1000_NS6detail15normal_iteratorINSD_10device_ptrIdEEEEPdyS9_ddNS7_10__identityEEEvT0_T1_T2_T3_T4_T6_E12temp_storage+32];
	add.f64 	%fd299, %fd297, %fd298;
	ld.shared.f64 	%fd300, [_ZZN3cub18CUB_300001_SM_10006detail6reduce28DeviceReduceSingleTileKernelINS2_10policy_hubIdyN4cuda3std3__44plusIdEEE10Policy1000EN6thrust24THRUST_300001_SM_1000_NS6detail15normal_iteratorINSD_10device_ptrIdEEEEPdyS9_ddNS7_10__identityEEEvT0_T1_T2_T3_T4_T6_E12temp_storage+40];
	add.f64 	%fd301, %fd299, %fd300;
	ld.shared.f64 	%fd302, [_ZZN3cub18CUB_300001_SM_10006detail6reduce28DeviceReduceSingleTileKernelINS2_10policy_hubIdyN4cuda3std3__44plusIdEEE10Policy1000EN6thrust24THRUST_300001_SM_1000_NS6detail15normal_iteratorINSD_10device_ptrIdEEEEPdyS9_ddNS7_10__identityEEEvT0_T1_T2_T3_T4_T6_E12temp_storage+48];
	add.f64 	%fd303, %fd301, %fd302;
	ld.shared.f64 	%fd304, [_ZZN3cub18CUB_300001_SM_10006detail6reduce28DeviceReduceSingleTileKernelINS2_10policy_hubIdyN4cuda3std3__44plusIdEEE10Policy1000EN6thrust24THRUST_300001_SM_1000_NS6detail15normal_iteratorINSD_10device_ptrIdEEEEPdyS9_ddNS7_10__identityEEEvT0_T1_T2_T3_T4_T6_E12temp_storage+56];
	add.f64 	%fd305, %fd303, %fd304;
	ld.shared.f64 	%fd306, [_ZZN3cub18CUB_300001_SM_10006detail6reduce28DeviceReduceSingleTileKernelINS2_10policy_hubIdyN4cuda3std3__44plusIdEEE10Policy1000EN6thrust24THRUST_300001_SM_1000_NS6detail15normal_iteratorINSD_10device_ptrIdEEEEPdyS9_ddNS7_10__identityEEEvT0_T1_T2_T3_T4_T6_E12temp_storage+64];
	add.f64 	%fd307, %fd305, %fd306;
	ld.shared.f64 	%fd308, [_ZZN3cub18CUB_300001_SM_10006detail6reduce28DeviceReduceSingleTileKernelINS2_10policy_hubIdyN4cuda3std3__44plusIdEEE10Policy1000EN6thrust24THRUST_300001_SM_1000_NS6detail15normal_iteratorINSD_10device_ptrIdEEEEPdyS9_ddNS7_10__identityEEEvT0_T1_T2_T3_T4_T6_E12temp_storage+72];
	add.f64 	%fd309, %fd307, %fd308;
	ld.shared.f64 	%fd310, [_ZZN3cub18CUB_300001_SM_10006detail6reduce28DeviceReduceSingleTileKernelINS2_10policy_hubIdyN4cuda3std3__44plusIdEEE10Policy1000EN6thrust24THRUST_300001_SM_1000_NS6detail15normal_iteratorINSD_10device_ptrIdEEEEPdyS9_ddNS7_10__identityEEEvT0_T1_T2_T3_T4_T6_E12temp_storage+80];
	add.f64 	%fd311, %fd309, %fd310;
	ld.shared.f64 	%fd312, [_ZZN3cub18CUB_300001_SM_10006detail6reduce28DeviceReduceSingleTileKernelINS2_10policy_hubIdyN4cuda3std3__44plusIdEEE10Policy1000EN6thrust24THRUST_300001_SM_1000_NS6detail15normal_iteratorINSD_10device_ptrIdEEEEPdyS9_ddNS7_10__identityEEEvT0_T1_T2_T3_T4_T6_E12temp_storage+88];
	add.f64 	%fd313, %fd311, %fd312;
	ld.shared.f64 	%fd314, [_ZZN3cub18CUB_300001_SM_10006detail6reduce28DeviceReduceSingleTileKernelINS2_10policy_hubIdyN4cuda3std3__44plusIdEEE10Policy1000EN6thrust24THRUST_300001_SM_1000_NS6detail15normal_iteratorINSD_10device_ptrIdEEEEPdyS9_ddNS7_10__identityEEEvT0_T1_T2_T3_T4_T6_E12temp_storage+96];
	add.f64 	%fd315, %fd313, %fd314;
	ld.shared.f64 	%fd316, [_ZZN3cub18CUB_300001_SM_10006detail6reduce28DeviceReduceSingleTileKernelINS2_10policy_hubIdyN4cuda3std3__44plusIdEEE10Policy1000EN6thrust24THRUST_300001_SM_1000_NS6detail15normal_iteratorINSD_10device_ptrIdEEEEPdyS9_ddNS7_10__identityEEEvT0_T1_T2_T3_T4_T6_E12temp_storage+104];
	add.f64 	%fd317, %fd315, %fd316;
	ld.shared.f64 	%fd318, [_ZZN3cub18CUB_300001_SM_10006detail6reduce28DeviceReduceSingleTileKernelINS2_10policy_hubIdyN4cuda3std3__44plusIdEEE10Policy1000EN6thrust24THRUST_300001_SM_1000_NS6detail15normal_iteratorINSD_10device_ptrIdEEEEPdyS9_ddNS7_10__identityEEEvT0_T1_T2_T3_T4_T6_E12temp_storage+112];
	add.f64 	%fd319, %fd317, %fd318;
	ld.shared.f64 	%fd320, [_ZZN3cub18CUB_300001_SM_10006detail6reduce28DeviceReduceSingleTileKernelINS2_10policy_hubIdyN4cuda3std3__44plusIdEEE10Policy1000EN6thrust24THRUST_300001_SM_1000_NS6detail15normal_iteratorINSD_10device_ptrIdEEEEPdyS9_ddNS7_10__identityEEEvT0_T1_T2_T3_T4_T6_E12temp_storage+120];
	add.f64 	%fd321, %fd319, %fd320;
	ld.shared.f64 	%fd322, [_ZZN3cub18CUB_300001_SM_10006detail6reduce28DeviceReduceSingleTileKernelINS2_10policy_hubIdyN4cuda3std3__44plusIdEEE10Policy1000EN6thrust24THRUST_300001_SM_1000_NS6detail15normal_iteratorINSD_10device_ptrIdEEEEPdyS9_ddNS7_10__identityEEEvT0_T1_T2_T3_T4_T6_E12temp_storage+128];
	add.f64 	%fd323, %fd321, %fd322;
	ld.shared.f64 	%fd324, [_ZZN3cub18CUB_300001_SM_10006detail6reduce28DeviceReduceSingleTileKernelINS2_10policy_hubIdyN4cuda3std3__44plusIdEEE10Policy1000EN6thrust24THRUST_300001_SM_1000_NS6detail15normal_iteratorINSD_10device_ptrIdEEEEPdyS9_ddNS7_10__identityEEEvT0_T1_T2_T3_T4_T6_E12temp_storage+136];
	add.f64 	%fd347, %fd323, %fd324;
	bra.uni 	$L__BB5_49;
$L__BB5_24:
	// begin inline asm
	mov.u32 %r112, %laneid;
	// end inline asm
	and.b32  	%r163, %r2, 992;
	add.s32 	%r164, %r163, 32;
	setp.gt.u32 	%p35, %r164, %r1;
	not.b32 	%r165, %r163;
	add.s32 	%r166, %r1, %r165;
	selp.b32 	%r161, %r166, 31, %p35;
	mov.b64 	%rd61, %fd335;
	mov.b64 	{%r114, %r119}, %rd61;
	mov.b32 	%r120, 1;
	mov.b32 	%r162, -1;
	// begin inline asm
	shfl.sync.down.b32 %r113, %r114, %r120, %r161, %r162;
	// end inline asm
	// begin inline asm
	shfl.sync.down.b32 %r118, %r119, %r120, %r161, %r162;
	// end inline asm
	mov.b64 	%rd62, {%r113, %r118};
	mov.b64 	%fd225, %rd62;
	setp.lt.s32 	%p36, %r112, %r161;
	add.f64 	%fd226, %fd335, %fd225;
	selp.f64 	%fd227, %fd226, %fd335, %p36;
	mov.b64 	%rd63, %fd227;
	mov.b64 	{%r124, %r129}, %rd63;
	mov.b32 	%r130, 2;
	// begin inline asm
	shfl.sync.down.b32 %r123, %r124, %r130, %r161, %r162;
	// end inline asm
	// begin inline asm
	shfl.sync.down.b32 %r128, %r129, %r130, %r161, %r162;
	// end inline asm
	mov.b64 	%rd64, {%r123, %r128};
	mov.b64 	%fd228, %rd64;
	add.s32 	%r167, %r112, 2;
	setp.gt.s32 	%p37, %r167, %r161;
	add.f64 	%fd229, %fd227, %fd228;
	selp.f64 	%fd230, %fd227, %fd229, %p37;
	mov.b64 	%rd65, %fd230;
	mov.b64 	{%r134, %r139}, %rd65;
	mov.b32 	%r140, 4;
	// begin inline asm
	shfl.sync.down.b32 %r133, %r134, %r140, %r161, %r162;
	// end inline asm
	// begin inline asm
	shfl.sync.down.b32 %r138, %r139, %r140, %r161, %r162;
	// end inline asm
	mov.b64 	%rd66, {%r133, %r138};
	mov.b64 	%fd231, %rd66;
	add.s32 	%r168, %r112, 4;
	setp.gt.s32 	%p38, %r168, %r161;
	add.f64 	%fd232, %fd230, %fd231;
	selp.f64 	%fd233, %fd230, %fd232, %p38;
	mov.b64 	%rd67, %fd233;
	mov.b64 	{%r144, %r149}, %rd67;
	mov.b32 	%r150, 8;
	// begin inline asm
	shfl.sync.down.b32 %r143, %r144, %r150, %r161, %r162;
	// end inline asm
	// begin inline asm
	shfl.sync.down.b32 %r148, %r149, %r150, %r161, %r162;
	// end inline asm
	mov.b64 	%rd68, {%r143, %r148};
	mov.b64 	%fd234, %rd68;
	add.s32 	%r169, %r112, 8;
	setp.gt.s32 	%p39, %r169, %r161;
	add.f64 	%fd235, %fd233, %fd234;
	selp.f64 	%fd236, %fd233, %fd235, %p39;
	mov.b64 	%rd69, %fd236;
	mov.b64 	{%r154, %r159}, %rd69;
	mov.b32 	%r160, 16;
	// begin inline asm
	shfl.sync.down.b32 %r153, %r154, %r160, %r161, %r162;
	// end inline asm
	// begin inline asm
	shfl.sync.down.b32 %r158, %r159, %r160, %r161, %r162;
	// end inline asm
	mov.b64 	%rd70, {%r153, %r158};
	mov.b64 	%fd237, %rd70;
	add.s32 	%r170, %r112, 16;
	setp.gt.s32 	%p40, %r170, %r161;
	add.f64 	%fd238, %fd236, %fd237;
	selp.f64 	%fd347, %fd236, %fd238, %p40;
	setp.ne.s32 	%p41, %r112, 0;
	@%p41 bra 	$L__BB5_26;
	shr.u32 	%r171, %r2, 2;
	and.b32  	%r172, %r171, 248;
	mov.u32 	%r173, _ZZN3cub18CUB_300001_SM_10006detail6reduce28DeviceReduceSingleTileKernelINS2_10policy_hubIdyN4cuda3std3__44plusIdEEE10Policy1000EN6thrust24THRUST_300001_SM_1000_NS6detail15normal_iteratorINSD_10device_ptrIdEEEEPdyS9_ddNS7_10__identityEEEvT0_T1_T2_T3_T4_T6_E12temp_storage;
	add.s32 	%r174, %r173, %r172;
	st.shared.f64 	[%r174+16], %fd347;
$L__BB5_26:
	bar.sync 	0;
	setp.ne.s32 	%p42, %r2, 0;
	@%p42 bra 	$L__BB5_49;
	setp.gt.u64 	%p43, %rd19, 32;
	ld.shared.f64 	%fd239, [_ZZN3cub18CUB_300001_SM_10006detail6reduce28DeviceReduceSingleTileKernelINS2_10policy_hubIdyN4cuda3std3__44plusIdEEE10Policy1000EN6thrust24THRUST_300001_SM_1000_NS6detail15normal_iteratorINSD_10device_ptrIdEEEEPdyS9_ddNS7_10__identityEEEvT0_T1_T2_T3_T4_T6_E12temp_storage+24];
	add.f64 	%fd240, %fd347, %fd239;
	selp.f64 	%fd241, %fd240, %fd347, %p43;
	setp.gt.u64 	%p44, %rd19, 64;
	ld.shared.f64 	%fd242, [_ZZN3cub18CUB_300001_SM_10006detail6reduce28DeviceReduceSingleTileKernelINS2_10policy_hubIdyN4cuda3std3__44plusIdEEE10Policy1000EN6thrust24THRUST_300001_SM_1000_NS6detail15normal_iteratorINSD_10device_ptrIdEEEEPdyS9_ddNS7_10__identityEEEvT0_T1_T2_T3_T4_T6_E12temp_storage+32];
	add.f64 	%fd243, %fd242, %fd241;
	selp.f64 	%fd244, %fd243, %fd241, %p44;
	setp.gt.u64 	%p45, %rd19, 96;
	ld.shared.f64 	%fd245, [_ZZN3cub18CUB_300001_SM_10006detail6reduce28DeviceReduceSingleTileKernelINS2_10policy_hubIdyN4cuda3std3__44plusIdEEE10Policy1000EN6thrust24THRUST_300001_SM_1000_NS6detail15normal_iteratorINSD_10device_ptrIdEEEEPdyS9_ddNS7_10__identityEEEvT0_T1_T2_T3_T4_T6_E12temp_storage+40];
	add.f64 	%fd246, %fd245, %fd244;
	selp.f64 	%fd247, %fd246, %fd244, %p45;
	setp.gt.u64 	%p46, %rd19, 128;
	ld.shared.f64 	%fd248, [_ZZN3cub18CUB_300001_SM_10006detail6reduce28DeviceReduceSingleTileKernelINS2_10policy_hubIdyN4cuda3std3__44plusIdEEE10Policy1000EN6thrust24THRUST_300001_SM_1000_NS6detail15normal_iteratorINSD_10device_ptrIdEEEEPdyS9_ddNS7_10__identityEEEvT0_T1_T2_T3_T4_T6_E12temp_storage+48];
	add.f64 	%fd249, %fd248, %fd247;
	selp.f64 	%fd250, %fd249, %fd247, %p46;
	setp.gt.u64 	%p47, %rd19, 160;
	ld.shared.f64 	%fd251, [_ZZN3cub18CUB_300001_SM_10006detail6reduce28DeviceReduceSingleTileKernelINS2_10policy_hubIdyN4cuda3std3__44plusIdEEE10Policy1000EN6thrust24THRUST_300001_SM_1000_NS6detail15normal_iteratorINSD_10device_ptrIdEEEEPdyS9_ddNS7_10__identityEEEvT0_T1_T2_T3_T4_T6_E12temp_storage+56];
	add.f64 	%fd252, %fd251, %fd250;
	selp.f64 	%fd253, %fd252, %fd250, %p47;
	setp.gt.u64 	%p48, %rd19, 192;
	ld.shared.f64 	%fd254, [_ZZN3cub18CUB_300001_SM_10006detail6reduce28DeviceReduceSingleTileKernelINS2_10policy_hubIdyN4cuda3std3__44plusIdEEE10Policy1000EN6thrust24THRUST_300001_SM_1000_NS6detail15normal_iteratorINSD_10device_ptrIdEEEEPdyS9_ddNS7_10__identityEEEvT0_T1_T2_T3_T4_T6_E12temp_storage+64];
	add.f64 	%fd255, %fd254, %fd253;
	selp.f64 	%fd256, %fd255, %fd253, %p48;
	setp.gt.u64 	%p49, %rd19, 224;
	ld.shared.f64 	%fd257, [_ZZN3cub18CUB_300001_SM_10006detail6reduce28DeviceReduceSingleTileKernelINS2_10policy_hubIdyN4cuda3std3__44plusIdEEE10Policy1000EN6thrust24THRUST_300001_SM_1000_NS6detail15normal_iteratorINSD_10device_ptrIdEEEEPdyS9_ddNS7_10__identityEEEvT0_T1_T2_T3_T4_T6_E12temp_storage+72];
	add.f64 	%fd258, %fd257, %fd256;
	selp.f64 	%fd259, %fd258, %fd256, %p49;
	setp.gt.u64 	%p50, %rd19, 256;
	ld.shared.f64 	%fd260, [_ZZN3cub18CUB_300001_SM_10006detail6reduce28DeviceReduceSingleTileKernelINS2_10policy_hubIdyN4cuda3std3__44plusIdEEE10Policy1000EN6thrust24THRUST_300001_SM_1000_NS6detail15normal_iteratorINSD_10device_ptrIdEEEEPdyS9_ddNS7_10__identityEEEvT0_T1_T2_T3_T4_T6_E12temp_storage+80];
	add.f64 	%fd261, %fd260, %fd259;
	selp.f64 	%fd262, %fd261, %fd259, %p50;
	setp.gt.u64 	%p51, %rd19, 288;
	ld.shared.f64 	%fd263, [_ZZN3cub18CUB_300001_SM_10006detail6reduce28DeviceReduceSingleTileKernelINS2_10policy_hubIdyN4cuda3std3__44plusIdEEE10Policy1000EN6thrust24THRUST_300001_SM_1000_NS6detail15normal_iteratorINSD_10device_ptrIdEEEEPdyS9_ddNS7_10__identityEEEvT0_T1_T2_T3_T4_T6_E12temp_storage+88];
	add.f64 	%fd264, %fd263, %fd262;
	selp.f64 	%fd265, %fd264, %fd262, %p51;
	setp.gt.u64 	%p52, %rd19, 320;
	ld.shared.f64 	%fd266, [_ZZN3cub18CUB_300001_SM_10006detail6reduce28DeviceReduceSingleTileKernelINS2_10policy_hubIdyN4cuda3std3__44plusIdEEE10Policy1000EN6thrust24THRUST_300001_SM_1000_NS6detail15normal_iteratorINSD_10device_ptrIdEEEEPdyS9_ddNS7_10__identityEEEvT0_T1_T2_T3_T4_T6_E12temp_storage+96];
	add.f64 	%fd267, %fd266, %fd265;
	selp.f64 	%fd268, %fd267, %fd265, %p52;
	setp.gt.u64 	%p53, %rd19, 352;
	ld.shared.f64 	%fd269, [_ZZN3cub18CUB_300001_SM_10006detail6reduce28DeviceReduceSingleTileKernelINS2_10policy_hubIdyN4cuda3std3__44plusIdEEE10Policy1000EN6thrust24THRUST_300001_SM_1000_NS6detail15normal_iteratorINSD_10device_ptrIdEEEEPdyS9_ddNS7_10__identityEEEvT0_T1_T2_T3_T4_T6_E12temp_storage+104];
	add.f64 	%fd270, %fd269, %fd268;
	selp.f64 	%fd271, %fd270, %fd268, %p53;
	setp.gt.u64 	%p54, %rd19, 384;
	ld.shared.f64 	%fd272, [_ZZN3cub18CUB_300001_SM_10006detail6reduce28DeviceReduceSingleTileKernelINS2_10policy_hubIdyN4cuda3std3__44plusIdEEE10Policy1000EN6thrust24THRUST_300001_SM_1000_NS6detail15normal_iteratorINSD_10device_ptrIdEEEEPdyS9_ddNS7_10__identityEEEvT0_T1_T2_T3_T4_T6_E12temp_storage+112];
	add.f64 	%fd273, %fd272, %fd271;
	selp.f64 	%fd274, %fd273, %fd271, %p54;
	setp.gt.u64 	%p55, %rd19, 416;
	ld.shared.f64 	%fd275, [_ZZN3cub18CUB_300001_SM_10006detail6reduce28DeviceReduceSingleTileKernelINS2_10policy_hubIdyN4cuda3std3__44plusIdEEE10Policy1000EN6thrust24THRUST_300001_SM_1000_NS6detail15normal_iteratorINSD_10device_ptrIdEEEEPdyS9_ddNS7_10__identityEEEvT0_T1_T2_T3_T4_T6_E12temp_storage+120];
	add.f64 	%fd276, %fd275, %fd274;
	selp.f64 	%fd277, %fd276, %fd274, %p55;
	setp.gt.u64 	%p56, %rd19, 448;
	ld.shared.f64 	%fd278, [_ZZN3cub18CUB_300001_SM_10006detail6reduce28DeviceReduceSingleTileKernelINS2_10policy_hubIdyN4cuda3std3__44plusIdEEE10Policy1000EN6thrust24THRUST_300001_SM_1000_NS6detail15normal_iteratorINSD_10device_ptrIdEEEEPdyS9_ddNS7_10__identityEEEvT0_T1_T2_T3_T4_T6_E12temp_storage+128];
	add.f64 	%fd279, %fd278, %fd277;
	selp.f64 	%fd280, %fd279, %fd277, %p56;
	setp.gt.u64 	%p57, %rd19, 480;
	ld.shared.f64 	%fd281, [_ZZN3cub18CUB_300001_SM_10006detail6reduce28DeviceReduceSingleTileKernelINS2_10policy_hubIdyN4cuda3std3__44plusIdEEE10Policy1000EN6thrust24THRUST_300001_SM_1000_NS6detail15normal_iteratorINSD_10device_ptrIdEEEEPdyS9_ddNS7_10__identityEEEvT0_T1_T2_T3_T4_T6_E12temp_storage+136];
	add.f64 	%fd282, %fd281, %fd280;
	selp.f64 	%fd347, %fd282, %fd280, %p57;
	bra.uni 	$L__BB5_49;
$L__BB5_28:
	mov.u32 	%r24, %tid.x;
	cvt.u64.u32 	%rd6, %r24;
	mul.wide.u32 	%rd22, %r24, 8;
	add.s64 	%rd7, %rd2, %rd22;
	ld.global.f64 	%fd43, [%rd7];
	ld.global.f64 	%fd44, [%rd7+4096];
	ld.global.f64 	%fd45, [%rd7+8192];
	ld.global.f64 	%fd46, [%rd7+12288];
	ld.global.f64 	%fd47, [%rd7+16384];
	ld.global.f64 	%fd48, [%rd7+20480];
	ld.global.f64 	%fd49, [%rd7+24576];
	add.f64 	%fd50, %fd43, %fd44;
	add.f64 	%fd51, %fd50, %fd45;
	add.f64 	%fd52, %fd51, %fd46;
	add.f64 	%fd53, %fd52, %fd47;
	add.f64 	%fd54, %fd53, %fd48;
	add.f64 	%fd346, %fd54, %fd49;
	add.s64 	%rd8, %rd19, -3584;
	setp.lt.u64 	%p3, %rd8, 3584;
	mov.b64 	%rd83, 3584;
	@%p3 bra 	$L__BB5_32;
	mov.b64 	%rd83, 3584;
$L__BB5_30:
	shl.b64 	%rd24, %rd83, 3;
	add.s64 	%rd25, %rd7, %rd24;
	ld.global.f64 	%fd55, [%rd25];
	ld.global.f64 	%fd56, [%rd25+4096];
	ld.global.f64 	%fd57, [%rd25+8192];
	ld.global.f64 	%fd58, [%rd25+12288];
	ld.global.f64 	%fd59, [%rd25+16384];
	ld.global.f64 	%fd60, [%rd25+20480];
	ld.global.f64 	%fd61, [%rd25+24576];
	add.f64 	%fd62, %fd346, %fd55;
	add.f64 	%fd63, %fd62, %fd56;
	add.f64 	%fd64, %fd63, %fd57;
	add.f64 	%fd65, %fd64, %fd58;
	add.f64 	%fd66, %fd65, %fd59;
	add.f64 	%fd67, %fd66, %fd60;
	add.f64 	%fd346, %fd67, %fd61;
	sub.s64 	%rd26, %rd19, %rd83;
	setp.lt.u64 	%p4, %rd26, 3584;
	@%p4 bra 	$L__BB5_45;
	add.s64 	%rd83, %rd83, 3584;
	setp.le.u64 	%p5, %rd83, %rd8;
	@%p5 bra 	$L__BB5_30;
$L__BB5_32:
	setp.le.u64 	%p6, %rd19, %rd83;
	cvt.u32.u64 	%r42, %rd83;
	cvt.u32.u64 	%r43, %rd19;
	sub.s32 	%r44, %r43, %r42;
	setp.ge.s32 	%p7, %r24, %r44;
	or.pred  	%p8, %p6, %p7;
	@%p8 bra 	$L__BB5_45;
	not.b32 	%r47, %r24;
	add.s32 	%r48, %r47, %r43;
	sub.s32 	%r50, %r48, %r42;
	shr.u32 	%r51, %r50, 9;
	add.s32 	%r25, %r51, 1;
	and.b32  	%r26, %r25, 15;
	setp.lt.u32 	%p9, %r50, 7680;
	mov.u32 	%r242, %r24;
	@%p9 bra 	$L__BB5_36;
	and.b32  	%r52, %r25, 16777200;
	neg.s32 	%r240, %r52;
	add.s64 	%rd27, %rd83, %rd6;
	shl.b64 	%rd28, %rd27, 3;
	add.s64 	%rd29, %rd28, %rd2;
	add.s64 	%rd84, %rd29, 32768;
	mov.u32 	%r242, %r24;
$L__BB5_35:
	.pragma "nounroll";
	ld.global.f64 	%fd69, [%rd84+-32768];
	add.f64 	%fd70, %fd346, %fd69;
	ld.global.f64 	%fd71, [%rd84+-28672];
	add.f64 	%fd72, %fd70, %fd71;
	ld.global.f64 	%fd73, [%rd84+-24576];
	add.f64 	%fd74, %fd72, %fd73;
	ld.global.f64 	%fd75, [%rd84+-20480];
	add.f64 	%fd76, %fd74, %fd75;
	ld.global.f64 	%fd77, [%rd84+-16384];
	add.f64 	%fd78, %fd76, %fd77;
	ld.global.f64 	%fd79, [%rd84+-12288];
	add.f64 	%fd80, %fd78, %fd79;
	ld.global.f64 	%fd81, [%rd84+-8192];
	add.f64 	%fd82, %fd80, %fd81;
	ld.global.f64 	%fd83, [%rd84+-4096];
	add.f64 	%fd84, %fd82, %fd83;
	ld.global.f64 	%fd85, [%rd84];
	add.f64 	%fd86, %fd84, %fd85;
	ld.global.f64 	%fd87, [%rd84+4096];
	add.f64 	%fd88, %fd86, %fd87;
	ld.global.f64 	%fd89, [%rd84+8192];
	add.f64 	%fd90, %fd88, %fd89;
	ld.global.f64 	%fd91, [%rd84+12288];
	add.f64 	%fd92, %fd90, %fd91;
	ld.global.f64 	%fd93, [%rd84+16384];
	add.f64 	%fd94, %fd92, %fd93;
	ld.global.f64 	%fd95, [%rd84+20480];
	add.f64 	%fd96, %fd94, %fd95;
	ld.global.f64 	%fd97, [%rd84+24576];
	add.f64 	%fd98, %fd96, %fd97;
	ld.global.f64 	%fd99, [%rd84+28672];
	add.f64 	%fd346, %fd98, %fd99;
	add.s32 	%r242, %r242, 8192;
	add.s32 	%r240, %r240, 16;
	add.s64 	%rd84, %rd84, 65536;
	setp.ne.s32 	%p10, %r240, 0;
	@%p10 bra 	$L__BB5_35;
$L__BB5_36:
	setp.eq.s32 	%p11, %r26, 0;
	@%p11 bra 	$L__BB5_45;
	and.b32  	%r33, %r25, 7;
	setp.lt.u32 	%p12, %r26, 8;
	@%p12 bra 	$L__BB5_39;
	cvt.u64.u32 	%rd30, %r242;
	add.s64 	%rd31, %rd83, %rd30;
	shl.b64 	%rd32, %rd31, 3;
	add.s64 	%rd33, %rd2, %rd32;
	ld.global.f64 	%fd101, [%rd33];
	add.f64 	%fd102, %fd346, %fd101;
	ld.global.f64 	%fd103, [%rd33+4096];
	add.f64 	%fd104, %fd102, %fd103;
	ld.global.f64 	%fd105, [%rd33+8192];
	add.f64 	%fd106, %fd104, %fd105;
	ld.global.f64 	%fd107, [%rd33+12288];
	add.f64 	%fd108, %fd106, %fd107;
	ld.global.f64 	%fd109, [%rd33+16384];
	add.f64 	%fd110, %fd108, %fd109;
	ld.global.f64 	%fd111, [%rd33+20480];
	add.f64 	%fd112, %fd110, %fd111;
	ld.global.f64 	%fd113, [%rd33+24576];
	add.f64 	%fd114, %fd112, %fd113;
	ld.global.f64 	%fd115, [%rd33+28672];
	add.f64 	%fd346, %fd114, %fd115;
	add.s32 	%r242, %r242, 4096;
$L__BB5_39:
	setp.eq.s32 	%p13, %r33, 0;
	@%p13 bra 	$L__BB5_45;
	and.b32  	%r36, %r25, 3;
	setp.lt.u32 	%p14, %r33, 4;
	@%p14 bra 	$L__BB5_42;
	cvt.u64.u32 	%rd34, %r242;
	add.s64 	%rd35, %rd83, %rd34;
	shl.b64 	%rd36, %rd35, 3;
	add.s64 	%rd37, %rd2, %rd36;
	ld.global.f64 	%fd117, [%rd37];
	add.f64 	%fd118, %fd346, %fd117;
	ld.global.f64 	%fd119, [%rd37+4096];
	add.f64 	%fd120, %fd118, %fd119;
	ld.global.f64 	%fd121, [%rd37+8192];
	add.f64 	%fd122, %fd120, %fd121;
	ld.global.f64 	%fd123, [%rd37+12288];
	add.f64 	%fd346, %fd122, %fd123;
	add.s32 	%r242, %r242, 2048;
$L__BB5_42:
	setp.eq.s32 	%p15, %r36, 0;
	@%p15 bra 	$L__BB5_45;
	cvt.u64.u32 	%rd38, %r242;
	add.s64 	%rd39, %rd83, %rd38;
	shl.b64 	%rd40, %rd39, 3;
	add.s64 	%rd85, %rd2, %rd40;
	neg.s32 	%r245, %r36;
$L__BB5_44:
	.pragma "nounroll";
	ld.global.f64 	%fd124, [%rd85];
	add.f64 	%fd346, %fd346, %fd124;
	add.s64 	%rd85, %rd85, 4096;
	add.s32 	%r245, %r245, 1;
	setp.ne.s32 	%p16, %r245, 0;
	@%p16 bra 	$L__BB5_44;
$L__BB5_45:
	// begin inline asm
	mov.u32 %r53, %laneid;
	// end inline asm
	mov.b64 	%rd41, %fd346;
	mov.b64 	{%r55, %r60}, %rd41;
	mov.b32 	%r61, 1;
	mov.b32 	%r102, 31;
	mov.b32 	%r103, -1;
	// begin inline asm
	shfl.sync.down.b32 %r54, %r55, %r61, %r102, %r103;
	// end inline asm
	// begin inline asm
	shfl.sync.down.b32 %r59, %r60, %r61, %r102, %r103;
	// end inline asm
	mov.b64 	%rd42, {%r54, %r59};
	mov.b64 	%fd125, %rd42;
	setp.gt.s32 	%p17, %r53, 30;
	add.f64 	%fd126, %fd346, %fd125;
	selp.f64 	%fd127, %fd346, %fd126, %p17;
	mov.b64 	%rd43, %fd127;
	mov.b64 	{%r65, %r70}, %rd43;
	mov.b32 	%r71, 2;
	// begin inline asm
	shfl.sync.down.b32 %r64, %r65, %r71, %r102, %r103;
	// end inline asm
	// begin inline asm
	shfl.sync.down.b32 %r69, %r70, %r71, %r102, %r103;
	// end inline asm
	mov.b64 	%rd44, {%r64, %r69};
	mov.b64 	%fd128, %rd44;
	setp.gt.s32 	%p18, %r53, 29;
	add.f64 	%fd129, %fd127, %fd128;
	selp.f64 	%fd130, %fd127, %fd129, %p18;
	mov.b64 	%rd45, %fd130;
	mov.b64 	{%r75, %r80}, %rd45;
	mov.b32 	%r81, 4;
	// begin inline asm
	shfl.sync.down.b32 %r74, %r75, %r81, %r102, %r103;
	// end inline asm
	// begin inline asm
	shfl.sync.down.b32 %r79, %r80, %r81, %r102, %r103;
	// end inline asm
	mov.b64 	%rd46, {%r74, %r79};
	mov.b64 	%fd131, %rd46;
	setp.gt.s32 	%p19, %r53, 27;
	add.f64 	%fd132, %fd130, %fd131;
	selp.f64 	%fd133, %fd130, %fd132, %p19;
	mov.b64 	%rd47, %fd133;
	mov.b64 	{%r85, %r90}, %rd47;
	mov.b32 	%r91, 8;
	// begin inline asm
	shfl.sync.down.b32 %r84, %r85, %r91, %r102, %r103;
	// end inline asm
	// begin inline asm
	shfl.sync.down.b32 %r89, %r90, %r91, %r102, %r103;
	// end inline asm
	mov.b64 	%rd48, {%r84, %r89};
	mov.b64 	%fd134, %rd48;
	setp.gt.s32 	%p20, %r53, 23;
	add.f64 	%fd135, %fd133, %fd134;
	selp.f64 	%fd136, %fd133, %fd135, %p20;
	mov.b64 	%rd49, %fd136;
	mov.b64 	{%r95, %r100}, %rd49;
	mov.b32 	%r101, 16;
	// begin inline asm
	shfl.sync.down.b32 %r94, %r95, %r101, %r102, %r103;
	// end inline asm
	// begin inline asm
	shfl.sync.down.b32 %r99, %r100, %r101, %r102, %r103;
	// end inline asm
	mov.b64 	%rd50, {%r94, %r99};
	mov.b64 	%fd137, %rd50;
	setp.gt.s32 	%p21, %r53, 15;
	add.f64 	%fd38, %fd136, %fd137;
	selp.f64 	%fd347, %fd136, %fd38, %p21;
	setp.ne.s32 	%p22, %r53, 0;
	@%p22 bra 	$L__BB5_47;
	shr.u32 	%r104, %r24, 2;
	and.b32  	%r105, %r104, 248;
	mov.u32 	%r106, _ZZN3cub18CUB_300001_SM_10006detail6reduce28DeviceReduceSingleTileKernelINS2_10policy_hubIdyN4cuda3std3__44plusIdEEE10Policy1000EN6thrust24THRUST_300001_SM_1000_NS6detail15normal_iteratorINSD_10device_ptrIdEEEEPdyS9_ddNS7_10__identityEEEvT0_T1_T2_T3_T4_T6_E12temp_storage;
	add.s32 	%r107, %r106, %r105;
	st.shared.f64 	[%r107+16], %fd38;
$L__BB5_47:
	bar.sync 	0;
	setp.ne.s32 	%p23, %r24, 0;
	@%p23 bra 	$L__BB5_49;
	ld.shared.f64 	%fd138, [_ZZN3cub18CUB_300001_SM_10006detail6reduce28DeviceReduceSingleTileKernelINS2_10policy_hubIdyN4cuda3std3__44plusIdEEE10Policy1000EN6thrust24THRUST_300001_SM_1000_NS6detail15normal_iteratorINSD_10device_ptrIdEEEEPdyS9_ddNS7_10__identityEEEvT0_T1_T2_T3_T4_T6_E12temp_storage+24];
	add.f64 	%fd139, %fd347, %fd138;
	ld.shared.f64 	%fd140, [_ZZN3cub18CUB_300001_SM_10006detail6reduce28DeviceReduceSingleTileKernelINS2_10policy_hubIdyN4cuda3std3__44plusIdEEE10Policy1000EN6thrust24THRUST_300001_SM_1000_NS6detail15normal_iteratorINSD_10device_ptrIdEEEEPdyS9_ddNS7_10__identityEEEvT0_T1_T2_T3_T4_T6_E12temp_storage+32];
	add.f64 	%fd141, %fd139, %fd140;
	ld.shared.f64 	%fd142, [_ZZN3cub18CUB_300001_SM_10006detail6reduce28DeviceReduceSingleTileKernelINS2_10policy_hubIdyN4cuda3std3__44plusIdEEE10Policy1000EN6thrust24THRUST_300001_SM_1000_NS6detail15normal_iteratorINSD_10device_ptrIdEEEEPdyS9_ddNS7_10__identityEEEvT0_T1_T2_T3_T4_T6_E12temp_storage+40];
	add.f64 	%fd143, %fd141, %fd142;
	ld.shared.f64 	%fd144, [_ZZN3cub18CUB_300001_SM_10006detail6reduce28DeviceReduceSingleTileKernelINS2_10policy_hubIdyN4cuda3std3__44plusIdEEE10Policy1000EN6thrust24THRUST_300001_SM_1000_NS6detail15normal_iteratorINSD_10device_ptrIdEEEEPdyS9_ddNS7_10__identityEEEvT0_T1_T2_T3_T4_T6_E12temp_storage+48];
	add.f64 	%fd145, %fd143, %fd144;
	ld.shared.f64 	%fd146, [_ZZN3cub18CUB_300001_SM_10006detail6reduce28DeviceReduceSingleTileKernelINS2_10policy_hubIdyN4cuda3std3__44plusIdEEE10Policy1000EN6thrust24THRUST_300001_SM_1000_NS6detail15normal_iteratorINSD_10device_ptrIdEEEEPdyS9_ddNS7_10__identityEEEvT0_T1_T2_T3_T4_T6_E12temp_storage+56];
	add.f64 	%fd147, %fd145, %fd146;
	ld.shared.f64 	%fd148, [_ZZN3cub18CUB_300001_SM_10006detail6reduce28DeviceReduceSingleTileKernelINS2_10policy_hubIdyN4cuda3std3__44plusIdEEE10Policy1000EN6thrust24THRUST_300001_SM_1000_NS6detail15normal_iteratorINSD_10device_ptrIdEEEEPdyS9_ddNS7_10__identityEEEvT0_T1_T2_T3_T4_T6_E12temp_storage+64];
	add.f64 	%fd149, %fd147, %fd148;
	ld.shared.f64 	%fd150, [_ZZN3cub18CUB_300001_SM_10006detail6reduce28DeviceReduceSingleTileKernelINS2_10policy_hubIdyN4cuda3std3__44plusIdEEE10Policy1000EN6thrust24THRUST_300001_SM_1000_NS6detail15normal_iteratorINSD_10device_ptrIdEEEEPdyS9_ddNS7_10__identityEEEvT0_T1_T2_T3_T4_T6_E12temp_storage+72];
	add.f64 	%fd151, %fd149, %fd150;
	ld.shared.f64 	%fd152, [_ZZN3cub18CUB_300001_SM_10006detail6reduce28DeviceReduceSingleTileKernelINS2_10policy_hubIdyN4cuda3std3__44plusIdEEE10Policy1000EN6thrust24THRUST_300001_SM_1000_NS6detail15normal_iteratorINSD_10device_ptrIdEEEEPdyS9_ddNS7_10__identityEEEvT0_T1_T2_T3_T4_T6_E12temp_storage+80];
	add.f64 	%fd153, %fd151, %fd152;
	ld.shared.f64 	%fd154, [_ZZN3cub18CUB_300001_SM_10006detail6reduce28DeviceReduceSingleTileKernelINS2_10policy_hubIdyN4cuda3std3__44plusIdEEE10Policy1000EN6thrust24THRUST_300001_SM_1000_NS6detail15normal_iteratorINSD_10device_ptrIdEEEEPdyS9_ddNS7_10__identityEEEvT0_T1_T2_T3_T4_T6_E12temp_storage+88];
	add.f64 	%fd155, %fd153, %fd154;
	ld.shared.f64 	%fd156, [_ZZN3cub18CUB_300001_SM_10006detail6reduce28DeviceReduceSingleTileKernelINS2_10policy_hubIdyN4cuda3std3__44plusIdEEE10Policy1000EN6thrust24THRUST_300001_SM_1000_NS6detail15normal_iteratorINSD_10device_ptrIdEEEEPdyS9_ddNS7_10__identityEEEvT0_T1_T2_T3_T4_T6_E12temp_storage+96];
	add.f64 	%fd157, %fd155, %fd156;
	ld.shared.f64 	%fd158, [_ZZN3cub18CUB_300001_SM_10006detail6reduce28DeviceReduceSingleTileKernelINS2_10policy_hubIdyN4cuda3std3__44plusIdEEE10Policy1000EN6thrust24THRUST_300001_SM_1000_NS6detail15normal_iteratorINSD_10device_ptrIdEEEEPdyS9_ddNS7_10__identityEEEvT0_T1_T2_T3_T4_T6_E12temp_storage+104];
	add.f64 	%fd159, %fd157, %fd158;
	ld.shared.f64 	%fd160, [_ZZN3cub18CUB_300001_SM_10006detail6reduce28DeviceReduceSingleTileKernelINS2_10policy_hubIdyN4cuda3std3__44plusIdEEE10Policy1000EN6thrust24THRUST_300001_SM_1000_NS6detail15normal_iteratorINSD_10device_ptrIdEEEEPdyS9_ddNS7_10__identityEEEvT0_T1_T2_T3_T4_T6_E12temp_storage+112];
	add.f64 	%fd161, %fd159, %fd160;
	ld.shared.f64 	%fd162, [_ZZN3cub18CUB_300001_SM_10006detail6reduce28DeviceReduceSingleTileKernelINS2_10policy_hubIdyN4cuda3std3__44plusIdEEE10Policy1000EN6thrust24THRUST_300001_SM_1000_NS6detail15normal_iteratorINSD_10device_ptrIdEEEEPdyS9_ddNS7_10__identityEEEvT0_T1_T2_T3_T4_T6_E12temp_storage+120];
	add.f64 	%fd163, %fd161, %fd162;
	ld.shared.f64 	%fd164, [_ZZN3cub18CUB_300001_SM_10006detail6reduce28DeviceReduceSingleTileKernelINS2_10policy_hubIdyN4cuda3std3__44plusIdEEE10Policy1000EN6thrust24THRUST_300001_SM_1000_NS6detail15normal_iteratorINSD_10device_ptrIdEEEEPdyS9_ddNS7_10__identityEEEvT0_T1_T2_T3_T4_T6_E12temp_storage+128];
	add.f64 	%fd165, %fd163, %fd164;
	ld.shared.f64 	%fd166, [_ZZN3cub18CUB_300001_SM_10006detail6reduce28DeviceReduceSingleTileKernelINS2_10policy_hubIdyN4cuda3std3__44plusIdEEE10Policy1000EN6thrust24THRUST_300001_SM_1000_NS6detail15normal_iteratorINSD_10device_ptrIdEEEEPdyS9_ddNS7_10__identityEEEvT0_T1_T2_T3_T4_T6_E12temp_storage+136];
	add.f64 	%fd347, %fd165, %fd166;
$L__BB5_49:
	mov.u32 	%r230, %tid.x;
	setp.ne.s32 	%p65, %r230, 0;
	@%p65 bra 	$L__BB5_51;
	add.f64 	%fd325, %fd42, %fd347;
	st.global.f64 	[%rd1], %fd325;
$L__BB5_51:
	ret;

}
	// .globl	_ZN3cub18CUB_300001_SM_10006detail6reduce18DeviceReduceKernelINS2_10policy_hubIdyN4cuda3std3__44plusIdEEE10Policy1000EN6thrust24THRUST_300001_SM_1000_NS6detail15normal_iteratorINSD_10device_ptrIdEEEEyS9_dNS7_10__identityEEEvT0_PT3_T1_NS0_13GridEvenShareISN_EET2_T4_
.visible .entry _ZN3cub18CUB_300001_SM_10006detail6reduce18DeviceReduceKernelINS2_10policy_hubIdyN4cuda3std3__44plusIdEEE10Policy1000EN6thrust24THRUST_300001_SM_1000_NS6detail15normal_iteratorINSD_10device_ptrIdEEEEyS9_dNS7_10__identityEEEvT0_PT3_T1_NS0_13GridEvenShareISN_EET2_T4_(
	.param .align 8 .b8 _ZN3cub18CUB_300001_SM_10006detail6reduce18DeviceReduceKernelINS2_10policy_hubIdyN4cuda3std3__44plusIdEEE10Policy1000EN6thrust24THRUST_300001_SM_1000_NS6detail15normal_iteratorINSD_10device_ptrIdEEEEyS9_dNS7_10__identityEEEvT0_PT3_T1_NS0_13GridEvenShareISN_EET2_T4__param_0[8],
	.param .u64 .ptr .align 1 _ZN3cub18CUB_300001_SM_10006detail6reduce18DeviceReduceKernelINS2_10policy_hubIdyN4cuda3std3__44plusIdEEE10Policy1000EN6thrust24THRUST_300001_SM_1000_NS6detail15normal_iteratorINSD_10device_ptrIdEEEEyS9_dNS7_10__identityEEEvT0_PT3_T1_NS0_13GridEvenShareISN_EET2_T4__param_1,
	.param .u64 _ZN3cub18CUB_300001_SM_10006detail6reduce18DeviceReduceKernelINS2_10policy_hubIdyN4cuda3std3__44plusIdEEE10Policy1000EN6thrust24THRUST_300001_SM_1000_NS6detail15normal_iteratorINSD_10device_ptrIdEEEEyS9_dNS7_10__identityEEEvT0_PT3_T1_NS0_13GridEvenShareISN_EET2_T4__param_2,
	.param .align 8 .b8 _ZN3cub18CUB_300001_SM_10006detail6reduce18DeviceReduceKernelINS2_10policy_hubIdyN4cuda3std3__44plusIdEEE10Policy1000EN6thrust24THRUST_300001_SM_1000_NS6detail15normal_iteratorINSD_10device_ptrIdEEEEyS9_dNS7_10__identityEEEvT0_PT3_T1_NS0_13GridEvenShareISN_EET2_T4__param_3[72],
	.param .align 1 .b8 _ZN3cub18CUB_300001_SM_10006detail6reduce18DeviceReduceKernelINS2_10policy_hubIdyN4cuda3std3__44plusIdEEE10Policy1000EN6thrust24THRUST_300001_SM_1000_NS6detail15normal_iteratorINSD_10device_ptrIdEEEEyS9_dNS7_10__identityEEEvT0_PT3_T1_NS0_13GridEvenShareISN_EET2_T4__param_4[1],
	.param .align 1 .b8 _ZN3cub18CUB_300001_SM_10006detail6reduce18DeviceReduceKernelINS2_10policy_hubIdyN4cuda3std3__44plusIdEEE10Policy1000EN6thrust24THRUST_300001_SM_1000_NS6detail15normal_iteratorINSD_10device_ptrIdEEEEyS9_dNS7_10__identityEEEvT0_PT3_T1_NS0_13GridEvenShareISN_EET2_T4__param_5[1]
)
.maxntid 512
{
	.reg .pred 	%p<65>;
	.reg .b16 	%rs<4>;
	.reg .b32 	%r<280>;
	.reg .b64 	%rd<107>;
	.reg .b64 	%fd<344>;
	// demoted variable
	.shared .align 8 .b8 _ZZN3cub18CUB_300001_SM_10006detail6reduce18DeviceReduceKernelINS2_10policy_hubIdyN4cuda3std3__44plusIdEEE10Policy1000EN6thrust24THRUST_300001_SM_1000_NS6detail15normal_iteratorINSD_10device_ptrIdEEEEyS9_dNS7_10__identityEEEvT0_PT3_T1_NS0_13GridEvenShareISN_EET2_T4_E12temp_storage[152];
	ld.param.u64 	%rd1, [_ZN3cub18CUB_300001_SM_10006detail6reduce18DeviceReduceKernelINS2_10policy_hubIdyN4cuda3std3__44plusIdEEE10Policy1000EN6thrust24THRUST_300001_SM_1000_NS6detail15normal_iteratorINSD_10device_ptrIdEEEEyS9_dNS7_10__identityEEEvT0_PT3_T1_NS0_13GridEvenShareISN_EET2_T4__param_3+32];
	ld.param.u32 	%r1, [_ZN3cub18CUB_300001_SM_10006detail6reduce18DeviceReduceKernelINS2_10policy_hubIdyN4cuda3std3__44plusIdEEE10Policy1000EN6thrust24THRUST_300001_SM_1000_NS6detail15normal_iteratorINSD_10device_ptrIdEEEEyS9_dNS7_10__identityEEEvT0_PT3_T1_NS0_13GridEvenShareISN_EET2_T4__param_3+40];
	ld.param.u64 	%rd26, [_ZN3cub18CUB_300001_SM_10006detail6reduce18DeviceReduceKernelINS2_10policy_hubIdyN4cuda3std3__44plusIdEEE10Policy1000EN6thrust24THRUST_300001_SM_1000_NS6detail15normal_iteratorINSD_10device_ptrIdEEEEyS9_dNS7_10__identityEEEvT0_PT3_T1_NS0_13GridEvenShareISN_EET2_T4__param_0];
	cvta.to.global.u64 	%rd2, %rd26;
	mov.u32 	%r2, %ctaid.x;
	mul.lo.s32 	%r50, %r1, 3584;
	cvt.s64.s32 	%rd3, %r50;
	mul.lo.s32 	%r51, %r2, 3584;
	cvt.u64.u32 	%rd4, %r51;
	sub.s64 	%rd5, %rd1, %rd4;
	setp.gt.u64 	%p1, %rd5, 3583;
	@%p1 bra 	$L__BB6_25;
	cvt.u32.u64 	%r136, %rd4;
	cvt.u32.u64 	%r3, %rd1;
	sub.s32 	%r4, %r3, %r136;
	mov.u32 	%r5, %tid.x;
	setp.ge.s32 	%p23, %r5, %r4;
	mov.f64 	%fd332, 0d0000000000000000;
	mov.u32 	%r267, %r5;
	@%p23 bra 	$L__BB6_3;
	add.s32 	%r138, %r136, %r5;
	mul.wide.u32 	%rd60, %r138, 8;
	add.s64 	%rd61, %rd2, %rd60;
	ld.global.f64 	%fd332, [%rd61];
	add.s32 	%r267, %r5, 512;
$L__BB6_3:
	setp.ge.s32 	%p24, %r267, %r4;
	@%p24 bra 	$L__BB6_16;
	not.b32 	%r140, %r267;
	add.s32 	%r141, %r140, %r3;
	sub.s32 	%r142, %r141, %r136;
	shr.u32 	%r143, %r142, 9;
	add.s32 	%r8, %r143, 1;
	and.b32  	%r9, %r8, 15;
	setp.lt.u32 	%p25, %r142, 7680;
	@%p25 bra 	$L__BB6_7;
	and.b32  	%r144, %r8, 16777200;
	neg.s32 	%r265, %r144;
	mul.wide.u32 	%rd62, %r2, 28672;
	mul.wide.u32 	%rd63, %r267, 8;
	add.s64 	%rd64, %rd62, %rd63;
	add.s64 	%rd65, %rd64, %rd2;
	add.s64 	%rd101, %rd65, 32768;
$L__BB6_6:
	.pragma "nounroll";
	ld.global.f64 	%fd167, [%rd101+-32768];
	add.f64 	%fd168, %fd332, %fd167;
	ld.global.f64 	%fd169, [%rd101+-28672];
	add.f64 	%fd170, %fd168, %fd169;
	ld.global.f64 	%fd171, [%rd101+-24576];
	add.f64 	%fd172, %fd170, %fd171;
	ld.global.f64 	%fd173, [%rd101+-20480];
	add.f64 	%fd174, %fd172, %fd173;
	ld.global.f64 	%fd175, [%rd101+-16384];
	add.f64 	%fd176, %fd174, %fd175;
	ld.global.f64 	%fd177, [%rd101+-12288];
	add.f64 	%fd178, %fd176, %fd177;
	ld.global.f64 	%fd179, [%rd101+-8192];
	add.f64 	%fd180, %fd178, %fd179;
	ld.global.f64 	%fd181, [%rd101+-4096];
	add.f64 	%fd182, %fd180, %fd181;
	ld.global.f64 	%fd183, [%rd101];
	add.f64 	%fd184, %fd182, %fd183;
	ld.global.f64 	%fd185, [%rd101+4096];
	add.f64 	%fd186, %fd184, %fd185;
	ld.global.f64 	%fd187, [%rd101+8192];
	add.f64 	%fd188, %fd186, %fd187;
	ld.global.f64 	%fd189, [%rd101+12288];
	add.f64 	%fd190, %fd188, %fd189;
	ld.global.f64 	%fd191, [%rd101+16384];
	add.f64 	%fd192, %fd190, %fd191;
	ld.global.f64 	%fd193, [%rd101+20480];
	add.f64 	%fd194, %fd192, %fd193;
	ld.global.f64 	%fd195, [%rd101+24576];
	add.f64 	%fd196, %fd194, %fd195;
	ld.global.f64 	%fd197, [%rd101+28672];
	add.f64 	%fd332, %fd196, %fd197;
	add.s32 	%r267, %r267, 8192;
	add.s32 	%r265, %r265, 16;
	add.s64 	%rd101, %rd101, 65536;
	setp.ne.s32 	%p26, %r265, 0;
	@%p26 bra 	$L__BB6_6;
$L__BB6_7:
	setp.eq.s32 	%p27, %r9, 0;
	@%p27 bra 	$L__BB6_16;
	and.b32  	%r16, %r8, 7;
	setp.lt.u32 	%p28, %r9, 8;
	@%p28 bra 	$L__BB6_10;
	cvt.s64.s32 	%rd66, %r267;
	add.s64 	%rd67, %rd66, %rd4;
	shl.b64 	%rd68, %rd67, 3;
	add.s64 	%rd69, %rd2, %rd68;
	ld.global.f64 	%fd199, [%rd69];
	add.f64 	%fd200, %fd332, %fd199;
	ld.global.f64 	%fd201, [%rd69+4096];
	add.f64 	%fd202, %fd200, %fd201;
	ld.global.f64 	%fd203, [%rd69+8192];
	add.f64 	%fd204, %fd202, %fd203;
	ld.global.f64 	%fd205, [%rd69+12288];
	add.f64 	%fd206, %fd204, %fd205;
	ld.global.f64 	%fd207, [%rd69+16384];
	add.f64 	%fd208, %fd206, %fd207;
	ld.global.f64 	%fd209, [%rd69+20480];
	add.f64 	%fd210, %fd208, %fd209;
	ld.global.f64 	%fd211, [%rd69+24576];
	add.f64 	%fd212, %fd210, %fd211;
	ld.global.f64 	%fd213, [%rd69+28672];
	add.f64 	%fd332, %fd212, %fd213;
	add.s32 	%r267, %r267, 4096;
$L__BB6_10:
	setp.eq.s32 	%p29, %r16, 0;
	@%p29 bra 	$L__BB6_16;
	and.b32  	%r19, %r8, 3;
	setp.lt.u32 	%p30, %r16, 4;
	@%p30 bra 	$L__BB6_13;
	cvt.s64.s32 	%rd70, %r267;
	add.s64 	%rd71, %rd70, %rd4;
	shl.b64 	%rd72, %rd71, 3;
	add.s64 	%rd73, %rd2, %rd72;
	ld.global.f64 	%fd215, [%rd73];
	add.f64 	%fd216, %fd332, %fd215;
	ld.global.f64 	%fd217, [%rd73+4096];
	add.f64 	%fd218, %fd216, %fd217;
	ld.global.f64 	%fd219, [%rd73+8192];
	add.f64 	%fd220, %fd218, %fd219;
	ld.global.f64 	%fd221, [%rd73+12288];
	add.f64 	%fd332, %fd220, %fd221;
	add.s32 	%r267, %r267, 2048;
$L__BB6_13:
	setp.eq.s32 	%p31, %r19, 0;
	@%p31 bra 	$L__BB6_16;
	mul.wide.u32 	%rd74, %r2, 28672;
	add.s64 	%rd9, %rd2, %rd74;
	neg.s32 	%r270, %r19;
$L__BB6_15:
	.pragma "nounroll";
	mul.wide.s32 	%rd75, %r267, 8;
	add.s64 	%rd76, %rd9, %rd75;
	ld.global.f64 	%fd222, [%rd76];
	add.f64 	%fd332, %fd332, %fd222;
	add.s32 	%r267, %r267, 512;
	add.s32 	%r270, %r270, 1;
	setp.ne.s32 	%p32, %r270, 0;
	@%p32 bra 	$L__BB6_15;
$L__BB6_16:
	setp.lt.s32 	%p33, %r4, 512;
	@%p33 bra 	$L__BB6_21;
	// begin inline asm
	mov.u32 %r208, %laneid;
	// end inline asm
	mov.b64 	%rd87, %fd332;
	mov.b64 	{%r210, %r215}, %rd87;
	mov.b32 	%r216, 1;
	mov.b32 	%r257, 31;
	mov.b32 	%r258, -1;
	// begin inline asm
	shfl.sync.down.b32 %r209, %r210, %r216, %r257, %r258;
	// end inline asm
	// begin inline asm
	shfl.sync.down.b32 %r214, %r215, %r216, %r257, %r258;
	// end inline asm
	mov.b64 	%rd88, {%r209, %r214};
	mov.b64 	%fd281, %rd88;
	setp.gt.s32 	%p57, %r208, 30;
	add.f64 	%fd282, %fd332, %fd281;
	selp.f64 	%fd283, %fd332, %fd282, %p57;
	mov.b64 	%rd89, %fd283;
	mov.b64 	{%r220, %r225}, %rd89;
	mov.b32 	%r226, 2;
	// begin inline asm
	shfl.sync.down.b32 %r219, %r220, %r226, %r257, %r258;
	// end inline asm
	// begin inline asm
	shfl.sync.down.b32 %r224, %r225, %r226, %r257, %r258;
	// end inline asm
	mov.b64 	%rd90, {%r219, %r224};
	mov.b64 	%fd284, %rd90;
	setp.gt.s32 	%p58, %r208, 29;
	add.f64 	%fd285, %fd283, %fd284;
	selp.f64 	%fd286, %fd283, %fd285, %p58;
	mov.b64 	%rd91, %fd286;
	mov.b64 	{%r230, %r235}, %rd91;
	mov.b32 	%r236, 4;
	// begin inline asm
	shfl.sync.down.b32 %r229, %r230, %r236, %r257, %r258;
	// end inline asm
	// begin inline asm
	shfl.sync.down.b32 %r234, %r235, %r236, %r257, %r258;
	// end inline asm
	mov.b64 	%rd92, {%r229, %r234};
	mov.b64 	%fd287, %rd92;
	setp.gt.s32 	%p59, %r208, 27;
	add.f64 	%fd288, %fd286, %fd287;
	selp.f64 	%fd289, %fd286, %fd288, %p59;
	mov.b64 	%rd93, %fd289;
	mov.b64 	{%r240, %r245}, %rd93;
	mov.b32 	%r246, 8;
	// begin inline asm
	shfl.sync.down.b32 %r239, %r240, %r246, %r257, %r258;
	// end inline asm
	// begin inline asm
	shfl.sync.down.b32 %r244, %r245, %r246, %r257, %r258;
	// end inline asm
	mov.b64 	%rd94, {%r239, %r244};
	mov.b64 	%fd290, %rd94;
	setp.gt.s32 	%p60, %r208, 23;
	add.f64 	%fd291, %fd289, %fd290;
	selp.f64 	%fd292, %fd289, %fd291, %p60;
	mov.b64 	%rd95, %fd292;
	mov.b64 	{%r250, %r255}, %rd95;
	mov.b32 	%r256, 16;
	// begin inline asm
	shfl.sync.down.b32 %r249, %r250, %r256, %r257, %r258;
	// end inline asm
	// begin inline asm
	shfl.sync.down.b32 %r254, %r255, %r256, %r257, %r258;
	// end inline asm
	mov.b64 	%rd96, {%r249, %r254};
	mov.b64 	%fd293, %rd96;
	setp.gt.s32 	%p61, %r208, 15;
	add.f64 	%fd16, %fd292, %fd293;
	selp.f64 	%fd343, %fd292, %fd16, %p61;
	setp.ne.s32 	%p62, %r208, 0;
	@%p62 bra 	$L__BB6_19;
	shr.u32 	%r259, %r5, 2;
	and.b32  	%r260, %r259, 248;
	mov.u32 	%r261, _ZZN3cub18CUB_300001_SM_10006detail6reduce18DeviceReduceKernelINS2_10policy_hubIdyN4cuda3std3__44plusIdEEE10Policy1000EN6thrust24THRUST_300001_SM_1000_NS6detail15normal_iteratorINSD_10device_ptrIdEEEEyS9_dNS7_10__identityEEEvT0_PT3_T1_NS0_13GridEvenShareISN_EET2_T4_E12temp_storage;
	add.s32 	%r262, %r261, %r260;
	st.shared.f64 	[%r262+16], %fd16;
$L__BB6_19:
	bar.sync 	0;
	setp.ne.s32 	%p63, %r5, 0;
	@%p63 bra 	$L__BB6_46;
	ld.shared.f64 	%fd294, [_ZZN3cub18CUB_300001_SM_10006detail6reduce18DeviceReduceKernelINS2_10policy_hubIdyN4cuda3std3__44plusIdEEE10Policy1000EN6thrust24THRUST_300001_SM_1000_NS6detail15normal_iteratorINSD_10device_ptrIdEEEEyS9_dNS7_10__identityEEEvT0_PT3_T1_NS0_13GridEvenShareISN_EET2_T4_E12temp_storage+24];
	add.f64 	%fd295, %fd343, %fd294;
	ld.shared.f64 	%fd296, [_ZZN3cub18CUB_300001_SM_10006detail6reduce18DeviceReduceKernelINS2_10policy_hubIdyN4cuda3std3__44plusIdEEE10Policy1000EN6thrust24THRUST_300001_SM_1000_NS6detail15normal_iteratorINSD_10device_ptrIdEEEEyS9_dNS7_10__identityEEEvT0_PT3_T1_NS0_13GridEvenShareISN_EET2_T4_E12temp_storage+32];
	add.f64 	%fd297, %fd295, %fd296;
	ld.shared.f64 	%fd298, [_ZZN3cub18CUB_300001_SM_10006detail6reduce18DeviceReduceKernelINS2_10policy_hubIdyN4cuda3std3__44plusIdEEE10Policy1000EN6thrust24THRUST_300001_SM_1000_NS6detail15normal_iteratorINSD_10device_ptrIdEEEEyS9_dNS7_10__identityEEEvT0_PT3_T1_NS0_13GridEvenShareISN_EET2_T4_E12temp_storage+40];
	add.f64 	%fd299, %fd297, %fd298;
	ld.shared.f64 	%fd300, [_ZZN3cub18CUB_300001_SM_10006detail6reduce18DeviceReduceKernelINS2_10policy_hubIdyN4cuda3std3__44plusIdEEE10Policy1000EN6thrust24THRUST_300001_SM_1000_NS6detail15normal_iteratorINSD_10device_ptrIdEEEEyS9_dNS7_10__identityEEEvT0_PT3_T1_NS0_13GridEvenShareISN_EET2_T4_E12temp_storage+48];
	add.f64 	%fd301, %fd299, %fd300;
	ld.shared.f64 	%fd302, [_ZZN3cub18CUB_300001_SM_10006detail6reduce18DeviceReduceKernelINS2_10policy_hubIdyN4cuda3std3__44plusIdEEE10Policy1000EN6thrust24THRUST_300001_SM_1000_NS6detail15normal_iteratorINSD_10device_ptrIdEEEEyS9_dNS7_10__identityEEEvT0_PT3_T1_NS0_13GridEvenShareISN_EET2_T4_E12temp_storage+56];
	add.f64 	%fd303, %fd301, %fd302;
	ld.shared.f64 	%fd304, [_ZZN3cub18CUB_300001_SM_10006detail6reduce18DeviceReduceKernelINS2_10policy_hubIdyN4cuda3std3__44plusIdEEE10Policy1000EN6thrust24THRUST_300001_SM_1000_NS6detail15normal_iteratorINSD_10device_ptrIdEEEEyS9_dNS7_10__identityEEEvT0_PT3_T1_NS0_13GridEvenShareISN_EET2_T4_E12temp_storage+64];
	add.f64 	%fd305, %fd303, %fd304;
	ld.shared.f64 	%fd306, [_ZZN3cub18CUB_300001_SM_10006detail6reduce18DeviceReduceKernelINS2_10policy_hubIdyN4cuda3std3__44plusIdEEE10Policy1000EN6thrust24THRUST_300001_SM_1000_NS6detail15normal_iteratorINSD_10device_ptrIdEEEEyS9_dNS7_10__identityEEEvT0_PT3_T1_NS0_13GridEvenShareISN_EET2_T4_E12temp_storage+72];
	add.f64 	%fd307, %fd305, %fd306;
	ld.shared.f64 	%fd308, [_ZZN3cub18CUB_300001_SM_10006detail6reduce18DeviceReduceKernelINS2_10policy_hubIdyN4cuda3std3__44plusIdEEE10Policy1000EN6thrust24THRUST_300001_SM_1000_NS6detail15normal_iteratorINSD_10device_ptrIdEEEEyS9_dNS7_10__identityEEEvT0_PT3_T1_NS0_13GridEvenShareISN_EET2_T4_E12temp_storage+80];
	add.f64 	%fd309, %fd307, %fd308;
	ld.shared.f64 	%fd310, [_ZZN3cub18CUB_300001_SM_10006detail6reduce18DeviceReduceKernelINS2_10policy_hubIdyN4cuda3std3__44plusIdEEE10Policy1000EN6thrust24THRUST_300001_SM_1000_NS6detail15normal_iteratorINSD_10device_ptrIdEEEEyS9_dNS7_10__identityEEEvT0_PT3_T1_NS0_13GridEvenShareISN_EET2_T4_E12temp_storage+88];
	add.f64 	%fd311, %fd309, %fd310;
	ld.shared.f64 	%fd312, [_ZZN3cub18CUB_300001_SM_10006detail6reduce18DeviceReduceKernelINS2_10policy_hubIdyN4cuda3std3__44plusIdEEE10Policy1000EN6thrust24THRUST_300001_SM_1000_NS6detail15normal_iteratorINSD_10device_ptrIdEEEEyS9_dNS7_10__identityEEEvT0_PT3_T1_NS0_13GridEvenShareISN_EET2_T4_E12temp_storage+96];
	add.f64 	%fd313, %fd311, %fd312;
	ld.shared.f64 	%fd314, [_ZZN3cub18CUB_300001_SM_10006detail6reduce18DeviceReduceKernelINS2_10policy_hubIdyN4cuda3std3__44plusIdEEE10Policy1000EN6thrust24THRUST_300001_SM_1000_NS6detail15normal_iteratorINSD_10device_ptrIdEEEEyS9_dNS7_10__identityEEEvT0_PT3_T1_NS0_13GridEvenShareISN_EET2_T4_E12temp_storage+104];
	add.f64 	%fd315, %fd313, %fd314;
	ld.shared.f64 	%fd316, [_ZZN3cub18CUB_300001_SM_10006detail6reduce18DeviceReduceKernelINS2_10policy_hubIdyN4cuda3std3__44plusIdEEE10Policy1000EN6thrust24THRUST_300001_SM_1000_NS6detail15normal_iteratorINSD_10device_ptrIdEEEEyS9_dNS7_10__identityEEEvT0_PT3_T1_NS0_13GridEvenShareISN_EET2_T4_E12temp_storage+112];
	add.f64 	%fd317, %fd315, %fd316;
	ld.shared.f64 	%fd318, [_ZZN3cub18CUB_300001_SM_10006detail6reduce18DeviceReduceKernelINS2_10policy_hubIdyN4cuda3std3__44plusIdEEE10Policy1000EN6thrust24THRUST_300001_SM_1000_NS6detail15normal_iteratorINSD_10device_ptrIdEEEEyS9_dNS7_10__identityEEEvT0_PT3_T1_NS0_13GridEvenShareISN_EET2_T4_E12temp_storage+120];
	add.f64 	%fd319, %fd317, %fd318;
	ld.shared.f64 	%fd320, [_ZZN3cub18CUB_300001_SM_10006detail6reduce18DeviceReduceKernelINS2_10policy_hubIdyN4cuda3std3__44plusIdEEE10Policy1000EN6thrust24THRUST_300001_SM_1000_NS6detail15normal_iteratorINSD_10device_ptrIdEEEEyS9_dNS7_10__identityEEEvT0_PT3_T1_NS0_13GridEvenShareISN_EET2_T4_E12temp_storage+128];
	add.f64 	%fd321, %fd319, %fd320;
	ld.shared.f64 	%fd322, [_ZZN3cub18CUB_300001_SM_10006detail6reduce18DeviceReduceKernelINS2_10policy_hubIdyN4cuda3std3__44plusIdEEE10Policy1000EN6thrust24THRUST_300001_SM_1000_NS6detail15normal_iteratorINSD_10device_ptrIdEEEEyS9_dNS7_10__identityEEEvT0_PT3_T1_NS0_13GridEvenShareISN_EET2_T4_E12temp_storage+136];
	add.f64 	%fd343, %fd321, %fd322;
	bra.uni 	$L__BB6_46;
$L__BB6_21:
	// begin inline asm
	mov.u32 %r145, %laneid;
	// end inline asm
	and.b32  	%r196, %r5, 992;
	add.s32 	%r197, %r196, 32;
	setp.gt.s32 	%p34, %r197, %r4;
	not.b32 	%r198, %r196;
	add.s32 	%r199, %r4, %r198;
	selp.b32 	%r194, %r199, 31, %p34;
	mov.b64 	%rd77, %fd332;
	mov.b64 	{%r147, %r152}, %rd77;
	mov.b32 	%r153, 1;
	mov.b32 	%r195, -1;
	// begin inline asm
	shfl.sync.down.b32 %r146, %r147, %r153, %r194, %r195;
	// end inline asm
	// begin inline asm
	shfl.sync.down.b32 %r151, %r152, %r153, %r194, %r195;
	// end inline asm
	mov.b64 	%rd78, {%r146, %r151};
	mov.b64 	%fd223, %rd78;
	setp.lt.s32 	%p35, %r145, %r194;
	add.f64 	%fd224, %fd332, %fd223;
	selp.f64 	%fd225, %fd224, %fd332, %p35;
	mov.b64 	%rd79, %fd225;
	mov.b64 	{%r157, %r162}, %rd79;
	mov.b32 	%r163, 2;
	// begin inline asm
	shfl.sync.down.b32 %r156, %r157, %r163, %r194, %r195;
	// end inline asm
	// begin inline asm
	shfl.sync.down.b32 %r161, %r162, %r163, %r194, %r195;
	// end inline asm
	mov.b64 	%rd80, {%r156, %r161};
	mov.b64 	%fd226, %rd80;
	add.s32 	%r200, %r145, 2;
	setp.gt.s32 	%p36, %r200, %r194;
	add.f64 	%fd227, %fd225, %fd226;
	selp.f64 	%fd228, %fd225, %fd227, %p36;
	mov.b64 	%rd81, %fd228;
	mov.b64 	{%r167, %r172}, %rd81;
	mov.b32 	%r173, 4;
	// begin inline asm
	shfl.sync.down.b32 %r166, %r167, %r173, %r194, %r195;
	// end inline asm
	// begin inline asm
	shfl.sync.down.b32 %r171, %r172, %r173, %r194, %r195;
	// end inline asm
	mov.b64 	%rd82, {%r166, %r171};
	mov.b64 	%fd229, %rd82;
	add.s32 	%r201, %r145, 4;
	setp.gt.s32 	%p37, %r201, %r194;
	add.f64 	%fd230, %fd228, %fd229;
	selp.f64 	%fd231, %fd228, %fd230, %p37;
	mov.b64 	%rd83, %fd231;
	mov.b64 	{%r177, %r182}, %rd83;
	mov.b32 	%r183, 8;
	// begin inline asm
	shfl.sync.down.b32 %r176, %r177, %r183, %r194, %r195;
	// end inline asm
	// begin inline asm
	shfl.sync.down.b32 %r181, %r182, %r183, %r194, %r195;
	// end inline asm
	mov.b64 	%rd84, {%r176, %r181};
	mov.b64 	%fd232, %rd84;
	add.s32 	%r202, %r145, 8;
	setp.gt.s32 	%p38, %r202, %r194;
	add.f64 	%fd233, %fd231, %fd232;
	selp.f64 	%fd234, %fd231, %fd233, %p38;
	mov.b64 	%rd85, %fd234;
	mov.b64 	{%r187, %r192}, %rd85;
	mov.b32 	%r193, 16;
	// begin inline asm
	shfl.sync.down.b32 %r186, %r187, %r193, %r194, %r195;
	// end inline asm
	// begin inline asm
	shfl.sync.down.b32 %r191, %r192, %r193, %r194, %r195;
	// end inline asm
	mov.b64 	%rd86, {%r186, %r191};
	mov.b64 	%fd235, %rd86;
	add.s32 	%r203, %r145, 16;
	setp.gt.s32 	%p39, %r203, %r194;
	add.f64 	%fd236, %fd234, %fd235;
	selp.f64 	%fd343, %fd234, %fd236, %p39;
	setp.ne.s32 	%p40, %r145, 0;
	@%p40 bra 	$L__BB6_23;
	shr.u32 	%r204, %r5, 2;
	and.b32  	%r205, %r204, 248;
	mov.u32 	%r206, _ZZN3cub18CUB_300001_SM_10006detail6reduce18DeviceReduceKernelINS2_10policy_hubIdyN4cuda3std3__44plusIdEEE10Policy1000EN6thrust24THRUST_300001_SM_1000_NS6detail15normal_iteratorINSD_10device_ptrIdEEEEyS9_dNS7_10__identityEEEvT0_PT3_T1_NS0_13GridEvenShareISN_EET2_T4_E12temp_storage;
	add.s32 	%r207, %r206, %r205;
	st.shared.f64 	[%r207+16], %fd343;
$L__BB6_23:
	bar.sync 	0;
	setp.ne.s32 	%p41, %r5, 0;
	@%p41 bra 	$L__BB6_46;
	setp.gt.s32 	%p42, %r4, 32;
	ld.shared.f64 	%fd237, [_ZZN3cub18CUB_300001_SM_10006detail6reduce18DeviceReduceKernelINS2_10policy_hubIdyN4cuda3std3__44plusIdEEE10Policy1000EN6thrust24THRUST_300001_SM_1000_NS6detail15normal_iteratorINSD_10device_ptrIdEEEEyS9_dNS7_10__identityEEEvT0_PT3_T1_NS0_13GridEvenShareISN_EET2_T4_E12temp_storage+24];
	add.f64 	%fd238, %fd343, %fd237;
	selp.f64 	%fd239, %fd238, %fd343, %p42;
	setp.gt.s32 	%p43, %r4, 64;
	ld.shared.f64 	%fd240, [_ZZN3cub18CUB_300001_SM_10006detail6reduce18DeviceReduceKernelINS2_10policy_hubIdyN4cuda3std3__44plusIdEEE10Policy1000EN6thrust24THRUST_300001_SM_1000_NS6detail15normal_iteratorINSD_10device_ptrIdEEEEyS9_dNS7_10__identityEEEvT0_PT3_T1_NS0_13GridEvenShareISN_EET2_T4_E12temp_storage+32];
	add.f64 	%fd241, %fd240, %fd239;
	selp.f64 	%fd242, %fd241, %fd239, %p43;
	setp.gt.s32 	%p44, %r4, 96;
	ld.shared.f64 	%fd243, [_ZZN3cub18CUB_300001_SM_10006detail6reduce18DeviceReduceKernelINS2_10policy_hubIdyN4cuda3std3__44plusIdEEE10Policy1000EN6thrust24THRUST_300001_SM_1000_NS6detail15normal_iteratorINSD_10device_ptrIdEEEEyS9_dNS7_10__identityEEEvT0_PT3_T1_NS0_13GridEvenShareISN_EET2_T4_E12temp_storage+40];
	add.f64 	%fd244, %fd243, %fd242;
	selp.f64 	%fd245, %fd244, %fd242, %p44;
	setp.gt.s32 	%p45, %r4, 128;
	ld.shared.f64 	%fd246, [_ZZN3cub18CUB_300001_SM_10006detail6reduce18DeviceReduceKernelINS2_10policy_hubIdyN4cuda3std3__44plusIdEEE10Policy1000EN6thrust24THRUST_300001_SM_1000_NS6detail15normal_iteratorINSD_10device_ptrIdEEEEyS9_dNS7_10__identityEEEvT0_PT3_T1_NS0_13GridEvenShareISN_EET2_T4_E12temp_storage+48];
	add.f64 	%fd247, %fd246, %fd245;
	selp.f64 	%fd248, %fd247, %fd245, %p45;
	setp.gt.s32 	%p46, %r4, 160;
	ld.shared.f64 	%fd249, [_ZZN3cub18CUB_300001_SM_10006detail6reduce18DeviceReduceKernelINS2_10policy_hubIdyN4cuda3std3__44plusIdEEE10Policy1000EN6thrust24THRUST_300001_SM_1000_NS6detail15normal_iteratorINSD_10device_ptrIdEEEEyS9_dNS7_10__identityEEEvT0_PT3_T1_NS0_13GridEvenShareISN_EET2_T4_E12temp_storage+56];
	add.f64 	%fd250, %fd249, %fd248;
	selp.f64 	%fd251, %fd250, %fd248, %p46;
	setp.gt.s32 	%p47, %r4, 192;
	ld.shared.f64 	%fd252, [_ZZN3cub18CUB_300001_SM_10006detail6reduce18DeviceReduceKernelINS2_10policy_hubIdyN4cuda3std3__44plusIdEEE10Policy1000EN6thrust24THRUST_300001_SM_1000_NS6detail15normal_iteratorINSD_10device_ptrIdEEEEyS9_dNS7_10__identityEEEvT0_PT3_T1_NS0_13GridEvenShareISN_EET2_T4_E12temp_storage+64];
	add.f64 	%fd253, %fd252, %fd251;
	selp.f64 	%fd254, %fd253, %fd251, %p47;
	setp.gt.s32 	%p48, %r4, 224;
	ld.shared.f64 	%fd255, [_ZZN3cub18CUB_300001_SM_10006detail6reduce18DeviceReduceKernelINS2_10policy_hubIdyN4cuda3std3__44plusIdEEE10Policy1000EN6thrust24THRUST_300001_SM_1000_NS6detail15normal_iteratorINSD_10device_ptrIdEEEEyS9_dNS7_10__identityEEEvT0_PT3_T1_NS0_13GridEvenShareISN_EET2_T4_E12temp_storage+72];
	add.f64 	%fd256, %fd255, %fd254;
	selp.f64 	%fd257, %fd256, %fd254, %p48;
	setp.gt.s32 	%p49, %r4, 256;
	ld.shared.f64 	%fd258, [_ZZN3cub18CUB_300001_SM_10006detail6reduce18DeviceReduceKernelINS2_10policy_hubIdyN4cuda3std3__44plusIdEEE10Policy1000EN6thrust24THRUST_300001_SM_1000_NS6detail15normal_iteratorINSD_10device_ptrIdEEEEyS9_dNS7_10__identityEEEvT0_PT3_T1_NS0_13GridEvenShareISN_EET2_T4_E12temp_storage+80];
	add.f64 	%fd259, %fd258, %fd257;
	selp.f64 	%fd260, %fd259, %fd257, %p49;
	setp.gt.s32 	%p50, %r4, 288;
	ld.shared.f64 	%fd261, [_ZZN3cub18CUB_300001_SM_10006detail6reduce18DeviceReduceKernelINS2_10policy_hubIdyN4cuda3std3__44plusIdEEE10Policy1000EN6thrust24THRUST_300001_SM_1000_NS6detail15normal_iteratorINSD_10device_ptrIdEEEEyS9_dNS7_10__identityEEEvT0_PT3_T1_NS0_13GridEvenShareISN_EET2_T4_E12temp_storage+88];
	add.f64 	%fd262, %fd261, %fd260;
	selp.f64 	%fd263, %fd262, %fd260, %p50;
	setp.gt.s32 	%p51, %r4, 320;
	ld.shared.f64 	%fd264, [_ZZN3cub18CUB_300001_SM_10006detail6reduce18DeviceReduceKernelINS2_10policy_hubIdyN4cuda3std3__44plusIdEEE10Policy1000EN6thrust24THRUST_300001_SM_1000_NS6detail15normal_iteratorINSD_10device_ptrIdEEEEyS9_dNS7_10__identityEEEvT0_PT3_T1_NS0_13GridEvenShareISN_EET2_T4_E12temp_storage+96];
	add.f64 	%fd265, %fd264, %fd263;
	selp.f64 	%fd266, %fd265, %fd263, %p51;
	setp.gt.s32 	%p52, %r4, 352;
	ld.shared.f64 	%fd267, [_ZZN3cub18CUB_300001_SM_10006detail6reduce18DeviceReduceKernelINS2_10policy_hubIdyN4cuda3std3__44plusIdEEE10Policy1000EN6thrust24THRUST_300001_SM_1000_NS6detail15normal_iteratorINSD_10device_ptrIdEEEEyS9_dNS7_10__identityEEEvT0_PT3_T1_NS0_13GridEvenShareISN_EET2_T4_E12temp_storage+104];
	add.f64 	%fd268, %fd267, %fd266;
	selp.f64 	%fd269, %fd268, %fd266, %p52;
	setp.gt.s32 	%p53, %r4, 384;
	ld.shared.f64 	%fd270, [_ZZN3cub18CUB_300001_SM_10006detail6reduce18DeviceReduceKernelINS2_10policy_hubIdyN4cuda3std3__44plusIdEEE10Policy1000EN6thrust24THRUST_300001_SM_1000_NS6detail15normal_iteratorINSD_10device_ptrIdEEEEyS9_dNS7_10__identityEEEvT0_PT3_T1_NS0_13GridEvenShareISN_EET2_T4_E12temp_storage+112];
	add.f64 	%fd271, %fd270, %fd269;
	selp.f64 	%fd272, %fd271, %fd269, %p53;
	setp.gt.s32 	%p54, %r4, 416;
	ld.shared.f64 	%fd273, [_ZZN3cub18CUB_300001_SM_10006detail6reduce18DeviceReduceKernelINS2_10policy_hubIdyN4cuda3std3__44plusIdEEE10Policy1000EN6thrust24THRUST_300001_SM_1000_NS6detail15normal_iteratorINSD_10device_ptrIdEEEEyS9_dNS7_10__identityEEEvT0_PT3_T1_NS0_13GridEvenShareISN_EET2_T4_E12temp_storage+120];
	add.f64 	%fd274, %fd273, %fd272;
	selp.f64 	%fd275, %fd274, %fd272, %p54;
	setp.gt.s32 	%p55, %r4, 448;
	ld.shared.f64 	%fd276, [_ZZN3cub18CUB_300001_SM_10006detail6reduce18DeviceReduceKernelINS2_10policy_hubIdyN4cuda3std3__44plusIdEEE10Policy1000EN6thrust24THRUST_300001_SM_1000_NS6detail15normal_iteratorINSD_10device_ptrIdEEEEyS9_dNS7_10__identityEEEvT0_PT3_T1_NS0_13GridEvenShareISN_EET2_T4_E12temp_storage+128];
	add.f64 	%fd277, %fd276, %fd275;
	selp.f64 	%fd278, %fd277, %fd275, %p55;
	setp.gt.s32 	%p56, %r4, 480;
	ld.shared.f64 	%fd279, [_ZZN3cub18CUB_300001_SM_10006detail6reduce18DeviceReduceKernelINS2_10policy_hubIdyN4cuda3std3__44plusIdEEE10Policy1000EN6thrust24THRUST_300001_SM_1000_NS6detail15normal_iteratorINSD_10device_ptrIdEEEEyS9_dNS7_10__identityEEEvT0_PT3_T1_NS0_13GridEvenShareISN_EET2_T4_E12temp_storage+136];
	add.f64 	%fd280, %fd279, %fd278;
	selp.f64 	%fd343, %fd280, %fd278, %p56;
	bra.uni 	$L__BB6_46;
$L__BB6_25:
	cvt.u32.u64 	%r52, %rd4;
	mov.u32 	%r27, %tid.x;
	add.s32 	%r53, %r52, %r27;
	mul.wide.u32 	%rd27, %r53, 8;
	add.s64 	%rd28, %rd2, %rd27;
	ld.global.f64 	%fd41, [%rd28];
	ld.global.f64 	%fd42, [%rd28+4096];
	ld.global.f64 	%fd43, [%rd28+8192];
	ld.global.f64 	%fd44, [%rd28+12288];
	ld.global.f64 	%fd45, [%rd28+16384];
	ld.global.f64 	%fd46, [%rd28+20480];
	ld.global.f64 	%fd47, [%rd28+24576];
	add.f64 	%fd48, %fd41, %fd42;
	add.f64 	%fd49, %fd48, %fd43;
	add.f64 	%fd50, %fd49, %fd44;
	add.f64 	%fd51, %fd50, %fd45;
	add.f64 	%fd52, %fd51, %fd46;
	add.f64 	%fd342, %fd52, %fd47;
	setp.lt.u64 	%p2, %rd5, %rd3;
	@%p2 bra 	$L__BB6_42;
	cvt.u32.u64 	%r55, %rd3;
	cvt.u64.u32 	%rd10, %r27;
	add.s64 	%rd103, %rd4, %rd3;
	cvt.u32.u64 	%r28, %rd1;
	not.b32 	%r57, %r27;
	add.s32 	%r58, %r57, %r28;
	sub.s32 	%r59, %r58, %r55;
	sub.s32 	%r272, %r59, %r52;
	add.s64 	%rd29, %rd103, %rd10;
	shl.b64 	%rd30, %rd29, 3;
	add.s64 	%rd31, %rd30, %rd2;
	add.s64 	%rd102, %rd31, 32768;
	mov.b32 	%r273, 0;
	mov.u64 	%rd104, %rd4;
$L__BB6_27:
	cvt.s64.s32 	%rd16, %r50;
	add.s64 	%rd104, %rd104, %rd16;
	add.s64 	%rd32, %rd1, -3584;
	setp.gt.u64 	%p3, %rd104, %rd32;
	@%p3 bra 	$L__BB6_29;
	mul.lo.s32 	%r61, %r1, 3584;
	cvt.s64.s32 	%rd33, %r61;
	add.s64 	%rd34, %rd104, %rd10;
	shl.b64 	%rd35, %rd34, 3;
	add.s64 	%rd36, %rd2, %rd35;
	ld.global.f64 	%fd53, [%rd36];
	ld.global.f64 	%fd54, [%rd36+4096];
	ld.global.f64 	%fd55, [%rd36+8192];
	ld.global.f64 	%fd56, [%rd36+12288];
	ld.global.f64 	%fd57, [%rd36+16384];
	ld.global.f64 	%fd58, [%rd36+20480];
	ld.global.f64 	%fd59, [%rd36+24576];
	add.f64 	%fd60, %fd342, %fd53;
	add.f64 	%fd61, %fd60, %fd54;
	add.f64 	%fd62, %fd61, %fd55;
	add.f64 	%fd63, %fd62, %fd56;
	add.f64 	%fd64, %fd63, %fd57;
	add.f64 	%fd65, %fd64, %fd58;
	add.f64 	%fd342, %fd65, %fd59;
	sub.s64 	%rd37, %rd1, %rd104;
	setp.lt.u64 	%p4, %rd37, %rd33;
	add.s32 	%r273, %r273, 1;
	add.s64 	%rd103, %rd103, %rd33;
	sub.s32 	%r272, %r272, %r61;
	mul.wide.s32 	%rd38, %r61, 8;
	add.s64 	%rd102, %rd102, %rd38;
	@%p4 bra 	$L__BB6_42;
	bra.uni 	$L__BB6_27;
$L__BB6_29:
	setp.le.u64 	%p5, %rd1, %rd104;
	cvt.u32.u64 	%r62, %rd104;
	cvt.u32.u64 	%r63, %rd1;
	sub.s32 	%r64, %r63, %r62;
	setp.ge.s32 	%p6, %r27, %r64;
	or.pred  	%p7, %p5, %p6;
	@%p7 bra 	$L__BB6_42;
	cvt.u32.u64 	%r66, %rd16;
	cvt.u32.u64 	%r67, %rd4;
	not.b32 	%r68, %r27;
	add.s32 	%r69, %r68, %r28;
	add.s32 	%r70, %r66, %r67;
	sub.s32 	%r71, %r69, %r70;
	mul.lo.s32 	%r72, %r1, %r273;
	mad.lo.s32 	%r73, %r72, -3584, %r71;
	shr.u32 	%r74, %r73, 9;
	add.s32 	%r34, %r74, 1;
	and.b32  	%r35, %r34, 15;
	setp.lt.u32 	%p8, %r73, 7680;
	mov.u32 	%r276, %r27;
	@%p8 bra 	$L__BB6_33;
	shr.u32 	%r75, %r272, 9;
	add.s32 	%r76, %r75, 1;
	and.b32  	%r77, %r76, 16777200;
	neg.s32 	%r274, %r77;
	mov.u32 	%r276, %r27;
$L__BB6_32:
	.pragma "nounroll";
	ld.global.f64 	%fd67, [%rd102+-32768];
	add.f64 	%fd68, %fd342, %fd67;
	ld.global.f64 	%fd69, [%rd102+-28672];
	add.f64 	%fd70, %fd68, %fd69;
	ld.global.f64 	%fd71, [%rd102+-24576];
	add.f64 	%fd72, %fd70, %fd71;
	ld.global.f64 	%fd73, [%rd102+-20480];
	add.f64 	%fd74, %fd72, %fd73;
	ld.global.f64 	%fd75, [%rd102+-16384];
	add.f64 	%fd76, %fd74, %fd75;
	ld.global.f64 	%fd77, [%rd102+-12288];
	add.f64 	%fd78, %fd76, %fd77;
	ld.global.f64 	%fd79, [%rd102+-8192];
	add.f64 	%fd80, %fd78, %fd79;
	ld.global.f64 	%fd81, [%rd102+-4096];
	add.f64 	%fd82, %fd80, %fd81;
	ld.global.f64 	%fd83, [%rd102];
	add.f64 	%fd84, %fd82, %fd83;
	ld.global.f64 	%fd85, [%rd102+4096];
	add.f64 	%fd86, %fd84, %fd85;
	ld.global.f64 	%fd87, [%rd102+8192];
	add.f64 	%fd88, %fd86, %fd87;
	ld.global.f64 	%fd89, [%rd102+12288];
	add.f64 	%fd90, %fd88, %fd89;
	ld.global.f64 	%fd91, [%rd102+16384];
	add.f64 	%fd92, %fd90, %fd91;
	ld.global.f64 	%fd93, [%rd102+20480];
	add.f64 	%fd94, %fd92, %fd93;
	ld.global.f64 	%fd95, [%rd102+24576];
	add.f64 	%fd96, %fd94, %fd95;
	ld.global.f64 	%fd97, [%rd102+28672];
	add.f64 	%fd342, %fd96, %fd97;
	add.s32 	%r276, %r276, 8192;
	add.s32 	%r274, %r274, 16;
	add.s64 	%rd102, %rd102, 65536;
	setp.ne.s32 	%p9, %r274, 0;
	@%p9 bra 	$L__BB6_32;
$L__BB6_33:
	setp.eq.s32 	%p10, %r35, 0;
	@%p10 bra 	$L__BB6_42;
	and.b32  	%r42, %r34, 7;
	setp.lt.u32 	%p11, %r35, 8;
	@%p11 bra 	$L__BB6_36;
	cvt.u64.u32 	%rd39, %r276;
	add.s64 	%rd40, %rd104, %rd39;
	shl.b64 	%rd41, %rd40, 3;
	add.s64 	%rd42, %rd2, %rd41;
	ld.global.f64 	%fd99, [%rd42];
	add.f64 	%fd100, %fd342, %fd99;
	ld.global.f64 	%fd101, [%rd42+4096];
	add.f64 	%fd102, %fd100, %fd101;
	ld.global.f64 	%fd103, [%rd42+8192];
	add.f64 	%fd104, %fd102, %fd103;
	ld.global.f64 	%fd105, [%rd42+12288];
	add.f64 	%fd106, %fd104, %fd105;
	ld.global.f64 	%fd107, [%rd42+16384];
	add.f64 	%fd108, %fd106, %fd107;
	ld.global.f64 	%fd109, [%rd42+20480];
	add.f64 	%fd110, %fd108, %fd109;
	ld.global.f64 	%fd111, [%rd42+24576];
	add.f64 	%fd112, %fd110, %fd111;
	ld.global.f64 	%fd113, [%rd42+28672];
	add.f64 	%fd342, %fd112, %fd113;
	add.s32 	%r276, %r276, 4096;
$L__BB6_36:
	setp.eq.s32 	%p12, %r42, 0;
	@%p12 bra 	$L__BB6_42;
	setp.lt.u32 	%p13, %r42, 4;
	@%p13 bra 	$L__BB6_39;
	cvt.u64.u32 	%rd43, %r276;
	add.s64 	%rd44, %rd104, %rd43;
	shl.b64 	%rd45, %rd44, 3;
	add.s64 	%rd46, %rd2, %rd45;
	ld.global.f64 	%fd115, [%rd46];
	add.f64 	%fd116, %fd342, %fd115;
	ld.global.f64 	%fd117, [%rd46+4096];
	add.f64 	%fd118, %fd116, %fd117;
	ld.global.f64 	%fd119, [%rd46+8192];
	add.f64 	%fd120, %fd118, %fd119;
	ld.global.f64 	%fd121, [%rd46+12288];
	add.f64 	%fd342, %fd120, %fd121;
	add.s32 	%r276, %r276, 2048;
$L__BB6_39:
	and.b32  	%r78, %r34, 3;
	setp.eq.s32 	%p14, %r78, 0;
	@%p14 bra 	$L__BB6_42;
	cvt.u64.u32 	%rd47, %r276;
	add.s64 	%rd48, %rd47, %rd103;
	shl.b64 	%rd49, %rd48, 3;
	add.s64 	%rd106, %rd2, %rd49;
	cvt.u16.u32 	%rs1, %r272;
	shr.u16 	%rs2, %rs1, 9;
	add.s16 	%rs3, %rs2, 1;
	cvt.u32.u16 	%r79, %rs3;
	and.b32  	%r80, %r79, 3;
	neg.s32 	%r279, %r80;
$L__BB6_41:
	.pragma "nounroll";
	ld.global.f64 	%fd122, [%rd106];
	add.f64 	%fd342, %fd342, %fd122;
	add.s64 	%rd106, %rd106, 4096;
	add.s32 	%r279, %r279, 1;
	setp.ne.s32 	%p15, %r279, 0;
	@%p15 bra 	$L__BB6_41;
$L__BB6_42:
	// begin inline asm
	mov.u32 %r81, %laneid;
	// end inline asm
	mov.b64 	%rd50, %fd342;
	mov.b64 	{%r83, %r88}, %rd50;
	mov.b32 	%r89, 1;
	mov.b32 	%r130, 31;
	mov.b32 	%r131, -1;
	// begin inline asm
	shfl.sync.down.b32 %r82, %r83, %r89, %r130, %r131;
	// end inline asm
	// begin inline asm
	shfl.sync.down.b32 %r87, %r88, %r89, %r130, %r131;
	// end inline asm
	mov.b64 	%rd51, {%r82, %r87};
	mov.b64 	%fd123, %rd51;
	setp.gt.s32 	%p16, %r81, 30;
	add.f64 	%fd124, %fd342, %fd123;
	selp.f64 	%fd125, %fd342, %fd124, %p16;
	mov.b64 	%rd52, %fd125;
	mov.b64 	{%r93, %r98}, %rd52;
	mov.b32 	%r99, 2;
	// begin inline asm
	shfl.sync.down.b32 %r92, %r93, %r99, %r130, %r131;
	// end inline asm
	// begin inline asm
	shfl.sync.down.b32 %r97, %r98, %r99, %r130, %r131;
	// end inline asm
	mov.b64 	%rd53, {%r92, %r97};
	mov.b64 	%fd126, %rd53;
	setp.gt.s32 	%p17, %r81, 29;
	add.f64 	%fd127, %fd125, %fd126;
	selp.f64 	%fd128, %fd125, %fd127, %p17;
	mov.b64 	%rd54, %fd128;
	mov.b64 	{%r103, %r108}, %rd54;
	mov.b32 	%r109, 4;
	// begin inline asm
	shfl.sync.down.b32 %r102, %r103, %r109, %r130, %r131;
	// end inline asm
	// begin inline asm
	shfl.sync.down.b32 %r107, %r108, %r109, %r130, %r131;
	// end inline asm
	mov.b64 	%rd55, {%r102, %r107};
	mov.b64 	%fd129, %rd55;
	setp.gt.s32 	%p18, %r81, 27;
	add.f64 	%fd130, %fd128, %fd129;
	selp.f64 	%fd131, %fd128, %fd130, %p18;
	mov.b64 	%rd56, %fd131;
	mov.b64 	{%r113, %r118}, %rd56;
	mov.b32 	%r119, 8;
	// begin inline asm
	shfl.sync.down.b32 %r112, %r113, %r119, %r130, %r131;
	// end inline asm
	// begin inline asm
	shfl.sync.down.b32 %r117, %r118, %r119, %r130, %r131;
	// end inline asm
	mov.b64 	%rd57, {%r112, %r117};
	mov.b64 	%fd132, %rd57;
	setp.gt.s32 	%p19, %r81, 23;
	add.f64 	%fd133, %fd131, %fd132;
	selp.f64 	%fd134, %fd131, %fd133, %p19;
	mov.b64 	%rd58, %fd134;
	mov.b64 	{%r123, %r128}, %rd58;
	mov.b32 	%r129, 16;
	// begin inline asm
	shfl.sync.down.b32 %r122, %r123, %r129, %r130, %r131;
	// end inline asm
	// begin inline asm
	shfl.sync.down.b32 %r127, %r128, %r129, %r130, %r131;
	// end inline asm
	mov.b64 	%rd59, {%r122, %r127};
	mov.b64 	%fd135, %rd59;
	setp.gt.s32 	%p20, %r81, 15;
	add.f64 	%fd37, %fd134, %fd135;
	selp.f64 	%fd343, %fd134, %fd37, %p20;
	setp.ne.s32 	%p21, %r81, 0;
	@%p21 bra 	$L__BB6_44;
	shr.u32 	%r132, %r27, 2;
	and.b32  	%r133, %r132, 248;
	mov.u32 	%r134, _ZZN3cub18CUB_300001_SM_10006detail6reduce18DeviceReduceKernelINS2_10policy_hubIdyN4cuda3std3__44plusIdEEE10Policy1000EN6thrust24THRUST_300001_SM_1000_NS6detail15normal_iteratorINSD_10device_ptrIdEEEEyS9_dNS7_10__identityEEEvT0_PT3_T1_NS0_13GridEvenShareISN_EET2_T4_E12temp_storage;
	add.s32 	%r135, %r134, %r133;
	st.shared.f64 	[%r135+16], %fd37;
$L__BB6_44:
	bar.sync 	0;
	setp.ne.s32 	%p22, %r27, 0;
	@%p22 bra 	$L__BB6_46;
	ld.shared.f64 	%fd136, [_ZZN3cub18CUB_300001_SM_10006detail6reduce18DeviceReduceKernelINS2_10policy_hubIdyN4cuda3std3__44plusIdEEE10Policy1000EN6thrust24THRUST_300001_SM_1000_NS6detail15normal_iteratorINSD_10device_ptrIdEEEEyS9_dNS7_10__identityEEEvT0_PT3_T1_NS0_13GridEvenShareISN_EET2_T4_E12temp_storage+24];
	add.f64 	%fd137, %fd343, %fd136;
	ld.shared.f64 	%fd138, [_ZZN3cub18CUB_300001_SM_10006detail6reduce18DeviceReduceKernelINS2_10policy_hubIdyN4cuda3std3__44plusIdEEE10Policy1000EN6thrust24THRUST_300001_SM_1000_NS6detail15normal_iteratorINSD_10device_ptrIdEEEEyS9_dNS7_10__identityEEEvT0_PT3_T1_NS0_13GridEvenShareISN_EET2_T4_E12temp_storage+32];
	add.f64 	%fd139, %fd137, %fd138;
	ld.shared.f64 	%fd140, [_ZZN3cub18CUB_300001_SM_10006detail6reduce18DeviceReduceKernelINS2_10policy_hubIdyN4cuda3std3__44plusIdEEE10Policy1000EN6thrust24THRUST_300001_SM_1000_NS6detail15normal_iteratorINSD_10device_ptrIdEEEEyS9_dNS7_10__identityEEEvT0_PT3_T1_NS0_13GridEvenShareISN_EET2_T4_E12temp_storage+40];
	add.f64 	%fd141, %fd139, %fd140;
	ld.shared.f64 	%fd142, [_ZZN3cub18CUB_300001_SM_10006detail6reduce18DeviceReduceKernelINS2_10policy_hubIdyN4cuda3std3__44plusIdEEE10Policy1000EN6thrust24THRUST_300001_SM_1000_NS6detail15normal_iteratorINSD_10device_ptrIdEEEEyS9_dNS7_10__identityEEEvT0_PT3_T1_NS0_13GridEvenShareISN_EET2_T4_E12temp_storage+48];
	add.f64 	%fd143, %fd141, %fd142;
	ld.shared.f64 	%fd144, [_ZZN3cub18CUB_300001_SM_10006detail6reduce18DeviceReduceKernelINS2_10policy_hubIdyN4cuda3std3__44plusIdEEE10Policy1000EN6thrust24THRUST_300001_SM_1000_NS6detail15normal_iteratorINSD_10device_ptrIdEEEEyS9_dNS7_10__identityEEEvT0_PT3_T1_NS0_13GridEvenShareISN_EET2_T4_E12temp_storage+56];
	add.f64 	%fd145, %fd143, %fd144;
	ld.shared.f64 	%fd146, [_ZZN3cub18CUB_300001_SM_10006detail6reduce18DeviceReduceKernelINS2_10policy_hubIdyN4cuda3std3__44plusIdEEE10Policy1000EN6thrust24THRUST_300001_SM_1000_NS6detail15normal_iteratorINSD_10device_ptrIdEEEEyS9_dNS7_10__identityEEEvT0_PT3_T1_NS0_13GridEvenShareISN_EET2_T4_E12temp_storage+64];
	add.f64 	%fd147, %fd145, %fd146;
	ld.shared.f64 	%fd148, [_ZZN3cub18CUB_300001_SM_10006detail6reduce18DeviceReduceKernelINS2_10policy_hubIdyN4cuda3std3__44plusIdEEE10Policy1000EN6thrust24THRUST_300001_SM_1000_NS6detail15normal_iteratorINSD_10device_ptrIdEEEEyS9_dNS7_10__identityEEEvT0_PT3_T1_NS0_13GridEvenShareISN_EET2_T4_E12temp_storage+72];
	add.f64 	%fd149, %fd147, %fd148;
	ld.shared.f64 	%fd150, [_ZZN3cub18CUB_300001_SM_10006detail6reduce18DeviceReduceKernelINS2_10policy_hubIdyN4cuda3std3__44plusIdEEE10Policy1000EN6thrust24THRUST_300001_SM_1000_NS6detail15normal_iteratorINSD_10device_ptrIdEEEEyS9_dNS7_10__identityEEEvT0_PT3_T1_NS0_13GridEvenShareISN_EET2_T4_E12temp_storage+80];
	add.f64 	%fd151, %fd149, %fd150;
	ld.shared.f64 	%fd152, [_ZZN3cub18CUB_300001_SM_10006detail6reduce18DeviceReduceKernelINS2_10policy_hubIdyN4cuda3std3__44plusIdEEE10Policy1000EN6thrust24THRUST_300001_SM_1000_NS6detail15normal_iteratorINSD_10device_ptrIdEEEEyS9_dNS7_10__identityEEEvT0_PT3_T1_NS0_13GridEvenShareISN_EET2_T4_E12temp_storage+88];
	add.f64 	%fd153, %fd151, %fd152;
	ld.shared.f64 	%fd154, [_ZZN3cub18CUB_300001_SM_10006detail6reduce18DeviceReduceKernelINS2_10policy_hubIdyN4cuda3std3__44plusIdEEE10Policy1000EN6thrust24THRUST_300001_SM_1000_NS6detail15normal_iteratorINSD_10device_ptrIdEEEEyS9_dNS7_10__identityEEEvT0_PT3_T1_NS0_13GridEvenShareISN_EET2_T4_E12temp_storage+96];
	add.f64 	%fd155, %fd153, %fd154;
	ld.shared.f64 	%fd156, [_ZZN3cub18CUB_300001_SM_10006detail6reduce18DeviceReduceKernelINS2_10policy_hubIdyN4cuda3std3__44plusIdEEE10Policy1000EN6thrust24THRUST_300001_SM_1000_NS6detail15normal_iteratorINSD_10device_ptrIdEEEEyS9_dNS7_10__identityEEEvT0_PT3_T1_NS0_13GridEvenShareISN_EET2_T4_E12temp_storage+104];
	add.f64 	%fd157, %fd155, %fd156;
	ld.shared.f64 	%fd158, [_ZZN3cub18CUB_300001_SM_10006detail6reduce18DeviceReduceKernelINS2_10policy_hubIdyN4cuda3std3__44plusIdEEE10Policy1000EN6thrust24THRUST_300001_SM_1000_NS6detail15normal_iteratorINSD_10device_ptrIdEEEEyS9_dNS7_10__identityEEEvT0_PT3_T1_NS0_13GridEvenShareISN_EET2_T4_E12temp_storage+112];
	add.f64 	%fd159, %fd157, %fd158;
	ld.shared.f64 	%fd160, [_ZZN3cub18CUB_300001_SM_10006detail6reduce18DeviceReduceKernelINS2_10policy_hubIdyN4cuda3std3__44plusIdEEE10Policy1000EN6thrust24THRUST_300001_SM_1000_NS6detail15normal_iteratorINSD_10device_ptrIdEEEEyS9_dNS7_10__identityEEEvT0_PT3_T1_NS0_13GridEvenShareISN_EET2_T4_E12temp_storage+120];
	add.f64 	%fd161, %fd159, %fd160;
	ld.shared.f64 	%fd162, [_ZZN3cub18CUB_300001_SM_10006detail6reduce18DeviceReduceKernelINS2_10policy_hubIdyN4cuda3std3__44plusIdEEE10Policy1000EN6thrust24THRUST_300001_SM_1000_NS6detail15normal_iteratorINSD_10device_ptrIdEEEEyS9_dNS7_10__identityEEEvT0_PT3_T1_NS0_13GridEvenShareISN_EET2_T4_E12temp_storage+128];
	add.f64 	%fd163, %fd161, %fd162;
	ld.shared.f64 	%fd164, [_ZZN3cub18CUB_300001_SM_10006detail6reduce18DeviceReduceKernelINS2_10policy_hubIdyN4cuda3std3__44plusIdEEE10Policy1000EN6thrust24THRUST_300001_SM_1000_NS6detail15normal_iteratorINSD_10device_ptrIdEEEEyS9_dNS7_10__identityEEEvT0_PT3_T1_NS0_13GridEvenShareISN_EET2_T4_E12temp_storage+136];
	add.f64 	%fd343, %fd163, %fd164;
$L__BB6_46:
	mov.u32 	%r263, %tid.x;
	setp.ne.s32 	%p64, %r263, 0;
	@%p64 bra 	$L__BB6_48;
	ld.param.u64 	%rd100, [_ZN3cub18CUB_300001_SM_10006detail6reduce18DeviceReduceKernelINS2_10policy_hubIdyN4cuda3std3__44plusIdEEE10Policy1000EN6thrust24THRUST_300001_SM_1000_NS6detail15normal_iteratorINSD_10device_ptrIdEEEEyS9_dNS7_10__identityEEEvT0_PT3_T1_NS0_13GridEvenShareISN_EET2_T4__param_1];
	cvta.to.global.u64 	%rd97, %rd100;
	mul.wide.u32 	%rd98, %r2, 8;
	add.s64 	%rd99, %rd97, %rd98;
	st.global.f64 	[%rd99], %fd343;
$L__BB6_48:
	ret;

}
	// .globl	_ZN3cub18CUB_300001_SM_10006detail6reduce28DeviceReduceSingleTileKernelINS2_10policy_hubIdyN4cuda3std3__44plusIdEEE10Policy1000EPdSC_iS9_ddNS7_10__identityEEEvT0_T1_T2_T3_T4_T6_
.visible .entry _ZN3cub18CUB_300001_SM_10006detail6reduce28DeviceReduceSingleTileKernelINS2_10policy_hubIdyN4cuda3std3__44plusIdEEE10Policy1000EPdSC_iS9_ddNS7_10__identityEEEvT0_T1_T2_T3_T4_T6_(
	.param .u64 .ptr .align 1 _ZN3cub18CUB_300001_SM_10006detail6reduce28DeviceReduceSingleTileKernelINS2_10policy_hubIdyN4cuda3std3__44plusIdEEE10Policy1000EPdSC_iS9_ddNS7_10__identityEEEvT0_T1_T2_T3_T4_T6__param_0,
	.param .u64 .ptr .align 1 _ZN3cub18CUB_300001_SM_10006detail6reduce28DeviceReduceSingleTileKernelINS2_10policy_hubIdyN4cuda3std3__44plusIdEEE10Policy1000EPdSC_iS9_ddNS7_10__identityEEEvT0_T1_T2_T3_T4_T6__param_1,
	.param .u32 _ZN3cub18CUB_300001_SM_10006detail6reduce28DeviceReduceSingleTileKernelINS2_10policy_hubIdyN4cuda3std3__44plusIdEEE10Policy1000EPdSC_iS9_ddNS7_10__identityEEEvT0_T1_T2_T3_T4_T6__param_2,
	.param .align 1 .b8 _ZN3cub18CUB_300001_SM_10006detail6reduce28DeviceReduceSingleTileKernelINS2_10policy_hubIdyN4cuda3std3__44plusIdEEE10Policy1000EPdSC_iS9_ddNS7_10__identityEEEvT0_T1_T2_T3_T4_T6__param_3[1],
	.param .f64 _ZN3cub18CUB_300001_SM_10006detail6reduce28DeviceReduceSingleTileKernelINS2_10policy_hubIdyN4cuda3std3__44plusIdEEE10Policy1000EPdSC_iS9_ddNS7_10__identityEEEvT0_T1_T2_T3_T4_T6__param_4,
	.param .align 1 .b8 _ZN3cub18CUB_300001_SM_10006detail6reduce28DeviceReduceSingleTileKernelINS2_10policy_hubIdyN4cuda3std3__44plusIdEEE10Policy1000EPdSC_iS9_ddNS7_10__identityEEEvT0_T1_T2_T3_T4_T6__param_5[1]
)
.maxntid 512
.minnctapersm 1
{
	.reg .pred 	%p<58>;
	.reg .b32 	%r<238>;
	.reg .b64 	%rd<104>;
	.reg .b64 	%fd<232>;
	// demoted variable
	.shared .align 8 .b8 _ZZN3cub18CUB_300001_SM_10006detail6reduce28DeviceReduceSingleTileKernelINS2_10policy_hubIdyN4cuda3std3__44plusIdEEE10Policy1000EPdSC_iS9_ddNS7_10__identityEEEvT0_T1_T2_T3_T4_T6_E12temp_storage[152];
	ld.param.u64 	%rd8, [_ZN3cub18CUB_300001_SM_10006detail6reduce28DeviceReduceSingleTileKernelINS2_10policy_hubIdyN4cuda3std3__44plusIdEEE10Policy1000EPdSC_iS9_ddNS7_10__identityEEEvT0_T1_T2_T3_T4_T6__param_0];
	ld.param.u64 	%rd9, [_ZN3cub18CUB_300001_SM_10006detail6reduce28DeviceReduceSingleTileKernelINS2_10policy_hubIdyN4cuda3std3__44plusIdEEE10Policy1000EPdSC_iS9_ddNS7_10__identityEEEvT0_T1_T2_T3_T4_T6__param_1];
	ld.param.u32 	%r34, [_ZN3cub18CUB_300001_SM_10006detail6reduce28DeviceReduceSingleTileKernelINS2_10policy_hubIdyN4cuda3std3__44plusIdEEE10Policy1000EPdSC_iS9_ddNS7_10__identityEEEvT0_T1_T2_T3_T4_T6__param_2];
	ld.param.f64 	%fd30, [_ZN3cub18CUB_300001_SM_10006detail6reduce28DeviceReduceSingleTileKernelINS2_10policy_hubIdyN4cuda3std3__44plusIdEEE10Policy1000EPdSC_iS9_ddNS7_10__identityEEEvT0_T1_T2_T3_T4_T6__param_4];
	cvta.to.global.u64 	%rd1, %rd9;
	setp.ne.s32 	%p1, %r34, 0;
	@%p1 bra 	$L__BB7_3;
	mov.u32 	%r224, %tid.x;
	setp.ne.s32 	%p57, %r224, 0;
	@%p57 bra 	$L__BB7_39;
	st.global.f64 	[%rd1], %fd30;
	bra.uni 	$L__BB7_39;
$L__BB7_3:
	setp.gt.s32 	%p2, %r34, 3583;
	@%p2 bra 	$L__BB7_21;
	mov.u32 	%r1, %tid.x;
	setp.ge.s32 	%p19, %r1, %r34;
	mov.f64 	%fd223, 0d0000000000000000;
	mov.u32 	%r228, %r1;
	@%p19 bra 	$L__BB7_6;
	mul.wide.u32 	%rd69, %r1, 8;
	add.s64 	%rd68, %rd8, %rd69;
	// begin inline asm
	ld.global.nc.u64 %rd67, [%rd68];
	// end inline asm
	mov.b64 	%fd223, %rd67;
	add.s32 	%r228, %r1, 512;
$L__BB7_6:
	setp.ge.s32 	%p20, %r228, %r34;
	@%p20 bra 	$L__BB7_12;
	not.b32 	%r100, %r228;
	add.s32 	%r4, %r34, %r100;
	and.b32  	%r101, %r4, 1536;
	setp.eq.s32 	%p21, %r101, 1536;
	@%p21 bra 	$L__BB7_10;
	mul.wide.u32 	%rd70, %r228, 8;
	add.s64 	%rd102, %rd8, %rd70;
	shr.u32 	%r102, %r4, 9;
	add.s32 	%r103, %r102, 1;
	and.b32  	%r104, %r103, 3;
	neg.s32 	%r226, %r104;
$L__BB7_9:
	.pragma "nounroll";
	// begin inline asm
	ld.global.nc.u64 %rd71, [%rd102];
	// end inline asm
	mov.b64 	%fd109, %rd71;
	add.f64 	%fd223, %fd223, %fd109;
	add.s32 	%r228, %r228, 512;
	add.s64 	%rd102, %rd102, 4096;
	add.s32 	%r226, %r226, 1;
	setp.ne.s32 	%p22, %r226, 0;
	@%p22 bra 	$L__BB7_9;
$L__BB7_10:
	setp.lt.u32 	%p23, %r4, 1536;
	@%p23 bra 	$L__BB7_12;
$L__BB7_11:
	mul.wide.s32 	%rd81, %r228, 8;
	add.s64 	%rd74, %rd8, %rd81;
	// begin inline asm
	ld.global.nc.u64 %rd73, [%rd74];
	// end inline asm
	mov.b64 	%fd110, %rd73;
	add.f64 	%fd111, %fd223, %fd110;
	add.s64 	%rd76, %rd74, 4096;
	// begin inline asm
	ld.global.nc.u64 %rd75, [%rd76];
	// end inline asm
	mov.b64 	%fd112, %rd75;
	add.f64 	%fd113, %fd111, %fd112;
	add.s64 	%rd78, %rd74, 8192;
	// begin inline asm
	ld.global.nc.u64 %rd77, [%rd78];
	// end inline asm
	mov.b64 	%fd114, %rd77;
	add.f64 	%fd115, %fd113, %fd114;
	add.s64 	%rd80, %rd74, 12288;
	// begin inline asm
	ld.global.nc.u64 %rd79, [%rd80];
	// end inline asm
	mov.b64 	%fd116, %rd79;
	add.f64 	%fd223, %fd115, %fd116;
	add.s32 	%r228, %r228, 2048;
	setp.lt.s32 	%p24, %r228, %r34;
	@%p24 bra 	$L__BB7_11;
$L__BB7_12:
	setp.lt.s32 	%p25, %r34, 512;
	@%p25 bra 	$L__BB7_17;
	// begin inline asm
	mov.u32 %r168, %laneid;
	// end inline asm
	mov.b64 	%rd92, %fd223;
	mov.b64 	{%r170, %r175}, %rd92;
	mov.b32 	%r176, 1;
	mov.b32 	%r217, 31;
	mov.b32 	%r218, -1;
	// begin inline asm
	shfl.sync.down.b32 %r169, %r170, %r176, %r217, %r218;
	// end inline asm
	// begin inline asm
	shfl.sync.down.b32 %r174, %r175, %r176, %r217, %r218;
	// end inline asm
	mov.b64 	%rd93, {%r169, %r174};
	mov.b64 	%fd175, %rd93;
	setp.gt.s32 	%p49, %r168, 30;
	add.f64 	%fd176, %fd223, %fd175;
	selp.f64 	%fd177, %fd223, %fd176, %p49;
	mov.b64 	%rd94, %fd177;
	mov.b64 	{%r180, %r185}, %rd94;
	mov.b32 	%r186, 2;
	// begin inline asm
	shfl.sync.down.b32 %r179, %r180, %r186, %r217, %r218;
	// end inline asm
	// begin inline asm
	shfl.sync.down.b32 %r184, %r185, %r186, %r217, %r218;
	// end inline asm
	mov.b64 	%rd95, {%r179, %r184};
	mov.b64 	%fd178, %rd95;
	setp.gt.s32 	%p50, %r168, 29;
	add.f64 	%fd179, %fd177, %fd178;
	selp.f64 	%fd180, %fd177, %fd179, %p50;
	mov.b64 	%rd96, %fd180;
	mov.b64 	{%r190, %r195}, %rd96;
	mov.b32 	%r196, 4;
	// begin inline asm
	shfl.sync.down.b32 %r189, %r190, %r196, %r217, %r218;
	// end inline asm
	// begin inline asm
	shfl.sync.down.b32 %r194, %r195, %r196, %r217, %r218;
	// end inline asm
	mov.b64 	%rd97, {%r189, %r194};
	mov.b64 	%fd181, %rd97;
	setp.gt.s32 	%p51, %r168, 27;
	add.f64 	%fd182, %fd180, %fd181;
	selp.f64 	%fd183, %fd180, %fd182, %p51;
	mov.b64 	%rd98, %fd183;
	mov.b64 	{%r200, %r205}, %rd98;
	mov.b32 	%r206, 8;
	// begin inline asm
	shfl.sync.down.b32 %r199, %r200, %r206, %r217, %r218;
	// end inline asm
	// begin inline asm
	shfl.sync.down.b32 %r204, %r205, %r206, %r217, %r218;
	// end inline asm
	mov.b64 	%rd99, {%r199, %r204};
	mov.b64 	%fd184, %rd99;
	setp.gt.s32 	%p52, %r168, 23;
	add.f64 	%fd185, %fd183, %fd184;
	selp.f64 	%fd186, %fd183, %fd185, %p52;
	mov.b64 	%rd100, %fd186;
	mov.b64 	{%r210, %r215}, %rd100;
	mov.b32 	%r216, 16;
	// begin inline asm
	shfl.sync.down.b32 %r209, %r210, %r216, %r217, %r218;
	// end inline asm
	// begin inline asm
	shfl.sync.down.b32 %r214, %r215, %r216, %r217, %r218;
	// end inline asm
	mov.b64 	%rd101, {%r209, %r214};
	mov.b64 	%fd187, %rd101;
	setp.gt.s32 	%p53, %r168, 15;
	add.f64 	%fd10, %fd186, %fd187;
	selp.f64 	%fd231, %fd186, %fd10, %p53;
	setp.ne.s32 	%p54, %r168, 0;
	@%p54 bra 	$L__BB7_15;
	shr.u32 	%r219, %r1, 2;
	and.b32  	%r220, %r219, 248;
	mov.u32 	%r221, _ZZN3cub18CUB_300001_SM_10006detail6reduce28DeviceReduceSingleTileKernelINS2_10policy_hubIdyN4cuda3std3__44plusIdEEE10Policy1000EPdSC_iS9_ddNS7_10__identityEEEvT0_T1_T2_T3_T4_T6_E12temp_storage;
	add.s32 	%r222, %r221, %r220;
	st.shared.f64 	[%r222+16], %fd10;
$L__BB7_15:
	bar.sync 	0;
	setp.ne.s32 	%p55, %r1, 0;
	@%p55 bra 	$L__BB7_37;
	ld.shared.f64 	%fd188, [_ZZN3cub18CUB_300001_SM_10006detail6reduce28DeviceReduceSingleTileKernelINS2_10policy_hubIdyN4cuda3std3__44plusIdEEE10Policy1000EPdSC_iS9_ddNS7_10__identityEEEvT0_T1_T2_T3_T4_T6_E12temp_storage+24];
	add.f64 	%fd189, %fd231, %fd188;
	ld.shared.f64 	%fd190, [_ZZN3cub18CUB_300001_SM_10006detail6reduce28DeviceReduceSingleTileKernelINS2_10policy_hubIdyN4cuda3std3__44plusIdEEE10Policy1000EPdSC_iS9_ddNS7_10__identityEEEvT0_T1_T2_T3_T4_T6_E12temp_storage+32];
	add.f64 	%fd191, %fd189, %fd190;
	ld.shared.f64 	%fd192, [_ZZN3cub18CUB_300001_SM_10006detail6reduce28DeviceReduceSingleTileKernelINS2_10policy_hubIdyN4cuda3std3__44plusIdEEE10Policy1000EPdSC_iS9_ddNS7_10__identityEEEvT0_T1_T2_T3_T4_T6_E12temp_storage+40];
	add.f64 	%fd193, %fd191, %fd192;
	ld.shared.f64 	%fd194, [_ZZN3cub18CUB_300001_SM_10006detail6reduce28DeviceReduceSingleTileKernelINS2_10policy_hubIdyN4cuda3std3__44plusIdEEE10Policy1000EPdSC_iS9_ddNS7_10__identityEEEvT0_T1_T2_T3_T4_T6_E12temp_storage+48];
	add.f64 	%fd195, %fd193, %fd194;
	ld.shared.f64 	%fd196, [_ZZN3cub18CUB_300001_SM_10006detail6reduce28DeviceReduceSingleTileKernelINS2_10policy_hubIdyN4cuda3std3__44plusIdEEE10Policy1000EPdSC_iS9_ddNS7_10__identityEEEvT0_T1_T2_T3_T4_T6_E12temp_storage+56];
	add.f64 	%fd197, %fd195, %fd196;
	ld.shared.f64 	%fd198, [_ZZN3cub18CUB_300001_SM_10006detail6reduce28DeviceReduceSingleTileKernelINS2_10policy_hubIdyN4cuda3std3__44plusIdEEE10Policy1000EPdSC_iS9_ddNS7_10__identityEEEvT0_T1_T2_T3_T4_T6_E12temp_storage+64];
	add.f64 	%fd199, %fd197, %fd198;
	ld.shared.f64 	%fd200, [_ZZN3cub18CUB_300001_SM_10006detail6reduce28DeviceReduceSingleTileKernelINS2_10policy_hubIdyN4cuda3std3__44plusIdEEE10Policy1000EPdSC_iS9_ddNS7_10__identityEEEvT0_T1_T2_T3_T4_T6_E12temp_storage+72];
	add.f64 	%fd201, %fd199, %fd200;
	ld.shared.f64 	%fd202, [_ZZN3cub18CUB_300001_SM_10006detail6reduce28DeviceReduceSingleTileKernelINS2_10policy_hubIdyN4cuda3std3__44plusIdEEE10Policy1000EPdSC_iS9_ddNS7_10__identityEEEvT0_T1_T2_T3_T4_T6_E12temp_storage+80];
	add.f64 	%fd203, %fd201, %fd202;
	ld.shared.f64 	%fd204, [_ZZN3cub18CUB_300001_SM_10006detail6reduce28DeviceReduceSingleTileKernelINS2_10policy_hubIdyN4cuda3std3__44plusIdEEE10Policy1000EPdSC_iS9_ddNS7_10__identityEEEvT0_T1_T2_T3_T4_T6_E12temp_storage+88];
	add.f64 	%fd205, %fd203, %fd204;
	ld.shared.f64 	%fd206, [_ZZN3cub18CUB_300001_SM_10006detail6reduce28DeviceReduceSingleTileKernelINS2_10policy_hubIdyN4cuda3std3__44plusIdEEE10Policy1000EPdSC_iS9_ddNS7_10__identityEEEvT0_T1_T2_T3_T4_T6_E12temp_storage+96];
	add.f64 	%fd207, %fd205, %fd206;
	ld.shared.f64 	%fd208, [_ZZN3cub18CUB_300001_SM_10006detail6reduce28DeviceReduceSingleTileKernelINS2_10policy_hubIdyN4cuda3std3__44plusIdEEE10Policy1000EPdSC_iS9_ddNS7_10__identityEEEvT0_T1_T2_T3_T4_T6_E12temp_storage+104];
	add.f64 	%fd209, %fd207, %fd208;
	ld.shared.f64 	%fd210, [_ZZN3cub18CUB_300001_SM_10006detail6reduce28DeviceReduceSingleTileKernelINS2_10policy_hubIdyN4cuda3std3__44plusIdEEE10Policy1000EPdSC_iS9_ddNS7_10__identityEEEvT0_T1_T2_T3_T4_T6_E12temp_storage+112];
	add.f64 	%fd211, %fd209, %fd210;
	ld.shared.f64 	%fd212, [_ZZN3cub18CUB_300001_SM_10006detail6reduce28DeviceReduceSingleTileKernelINS2_10policy_hubIdyN4cuda3std3__44plusIdEEE10Policy1000EPdSC_iS9_ddNS7_10__identityEEEvT0_T1_T2_T3_T4_T6_E12temp_storage+120];
	add.f64 	%fd213, %fd211, %fd212;
	ld.shared.f64 	%fd214, [_ZZN3cub18CUB_300001_SM_10006detail6reduce28DeviceReduceSingleTileKernelINS2_10policy_hubIdyN4cuda3std3__44plusIdEEE10Policy1000EPdSC_iS9_ddNS7_10__identityEEEvT0_T1_T2_T3_T4_T6_E12temp_storage+128];
	add.f64 	%fd215, %fd213, %fd214;
	ld.shared.f64 	%fd216, [_ZZN3cub18CUB_300001_SM_10006detail6reduce28DeviceReduceSingleTileKernelINS2_10policy_hubIdyN4cuda3std3__44plusIdEEE10Policy1000EPdSC_iS9_ddNS7_10__identityEEEvT0_T1_T2_T3_T4_T6_E12temp_storage+136];
	add.f64 	%fd231, %fd215, %fd216;
	bra.uni 	$L__BB7_37;
$L__BB7_17:
	// begin inline asm
	mov.u32 %r105, %laneid;
	// end inline asm
	and.b32  	%r156, %r1, 992;
	add.s32 	%r157, %r156, 32;
	setp.gt.s32 	%p26, %r157, %r34;
	not.b32 	%r158, %r156;
	add.s32 	%r159, %r34, %r158;
	selp.b32 	%r154, %r159, 31, %p26;
	mov.b64 	%rd82, %fd223;
	mov.b64 	{%r107, %r112}, %rd82;
	mov.b32 	%r113, 1;
	mov.b32 	%r155, -1;
	// begin inline asm
	shfl.sync.down.b32 %r106, %r107, %r113, %r154, %r155;
	// end inline asm
	// begin inline asm
	shfl.sync.down.b32 %r111, %r112, %r113, %r154, %r155;
	// end inline asm
	mov.b64 	%rd83, {%r106, %r111};
	mov.b64 	%fd117, %rd83;
	setp.lt.s32 	%p27, %r105, %r154;
	add.f64 	%fd118, %fd223, %fd117;
	selp.f64 	%fd119, %fd118, %fd223, %p27;
	mov.b64 	%rd84, %fd119;
	mov.b64 	{%r117, %r122}, %rd84;
	mov.b32 	%r123, 2;
	// begin inline asm
	shfl.sync.down.b32 %r116, %r117, %r123, %r154, %r155;
	// end inline asm
	// begin inline asm
	shfl.sync.down.b32 %r121, %r122, %r123, %r154, %r155;
	// end inline asm
	mov.b64 	%rd85, {%r116, %r121};
	mov.b64 	%fd120, %rd85;
	add.s32 	%r160, %r105, 2;
	setp.gt.s32 	%p28, %r160, %r154;
	add.f64 	%fd121, %fd119, %fd120;
	selp.f64 	%fd122, %fd119, %fd121, %p28;
	mov.b64 	%rd86, %fd122;
	mov.b64 	{%r127, %r132}, %rd86;
	mov.b32 	%r133, 4;
	// begin inline asm
	shfl.sync.down.b32 %r126, %r127, %r133, %r154, %r155;
	// end inline asm
	// begin inline asm
	shfl.sync.down.b32 %r131, %r132, %r133, %r154, %r155;
	// end inline asm
	mov.b64 	%rd87, {%r126, %r131};
	mov.b64 	%fd123, %rd87;
	add.s32 	%r161, %r105, 4;
	setp.gt.s32 	%p29, %r161, %r154;
	add.f64 	%fd124, %fd122, %fd123;
	selp.f64 	%fd125, %fd122, %fd124, %p29;
	mov.b64 	%rd88, %fd125;
	mov.b64 	{%r137, %r142}, %rd88;
	mov.b32 	%r143, 8;
	// begin inline asm
	shfl.sync.down.b32 %r136, %r137, %r143, %r154, %r155;
	// end inline asm
	// begin inline asm
	shfl.sync.down.b32 %r141, %r142, %r143, %r154, %r155;
	// end inline asm
	mov.b64 	%rd89, {%r136, %r141};
	mov.b64 	%fd126, %rd89;
	add.s32 	%r162, %r105, 8;
	setp.gt.s32 	%p30, %r162, %r154;
	add.f64 	%fd127, %fd125, %fd126;
	selp.f64 	%fd128, %fd125, %fd127, %p30;
	mov.b64 	%rd90, %fd128;
	mov.b64 	{%r147, %r152}, %rd90;
	mov.b32 	%r153, 16;
	// begin inline asm
	shfl.sync.down.b32 %r146, %r147, %r153, %r154, %r155;
	// end inline asm
	// begin inline asm
	shfl.sync.down.b32 %r151, %r152, %r153, %r154, %r155;
	// end inline asm
	mov.b64 	%rd91, {%r146, %r151};
	mov.b64 	%fd129, %rd91;
	add.s32 	%r163, %r105, 16;
	setp.gt.s32 	%p31, %r163, %r154;
	add.f64 	%fd130, %fd128, %fd129;
	selp.f64 	%fd231, %fd128, %fd130, %p31;
	setp.ne.s32 	%p32, %r105, 0;
	@%p32 bra 	$L__BB7_19;
	shr.u32 	%r164, %r1, 2;
	and.b32  	%r165, %r164, 248;
	mov.u32 	%r166, _ZZN3cub18CUB_300001_SM_10006detail6reduce28DeviceReduceSingleTileKernelINS2_10policy_hubIdyN4cuda3std3__44plusIdEEE10Policy1000EPdSC_iS9_ddNS7_10__identityEEEvT0_T1_T2_T3_T4_T6_E12temp_storage;
	add.s32 	%r167, %r166, %r165;
	st.shared.f64 	[%r167+16], %fd231;
$L__BB7_19:
	bar.sync 	0;
	setp.ne.s32 	%p33, %r1, 0;
	@%p33 bra 	$L__BB7_37;
	setp.gt.s32 	%p34, %r34, 32;
	ld.shared.f64 	%fd131, [_ZZN3cub18CUB_300001_SM_10006detail6reduce28DeviceReduceSingleTileKernelINS2_10policy_hubIdyN4cuda3std3__44plusIdEEE10Policy1000EPdSC_iS9_ddNS7_10__identityEEEvT0_T1_T2_T3_T4_T6_E12temp_storage+24];
	add.f64 	%fd132, %fd231, %fd131;
	selp.f64 	%fd133, %fd132, %fd231, %p34;
	setp.gt.s32 	%p35, %r34, 64;
	ld.shared.f64 	%fd134, [_ZZN3cub18CUB_300001_SM_10006detail6reduce28DeviceReduceSingleTileKernelINS2_10policy_hubIdyN4cuda3std3__44plusIdEEE10Policy1000EPdSC_iS9_ddNS7_10__identityEEEvT0_T1_T2_T3_T4_T6_E12temp_storage+32];
	add.f64 	%fd135, %fd134, %fd133;
	selp.f64 	%fd136, %fd135, %fd133, %p35;
	setp.gt.s32 	%p36, %r34, 96;
	ld.shared.f64 	%fd137, [_ZZN3cub18CUB_300001_SM_10006detail6reduce28DeviceReduceSingleTileKernelINS2_10policy_hubIdyN4cuda3std3__44plusIdEEE10Policy1000EPdSC_iS9_ddNS7_10__identityEEEvT0_T1_T2_T3_T4_T6_E12temp_storage+40];
	add.f64 	%fd138, %fd137, %fd136;
	selp.f64 	%fd139, %fd138, %fd136, %p36;
	setp.gt.s32 	%p37, %r34, 128;
	ld.shared.f64 	%fd140, [_ZZN3cub18CUB_300001_SM_10006detail6reduce28DeviceReduceSingleTileKernelINS2_10policy_hubIdyN4cuda3std3__44plusIdEEE10Policy1000EPdSC_iS9_ddNS7_10__identityEEEvT0_T1_T2_T3_T4_T6_E12temp_storage+48];
	add.f64 	%fd141, %fd140, %fd139;
	selp.f64 	%fd142, %fd141, %fd139, %p37;
	setp.gt.s32 	%p38, %r34, 160;
	ld.shared.f64 	%fd143, [_ZZN3cub18CUB_300001_SM_10006detail6reduce28DeviceReduceSingleTileKernelINS2_10policy_hubIdyN4cuda3std3__44plusIdEEE10Policy1000EPdSC_iS9_ddNS7_10__identityEEEvT0_T1_T2_T3_T4_T6_E12temp_storage+56];
	add.f64 	%fd144, %fd143, %fd142;
	selp.f64 	%fd145, %fd144, %fd142, %p38;
	setp.gt.s32 	%p39, %r34, 192;
	ld.shared.f64 	%fd146, [_ZZN3cub18CUB_300001_SM_10006detail6reduce28DeviceReduceSingleTileKernelINS2_10policy_hubIdyN4cuda3std3__44plusIdEEE10Policy1000EPdSC_iS9_ddNS7_10__identityEEEvT0_T1_T2_T3_T4_T6_E12temp_storage+64];
	add.f64 	%fd147, %fd146, %fd145;
	selp.f64 	%fd148, %fd147, %fd145, %p39;
	setp.gt.s32 	%p40, %r34, 224;
	ld.shared.f64 	%fd149, [_ZZN3cub18CUB_300001_SM_10006detail6reduce28DeviceReduceSingleTileKernelINS2_10policy_hubIdyN4cuda3std3__44plusIdEEE10Policy1000EPdSC_iS9_ddNS7_10__identityEEEvT0_T1_T2_T3_T4_T6_E12temp_storage+72];
	add.f64 	%fd150, %fd149, %fd148;
	selp.f64 	%fd151, %fd150, %fd148, %p40;
	setp.gt.s32 	%p41, %r34, 256;
	ld.shared.f64 	%fd152, [_ZZN3cub18CUB_300001_SM_10006detail6reduce28DeviceReduceSingleTileKernelINS2_10policy_hubIdyN4cuda3std3__44plusIdEEE10Policy1000EPdSC_iS9_ddNS7_10__identityEEEvT0_T1_T2_T3_T4_T6_E12temp_storage+80];
	add.f64 	%fd153, %fd152, %fd151;
	selp.f64 	%fd154, %fd153, %fd151, %p41;
	setp.gt.s32 	%p42, %r34, 288;
	ld.shared.f64 	%fd155, [_ZZN3cub18CUB_300001_SM_10006detail6reduce28DeviceReduceSingleTileKernelINS2_10policy_hubIdyN4cuda3std3__44plusIdEEE10Policy1000EPdSC_iS9_ddNS7_10__identityEEEvT0_T1_T2_T3_T4_T6_E12temp_storage+88];
	add.f64 	%fd156, %fd155, %fd154;
	selp.f64 	%fd157, %fd156, %fd154, %p42;
	setp.gt.s32 	%p43, %r34, 320;
	ld.shared.f64 	%fd158, [_ZZN3cub18CUB_300001_SM_10006detail6reduce28DeviceReduceSingleTileKernelINS2_10policy_hubIdyN4cuda3std3__44plusIdEEE10Policy1000EPdSC_iS9_ddNS7_10__identityEEEvT0_T1_T2_T3_T4_T6_E12temp_storage+96];
	add.f64 	%fd159, %fd158, %fd157;
	selp.f64 	%fd160, %fd159, %fd157, %p43;
	setp.gt.s32 	%p44, %r34, 352;
	ld.shared.f64 	%fd161, [_ZZN3cub18CUB_300001_SM_10006detail6reduce28DeviceReduceSingleTileKernelINS2_10policy_hubIdyN4cuda3std3__44plusIdEEE10Policy1000EPdSC_iS9_ddNS7_10__identityEEEvT0_T1_T2_T3_T4_T6_E12temp_storage+104];
	add.f64 	%fd162, %fd161, %fd160;
	selp.f64 	%fd163, %fd162, %fd160, %p44;
	setp.gt.s32 	%p45, %r34, 384;
	ld.shared.f64 	%fd164, [_ZZN3cub18CUB_300001_SM_10006detail6reduce28DeviceReduceSingleTileKernelINS2_10policy_hubIdyN4cuda3std3__44plusIdEEE10Policy1000EPdSC_iS9_ddNS7_10__identityEEEvT0_T1_T2_T3_T4_T6_E12temp_storage+112];
	add.f64 	%fd165, %fd164, %fd163;
	selp.f64 	%fd166, %fd165, %fd163, %p45;
	setp.gt.s32 	%p46, %r34, 416;
	ld.shared.f64 	%fd167, [_ZZN3cub18CUB_300001_SM_10006detail6reduce28DeviceReduceSingleTileKernelINS2_10policy_hubIdyN4cuda3std3__44plusIdEEE10Policy1000EPdSC_iS9_ddNS7_10__identityEEEvT0_T1_T2_T3_T4_T6_E12temp_storage+120];
	add.f64 	%fd168, %fd167, %fd166;
	selp.f64 	%fd169, %fd168, %fd166, %p46;
	setp.gt.s32 	%p47, %r34, 448;
	ld.shared.f64 	%fd170, [_ZZN3cub18CUB_300001_SM_10006detail6reduce28DeviceReduceSingleTileKernelINS2_10policy_hubIdyN4cuda3std3__44plusIdEEE10Policy1000EPdSC_iS9_ddNS7_10__identityEEEvT0_T1_T2_T3_T4_T6_E12temp_storage+128];
	add.f64 	%fd171, %fd170, %fd169;
	selp.f64 	%fd172, %fd171, %fd169, %p47;
	setp.gt.s32 	%p48, %r34, 480;
	ld.shared.f64 	%fd173, [_ZZN3cub18CUB_300001_SM_10006detail6reduce28DeviceReduceSingleTileKernelINS2_10policy_hubIdyN4cuda3std3__44plusIdEEE10Policy1000EPdSC_iS9_ddNS7_10__identityEEEvT0_T1_T2_T3_T4_T6_E12temp_storage+136];
	add.f64 	%fd174, %fd173, %fd172;
	selp.f64 	%fd231, %fd174, %fd172, %p48;
	bra.uni 	$L__BB7_37;
$L__BB7_21:
	mov.u32 	%r13, %tid.x;
	mul.wide.u32 	%rd24, %r13, 8;
	add.s64 	%rd11, %rd8, %rd24;
	// begin inline asm
	ld.global.nc.u64 %rd10, [%rd11];
	// end inline asm
	mov.b64 	%fd31, %rd10;
	add.s64 	%rd13, %rd11, 4096;
	// begin inline asm
	ld.global.nc.u64 %rd12, [%rd13];
	// end inline asm
	mov.b64 	%fd32, %rd12;
	add.s64 	%rd15, %rd11, 8192;
	// begin inline asm
	ld.global.nc.u64 %rd14, [%rd15];
	// end inline asm
	mov.b64 	%fd33, %rd14;
	add.s64 	%rd17, %rd11, 12288;
	// begin inline asm
	ld.global.nc.u64 %rd16, [%rd17];
	// end inline asm
	mov.b64 	%fd34, %rd16;
	add.s64 	%rd19, %rd11, 16384;
	// begin inline asm
	ld.global.nc.u64 %rd18, [%rd19];
	// end inline asm
	mov.b64 	%fd35, %rd18;
	add.s64 	%rd21, %rd11, 20480;
	// begin inline asm
	ld.global.nc.u64 %rd20, [%rd21];
	// end inline asm
	mov.b64 	%fd36, %rd20;
	add.s64 	%rd23, %rd11, 24576;
	// begin inline asm
	ld.global.nc.u64 %rd22, [%rd23];
	// end inline asm
	mov.b64 	%fd37, %rd22;
	add.f64 	%fd38, %fd31, %fd32;
	add.f64 	%fd39, %fd38, %fd33;
	add.f64 	%fd40, %fd39, %fd34;
	add.f64 	%fd41, %fd40, %fd35;
	add.f64 	%fd42, %fd41, %fd36;
	add.f64 	%fd230, %fd42, %fd37;
	setp.lt.u32 	%p3, %r34, 7168;
	mov.b32 	%r231, 3584;
	@%p3 bra 	$L__BB7_25;
	add.s32 	%r14, %r34, -3584;
	mov.b32 	%r231, 3584;
$L__BB7_23:
	add.s32 	%r37, %r231, %r13;
	mul.wide.u32 	%rd39, %r37, 8;
	add.s64 	%rd26, %rd8, %rd39;
	// begin inline asm
	ld.global.nc.u64 %rd25, [%rd26];
	// end inline asm
	mov.b64 	%fd43, %rd25;
	add.s64 	%rd28, %rd26, 4096;
	// begin inline asm
	ld.global.nc.u64 %rd27, [%rd28];
	// end inline asm
	mov.b64 	%fd44, %rd27;
	add.s64 	%rd30, %rd26, 8192;
	// begin inline asm
	ld.global.nc.u64 %rd29, [%rd30];
	// end inline asm
	mov.b64 	%fd45, %rd29;
	add.s64 	%rd32, %rd26, 12288;
	// begin inline asm
	ld.global.nc.u64 %rd31, [%rd32];
	// end inline asm
	mov.b64 	%fd46, %rd31;
	add.s64 	%rd34, %rd26, 16384;
	// begin inline asm
	ld.global.nc.u64 %rd33, [%rd34];
	// end inline asm
	mov.b64 	%fd47, %rd33;
	add.s64 	%rd36, %rd26, 20480;
	// begin inline asm
	ld.global.nc.u64 %rd35, [%rd36];
	// end inline asm
	mov.b64 	%fd48, %rd35;
	add.s64 	%rd38, %rd26, 24576;
	// begin inline asm
	ld.global.nc.u64 %rd37, [%rd38];
	// end inline asm
	mov.b64 	%fd49, %rd37;
	add.f64 	%fd50, %fd230, %fd43;
	add.f64 	%fd51, %fd50, %fd44;
	add.f64 	%fd52, %fd51, %fd45;
	add.f64 	%fd53, %fd52, %fd46;
	add.f64 	%fd54, %fd53, %fd47;
	add.f64 	%fd55, %fd54, %fd48;
	add.f64 	%fd230, %fd55, %fd49;
	sub.s32 	%r38, %r34, %r231;
	setp.lt.s32 	%p4, %r38, 3584;
	@%p4 bra 	$L__BB7_33;
	add.s32 	%r231, %r231, 3584;
	setp.le.s32 	%p5, %r231, %r14;
	@%p5 bra 	$L__BB7_23;
$L__BB7_25:
	setp.le.s32 	%p6, %r34, %r231;
	@%p6 bra 	$L__BB7_33;
	sub.s32 	%r18, %r34, %r231;
	setp.ge.s32 	%p7, %r13, %r18;
	@%p7 bra 	$L__BB7_33;
	not.b32 	%r39, %r13;
	add.s32 	%r40, %r34, %r39;
	sub.s32 	%r19, %r40, %r231;
	and.b32  	%r41, %r19, 1536;
	setp.eq.s32 	%p8, %r41, 1536;
	mov.u32 	%r235, %r13;
	@%p8 bra 	$L__BB7_30;
	add.s32 	%r233, %r13, %r231;
	shr.u32 	%r42, %r19, 9;
	add.s32 	%r43, %r42, 1;
	and.b32  	%r44, %r43, 3;
	neg.s32 	%r232, %r44;
	mov.u32 	%r235, %r13;
$L__BB7_29:
	.pragma "nounroll";
	mul.wide.u32 	%rd42, %r233, 8;
	add.s64 	%rd41, %rd8, %rd42;
	// begin inline asm
	ld.global.nc.u64 %rd40, [%rd41];
	// end inline asm
	mov.b64 	%fd57, %rd40;
	add.f64 	%fd230, %fd230, %fd57;
	add.s32 	%r235, %r235, 512;
	add.s32 	%r233, %r233, 512;
	add.s32 	%r232, %r232, 1;
	setp.ne.s32 	%p9, %r232, 0;
	@%p9 bra 	$L__BB7_29;
$L__BB7_30:
	setp.lt.u32 	%p10, %r19, 1536;
	@%p10 bra 	$L__BB7_33;
	cvt.u64.u32 	%rd43, %r235;
	cvt.u64.u32 	%rd44, %r231;
	add.s64 	%rd45, %rd43, %rd44;
	shl.b64 	%rd46, %rd45, 3;
	add.s64 	%rd47, %rd46, %rd8;
	add.s64 	%rd103, %rd47, 8192;
	add.s32 	%r236, %r235, %r231;
$L__BB7_32:
	mul.wide.u32 	%rd56, %r236, 8;
	add.s64 	%rd49, %rd8, %rd56;
	// begin inline asm
	ld.global.nc.u64 %rd48, [%rd49];
	// end inline asm
	mov.b64 	%fd58, %rd48;
	add.f64 	%fd59, %fd230, %fd58;
	add.s64 	%rd51, %rd103, -4096;
	// begin inline asm
	ld.global.nc.u64 %rd50, [%rd51];
	// end inline asm
	mov.b64 	%fd60, %rd50;
	add.f64 	%fd61, %fd59, %fd60;
	// begin inline asm
	ld.global.nc.u64 %rd52, [%rd103];
	// end inline asm
	mov.b64 	%fd62, %rd52;
	add.f64 	%fd63, %fd61, %fd62;
	add.s64 	%rd55, %rd103, 4096;
	// begin inline asm
	ld.global.nc.u64 %rd54, [%rd55];
	// end inline asm
	mov.b64 	%fd64, %rd54;
	add.f64 	%fd230, %fd63, %fd64;
	add.s32 	%r235, %r235, 2048;
	add.s64 	%rd103, %rd103, 16384;
	add.s32 	%r236, %r236, 2048;
	setp.lt.s32 	%p11, %r235, %r18;
	@%p11 bra 	$L__BB7_32;
$L__BB7_33:
	// begin inline asm
	mov.u32 %r45, %laneid;
	// end inline asm
	mov.b64 	%rd57, %fd230;
	mov.b64 	{%r47, %r52}, %rd57;
	mov.b32 	%r53, 1;
	mov.b32 	%r94, 31;
	mov.b32 	%r95, -1;
	// begin inline asm
	shfl.sync.down.b32 %r46, %r47, %r53, %r94, %r95;
	// end inline asm
	// begin inline asm
	shfl.sync.down.b32 %r51, %r52, %r53, %r94, %r95;
	// end inline asm
	mov.b64 	%rd58, {%r46, %r51};
	mov.b64 	%fd65, %rd58;
	setp.gt.s32 	%p12, %r45, 30;
	add.f64 	%fd66, %fd230, %fd65;
	selp.f64 	%fd67, %fd230, %fd66, %p12;
	mov.b64 	%rd59, %fd67;
	mov.b64 	{%r57, %r62}, %rd59;
	mov.b32 	%r63, 2;
	// begin inline asm
	shfl.sync.down.b32 %r56, %r57, %r63, %r94, %r95;
	// end inline asm
	// begin inline asm
	shfl.sync.down.b32 %r61, %r62, %r63, %r94, %r95;
	// end inline asm
	mov.b64 	%rd60, {%r56, %r61};
	mov.b64 	%fd68, %rd60;
	setp.gt.s32 	%p13, %r45, 29;
	add.f64 	%fd69, %fd67, %fd68;
	selp.f64 	%fd70, %fd67, %fd69, %p13;
	mov.b64 	%rd61, %fd70;
	mov.b64 	{%r67, %r72}, %rd61;
	mov.b32 	%r73, 4;
	// begin inline asm
	shfl.sync.down.b32 %r66, %r67, %r73, %r94, %r95;
	// end inline asm
	// begin inline asm
	shfl.sync.down.b32 %r71, %r72, %r73, %r94, %r95;
	// end inline asm
	mov.b64 	%rd62, {%r66, %r71};
	mov.b64 	%fd71, %rd62;
	setp.gt.s32 	%p14, %r45, 27;
	add.f64 	%fd72, %fd70, %fd71;
	selp.f64 	%fd73, %fd70, %fd72, %p14;
	mov.b64 	%rd63, %fd73;
	mov.b64 	{%r77, %r82}, %rd63;
	mov.b32 	%r83, 8;
	// begin inline asm
	shfl.sync.down.b32 %r76, %r77, %r83, %r94, %r95;
	// end inline asm
	// begin inline asm
	shfl.sync.down.b32 %r81, %r82, %r83, %r94, %r95;
	// end inline asm
	mov.b64 	%rd64, {%r76, %r81};
	mov.b64 	%fd74, %rd64;
	setp.gt.s32 	%p15, %r45, 23;
	add.f64 	%fd75, %fd73, %fd74;
	selp.f64 	%fd76, %fd73, %fd75, %p15;
	mov.b64 	%rd65, %fd76;
	mov.b64 	{%r87, %r92}, %rd65;
	mov.b32 	%r93, 16;
	// begin inline asm
	shfl.sync.down.b32 %r86, %r87, %r93, %r94, %r95;
	// end inline asm
	// begin inline asm
	shfl.sync.down.b32 %r91, %r92, %r93, %r94, %r95;
	// end inline asm
	mov.b64 	%rd66, {%r86, %r91};
	mov.b64 	%fd77, %rd66;
	setp.gt.s32 	%p16, %r45, 15;
	add.f64 	%fd26, %fd76, %fd77;
	selp.f64 	%fd231, %fd76, %fd26, %p16;
	setp.ne.s32 	%p17, %r45, 0;
	@%p17 bra 	$L__BB7_35;
	shr.u32 	%r96, %r13, 2;
	and.b32  	%r97, %r96, 248;
	mov.u32 	%r98, _ZZN3cub18CUB_300001_SM_10006detail6reduce28DeviceReduceSingleTileKernelINS2_10policy_hubIdyN4cuda3std3__44plusIdEEE10Policy1000EPdSC_iS9_ddNS7_10__identityEEEvT0_T1_T2_T3_T4_T6_E12temp_storage;
	add.s32 	%r99, %r98, %r97;
	st.shared.f64 	[%r99+16], %fd26;
$L__BB7_35:
	bar.sync 	0;
	setp.ne.s32 	%p18, %r13, 0;
	@%p18 bra 	$L__BB7_37;
	ld.shared.f64 	%fd78, [_ZZN3cub18CUB_300001_SM_10006detail6reduce28DeviceReduceSingleTileKernelINS2_10policy_hubIdyN4cuda3std3__44plusIdEEE10Policy1000EPdSC_iS9_ddNS7_10__identityEEEvT0_T1_T2_T3_T4_T6_E12temp_storage+24];
	add.f64 	%fd79, %fd231, %fd78;
	ld.shared.f64 	%fd80, [_ZZN3cub18CUB_300001_SM_10006detail6reduce28DeviceReduceSingleTileKernelINS2_10policy_hubIdyN4cuda3std3__44plusIdEEE10Policy1000EPdSC_iS9_ddNS7_10__identityEEEvT0_T1_T2_T3_T4_T6_E12temp_storage+32];
	add.f64 	%fd81, %fd79, %fd80;
	ld.shared.f64 	%fd82, [_ZZN3cub18CUB_300001_SM_10006detail6reduce28DeviceReduceSingleTileKernelINS2_10policy_hubIdyN4cuda3std3__44plusIdEEE10Policy1000EPdSC_iS9_ddNS7_10__identityEEEvT0_T1_T2_T3_T4_T6_E12temp_storage+40];
	add.f64 	%fd83, %fd81, %fd82;
	ld.shared.f64 	%fd84, [_ZZN3cub18CUB_300001_SM_10006detail6reduce28DeviceReduceSingleTileKernelINS2_10policy_hubIdyN4cuda3std3__44plusIdEEE10Policy1000EPdSC_iS9_ddNS7_10__identityEEEvT0_T1_T2_T3_T4_T6_E12temp_storage+48];
	add.f64 	%fd85, %fd83, %fd84;
	ld.shared.f64 	%fd86, [_ZZN3cub18CUB_300001_SM_10006detail6reduce28DeviceReduceSingleTileKernelINS2_10policy_hubIdyN4cuda3std3__44plusIdEEE10Policy1000EPdSC_iS9_ddNS7_10__identityEEEvT0_T1_T2_T3_T4_T6_E12temp_storage+56];
	add.f64 	%fd87, %fd85, %fd86;
	ld.shared.f64 	%fd88, [_ZZN3cub18CUB_300001_SM_10006detail6reduce28DeviceReduceSingleTileKernelINS2_10policy_hubIdyN4cuda3std3__44plusIdEEE10Policy1000EPdSC_iS9_ddNS7_10__identityEEEvT0_T1_T2_T3_T4_T6_E12temp_storage+64];
	add.f64 	%fd89, %fd87, %fd88;
	ld.shared.f64 	%fd90, [_ZZN3cub18CUB_300001_SM_10006detail6reduce28DeviceReduceSingleTileKernelINS2_10policy_hubIdyN4cuda3std3__44plusIdEEE10Policy1000EPdSC_iS9_ddNS7_10__identityEEEvT0_T1_T2_T3_T4_T6_E12temp_storage+72];
	add.f64 	%fd91, %fd89, %fd90;
	ld.shared.f64 	%fd92, [_ZZN3cub18CUB_300001_SM_10006detail6reduce28DeviceReduceSingleTileKernelINS2_10policy_hubIdyN4cuda3std3__44plusIdEEE10Policy1000EPdSC_iS9_ddNS7_10__identityEEEvT0_T1_T2_T3_T4_T6_E12temp_storage+80];
	add.f64 	%fd93, %fd91, %fd92;
	ld.shared.f64 	%fd94, [_ZZN3cub18CUB_300001_SM_10006detail6reduce28DeviceReduceSingleTileKernelINS2_10policy_hubIdyN4cuda3std3__44plusIdEEE10Policy1000EPdSC_iS9_ddNS7_10__identityEEEvT0_T1_T2_T3_T4_T6_E12temp_storage+88];
	add.f64 	%fd95, %fd93, %fd94;
	ld.shared.f64 	%fd96, [_ZZN3cub18CUB_300001_SM_10006detail6reduce28DeviceReduceSingleTileKernelINS2_10policy_hubIdyN4cuda3std3__44plusIdEEE10Policy1000EPdSC_iS9_ddNS7_10__identityEEEvT0_T1_T2_T3_T4_T6_E12temp_storage+96];
	add.f64 	%fd97, %fd95, %fd96;
	ld.shared.f64 	%fd98, [_ZZN3cub18CUB_300001_SM_10006detail6reduce28DeviceReduceSingleTileKernelINS2_10policy_hubIdyN4cuda3std3__44plusIdEEE10Policy1000EPdSC_iS9_ddNS7_10__identityEEEvT0_T1_T2_T3_T4_T6_E12temp_storage+104];
	add.f64 	%fd99, %fd97, %fd98;
	ld.shared.f64 	%fd100, [_ZZN3cub18CUB_300001_SM_10006detail6reduce28DeviceReduceSingleTileKernelINS2_10policy_hubIdyN4cuda3std3__44plusIdEEE10Policy1000EPdSC_iS9_ddNS7_10__identityEEEvT0_T1_T2_T3_T4_T6_E12temp_storage+112];
	add.f64 	%fd101, %fd99, %fd100;
	ld.shared.f64 	%fd102, [_ZZN3cub18CUB_300001_SM_10006detail6reduce28DeviceReduceSingleTileKernelINS2_10policy_hubIdyN4cuda3std3__44plusIdEEE10Policy1000EPdSC_iS9_ddNS7_10__identityEEEvT0_T1_T2_T3_T4_T6_E12temp_storage+120];
	add.f64 	%fd103, %fd101, %fd102;
	ld.shared.f64 	%fd104, [_ZZN3cub18CUB_300001_SM_10006detail6reduce28DeviceReduceSingleTileKernelINS2_10policy_hubIdyN4cuda3std3__44plusIdEEE10Policy1000EPdSC_iS9_ddNS7_10__identityEEEvT0_T1_T2_T3_T4_T6_E12temp_storage+128];
	add.f64 	%fd105, %fd103, %fd104;
	ld.shared.f64 	%fd106, [_ZZN3cub18CUB_300001_SM_10006detail6reduce28DeviceReduceSingleTileKernelINS2_10policy_hubIdyN4cuda3std3__44plusIdEEE10Policy1000EPdSC_iS9_ddNS7_10__identityEEEvT0_T1_T2_T3_T4_T6_E12temp_storage+136];
	add.f64 	%fd231, %fd105, %fd106;
$L__BB7_37:
	mov.u32 	%r223, %tid.x;
	setp.ne.s32 	%p56, %r223, 0;
	@%p56 bra 	$L__BB7_39;
	add.f64 	%fd217, %fd30, %fd231;
	st.global.f64 	[%rd1], %fd217;
$L__BB7_39:
	ret;

}


// ===== COMPILED SASS (sm_100) =====

	.target	sm_100

	.elftype	@"ET_EXEC"


//--------------------- .note.nv.tkinfo           --------------------------
	.section	.note.nv.tkinfo,"",@"SHT_NOTE"
	.sectionflags	@"SHF_NOTE_NV_TKINFO"
	.tkinfo
        /*0018*/ 	.word	0x00000002
        /*0030*/ 	.string	""
        /*0030*/ 	.string	"ptxas"
        /*0030*/ 	.string	"Cuda compilation tools, release 13.0, V13.0.88"
        /*0030*/ 	.string	"Build cuda_13.0.r13.0/compiler.36424714_0"
        /*0030*/ 	.string	"-arch sm_100 -m 64 "



//--------------------- .note.nv.cuinfo           --------------------------
	.section	.note.nv.cuinfo,"",@"SHT_NOTE"
	.sectionflags	@"SHF_NOTE_NV_CUINFO"
        /*0018*/ 	.short	0x0002
        /*001a*/ 	.short	0x0064
        /*001c*/ 	.short	0x0082
	.zero		2


//--------------------- .nv.info                  --------------------------
	.section	.nv.info,"",@"SHT_CUDA_INFO"
	.align	4


	//----- nvinfo : EIATTR_REGCOUNT
	.align		4
        /*0000*/ 	.byte	0x04, 0x2f
        /*0002*/ 	.short	(.L_44 - .L_43)
	.align		4
.L_43:
        /*0004*/ 	.word	index@(_Z14cuda_integratePfPdidd)
        /*0008*/ 	.word	0x0000001a


	//----- nvinfo : EIATTR_FRAME_SIZE
	.align		4
.L_44:
        /*000c*/ 	.byte	0x04, 0x11
        /*000e*/ 	.short	(.L_46 - .L_45)
	.align		4
.L_45:
        /*0010*/ 	.word	index@(_Z14cuda_integratePfPdidd)
        /*0014*/ 	.word	0x00000000


	//----- nvinfo : EIATTR_REGCOUNT
	.align		4
.L_46:
        /*0018*/ 	.byte	0x04, 0x2f
        /*001a*/ 	.short	(.L_48 - .L_47)
	.align		4
.L_47:
        /*001c*/ 	.word	index@(_ZN3cub18CUB_300001_SM_10006detail11EmptyKernelIvEEvv)
        /*0020*/ 	.word	0x00000004


	//----- nvinfo : EIATTR_FRAME_SIZE
	.align		4
.L_48:
        /*0024*/ 	.byte	0x04, 0x11
        /*0026*/ 	.short	(.L_50 - .L_49)
	.align		4
.L_49:
        /*0028*/ 	.word	index@(_ZN3cub18CUB_300001_SM_10006detail11EmptyKernelIvEEvv)
        /*002c*/ 	.word	0x00000000


	//----- nvinfo : EIATTR_REGCOUNT
	.align		4
.L_50:
        /*0030*/ 	.byte	0x04, 0x2f
        /*0032*/ 	.short	(.L_52 - .L_51)
	.align		4
.L_51:
        /*0034*/ 	.word	index@(_ZN3cub18CUB_300001_SM_10006detail6reduce28DeviceReduceSingleTileKernelINS2_10policy_hubIdjN4cuda3std3__44plusIdEEE10Policy1000EN6thrust24THRUST_300001_SM_1000_NS6detail15normal_iteratorINSD_10device_ptrIdEEEEPdjS9_ddNS7_10__identityEEEvT0_T1_T2_T3_T4_T6_)
        /*0038*/ 	.word	0x0000002d


	//----- nvinfo : EIATTR_FRAME_SIZE
	.align		4
.L_52:
        /*003c*/ 	.byte	0x04, 0x11
        /*003e*/ 	.short	(.L_54 - .L_53)
	.align		4
.L_53:
        /*0040*/ 	.word	index@(_ZN3cub18CUB_300001_SM_10006detail6reduce28DeviceReduceSingleTileKernelINS2_10policy_hubIdjN4cuda3std3__44plusIdEEE10Policy1000EN6thrust24THRUST_300001_SM_1000_NS6detail15normal_iteratorINSD_10device_ptrIdEEEEPdjS9_ddNS7_10__identityEEEvT0_T1_T2_T3_T4_T6_)
        /*0044*/ 	.word	0x00000000


	//----- nvinfo : EIATTR_REGCOUNT
	.align		4
.L_54:
        /*0048*/ 	.byte	0x04, 0x2f
        /*004a*/ 	.short	(.L_56 - .L_55)
	.align		4
.L_55:
        /*004c*/ 	.word	index@(_ZN3cub18CUB_300001_SM_10006detail6reduce18DeviceReduceKernelINS2_10policy_hubIdjN4cuda3std3__44plusIdEEE10Policy1000EN6thrust24THRUST_300001_SM_1000_NS6detail15normal_iteratorINSD_10device_ptrIdEEEEjS9_dNS7_10__identityEEEvT0_PT3_T1_NS0_13GridEvenShareISN_EET2_T4_)
        /*0050*/ 	.word	0x00000020


	//----- nvinfo : EIATTR_FRAME_SIZE
	.align		4
.L_56:
        /*0054*/ 	.byte	0x04, 0x11
        /*0056*/ 	.short	(.L_58 - .L_57)
	.align		4
.L_57:
        /*0058*/ 	.word	index@(_ZN3cub18CUB_300001_SM_10006detail6reduce18DeviceReduceKernelINS2_10policy_hubIdjN4cuda3std3__44plusIdEEE10Policy1000EN6thrust24THRUST_300001_SM_1000_NS6detail15normal_iteratorINSD_10device_ptrIdEEEEjS9_dNS7_10__identityEEEvT0_PT3_T1_NS0_13GridEvenShareISN_EET2_T4_)
        /*005c*/ 	.word	0x00000000


	//----- nvinfo : EIATTR_REGCOUNT
	.align		4
.L_58:
        /*0060*/ 	.byte	0x04, 0x2f
        /*0062*/ 	.short	(.L_60 - .L_59)
	.align		4
.L_59:
        /*0064*/ 	.word	index@(_ZN3cub18CUB_300001_SM_10006detail6reduce28DeviceReduceSingleTileKernelINS2_10policy_hubIdjN4cuda3std3__44plusIdEEE10Policy1000EPdSC_iS9_ddNS7_10__identityEEEvT0_T1_T2_T3_T4_T6_)
        /*0068*/ 	.word	0x00000030


	//----- nvinfo : EIATTR_FRAME_SIZE
	.align		4
.L_60:
        /*006c*/ 	.byte	0x04, 0x11
        /*006e*/ 	.short	(.L_62 - .L_61)
	.align		4
.L_61:
        /*0070*/ 	.word	index@(_ZN3cub18CUB_300001_SM_10006detail6reduce28DeviceReduceSingleTileKernelINS2_10policy_hubIdjN4cuda3std3__44plusIdEEE10Policy1000EPdSC_iS9_ddNS7_10__identityEEEvT0_T1_T2_T3_T4_T6_)
        /*0074*/ 	.word	0x00000000


	//----- nvinfo : EIATTR_REGCOUNT
	.align		4
.L_62:
        /*0078*/ 	.byte	0x04, 0x2f
        /*007a*/ 	.short	(.L_64 - .L_63)
	.align		4
.L_63:
        /*007c*/ 	.word	index@(_ZN3cub18CUB_300001_SM_10006detail6reduce28DeviceReduceSingleTileKernelINS2_10policy_hubIdyN4cuda3std3__44plusIdEEE10Policy1000EN6thrust24THRUST_300001_SM_1000_NS6detail15normal_iteratorINSD_10device_ptrIdEEEEPdyS9_ddNS7_10__identityEEEvT0_T1_T2_T3_T4_T6_)
        /*0080*/ 	.word	0x0000002e


	//----- nvinfo : EIATTR_FRAME_SIZE
	.align		4
.L_64:
        /*0084*/ 	.byte	0x04, 0x11
        /*0086*/ 	.short	(.L_66 - .L_65)
	.align		4
.L_65:
        /*0088*/ 	.word	index@(_ZN3cub18CUB_300001_SM_10006detail6reduce28DeviceReduceSingleTileKernelINS2_10policy_hubIdyN4cuda3std3__44plusIdEEE10Policy1000EN6thrust24THRUST_300001_SM_1000_NS6detail15normal_iteratorINSD_10device_ptrIdEEEEPdyS9_ddNS7_10__identityEEEvT0_T1_T2_T3_T4_T6_)
        /*008c*/ 	.word	0x00000000


	//----- nvinfo : EIATTR_REGCOUNT
	.align		4
.L_66:
        /*0090*/ 	.byte	0x04, 0x2f
        /*0092*/ 	.short	(.L_68 - .L_67)
	.align		4
.L_67:
        /*0094*/ 	.word	index@(_ZN3cub18CUB_300001_SM_10006detail6reduce18DeviceReduceKernelINS2_10policy_hubIdyN4cuda3std3__44plusIdEEE10Policy1000EN6thrust24THRUST_300001_SM_1000_NS6detail15normal_iteratorINSD_10device_ptrIdEEEEyS9_dNS7_10__identityEEEvT0_PT3_T1_NS0_13GridEvenShareISN_EET2_T4_)
        /*0098*/ 	.word	0x0000001d


	//----- nvinfo : EIATTR_FRAME_SIZE
	.align		4
.L_68:
        /*009c*/ 	.byte	0x04, 0x11
        /*009e*/ 	.short	(.L_70 - .L_69)
	.align		4
.L_69:
        /*00a0*/ 	.word	index@(_ZN3cub18CUB_300001_SM_10006detail6reduce18DeviceReduceKernelINS2_10policy_hubIdyN4cuda3std3__44plusIdEEE10Policy1000EN6thrust24THRUST_300001_SM_1000_NS6detail15normal_iteratorINSD_10device_ptrIdEEEEyS9_dNS7_10__identityEEEvT0_PT3_T1_NS0_13GridEvenShareISN_EET2_T4_)
        /*00a4*/ 	.word	0x00000000


	//----- nvinfo : EIATTR_REGCOUNT
	.align		4
.L_70:
        /*00a8*/ 	.byte	0x04, 0x2f
        /*00aa*/ 	.short	(.L_72 - .L_71)
	.align		4
.L_71:
        /*00ac*/ 	.word	index@(_ZN3cub18CUB_300001_SM_10006detail6reduce28DeviceReduceSingleTileKernelINS2_10policy_hubIdyN4cuda3std3__44plusIdEEE10Policy1000EPdSC_iS9_ddNS7_10__identityEEEvT0_T1_T2_T3_T4_T6_)
        /*00b0*/ 	.word	0x00000030


	//----- nvinfo : EIATTR_FRAME_SIZE
	.align		4
.L_72:
        /*00b4*/ 	.byte	0x04, 0x11
        /*00b6*/ 	.short	(.L_74 - .L_73)
	.align		4
.L_73:
        /*00b8*/ 	.word	index@(_ZN3cub18CUB_300001_SM_10006detail6reduce28DeviceReduceSingleTileKernelINS2_10policy_hubIdyN4cuda3std3__44plusIdEEE10Policy1000EPdSC_iS9_ddNS7_10__identityEEEvT0_T1_T2_T3_T4_T6_)
        /*00bc*/ 	.word	0x00000000


	//----- nvinfo : EIATTR_MIN_STACK_SIZE
	.align		4
.L_74:
        /*00c0*/ 	.byte	0x04, 0x12
        /*00c2*/ 	.short	(.L_76 - .L_75)
	.align		4
.L_75:
        /*00c4*/ 	.word	index@(_ZN3cub18CUB_300001_SM_10006detail6reduce28DeviceReduceSingleTileKernelINS2_10policy_hubIdyN4cuda3std3__44plusIdEEE10Policy1000EPdSC_iS9_ddNS7_10__identityEEEvT0_T1_T2_T3_T4_T6_)
        /*00c8*/ 	.word	0x00000000


	//----- nvinfo : EIATTR_MIN_STACK_SIZE
	.align		4
.L_76:
        /*00cc*/ 	.byte	0x04, 0x12
        /*00ce*/ 	.short	(.L_78 - .L_77)
	.align		4
.L_77:
        /*00d0*/ 	.word	index@(_ZN3cub18CUB_300001_SM_10006detail6reduce18DeviceReduceKernelINS2_10policy_hubIdyN4cuda3std3__44plusIdEEE10Policy1000EN6thrust24THRUST_300001_SM_1000_NS6detail15normal_iteratorINSD_10device_ptrIdEEEEyS9_dNS7_10__identityEEEvT0_PT3_T1_NS0_13GridEvenShareISN_EET2_T4_)
        /*00d4*/ 	.word	0x00000000


	//----- nvinfo : EIATTR_MIN_STACK_SIZE
	.align		4
.L_78:
        /*00d8*/ 	.byte	0x04, 0x12
        /*00da*/ 	.short	(.L_80 - .L_79)
	.align		4
.L_79:
        /*00dc*/ 	.word	index@(_ZN3cub18CUB_300001_SM_10006detail6reduce28DeviceReduceSingleTileKernelINS2_10policy_hubIdyN4cuda3std3__44plusIdEEE10Policy1000EN6thrust24THRUST_300001_SM_1000_NS6detail15normal_iteratorINSD_10device_ptrIdEEEEPdyS9_ddNS7_10__identityEEEvT0_T1_T2_T3_T4_T6_)
        /*00e0*/ 	.word	0x00000000


	//----- nvinfo : EIATTR_MIN_STACK_SIZE
	.align		4
.L_80:
        /*00e4*/ 	.byte	0x04, 0x12
        /*00e6*/ 	.short	(.L_82 - .L_81)
	.align		4
.L_81:
        /*00e8*/ 	.word	index@(_ZN3cub18CUB_300001_SM_10006detail6reduce28DeviceReduceSingleTileKernelINS2_10policy_hubIdjN4cuda3std3__44plusIdEEE10Policy1000EPdSC_iS9_ddNS7_10__identityEEEvT0_T1_T2_T3_T4_T6_)
        /*00ec*/ 	.word	0x00000000


	//----- nvinfo : EIATTR_MIN_STACK_SIZE
	.align		4
.L_82:
        /*00f0*/ 	.byte	0x04, 0x12
        /*00f2*/ 	.short	(.L_84 - .L_83)
	.align		4
.L_83:
        /*00f4*/ 	.word	index@(_ZN3cub18CUB_300001_SM_10006detail6reduce18DeviceReduceKernelINS2_10policy_hubIdjN4cuda3std3__44plusIdEEE10Policy1000EN6thrust24THRUST_300001_SM_1000_NS6detail15normal_iteratorINSD_10device_ptrIdEEEEjS9_dNS7_10__identityEEEvT0_PT3_T1_NS0_13GridEvenShareISN_EET2_T4_)
        /*00f8*/ 	.word	0x00000000


	//----- nvinfo : EIATTR_MIN_STACK_SIZE
	.align		4
.L_84:
        /*00fc*/ 	.byte	0x04, 0x12
        /*00fe*/ 	.short	(.L_86 - .L_85)
	.align		4
.L_85:
        /*0100*/ 	.word	index@(_ZN3cub18CUB_300001_SM_10006detail6reduce28DeviceReduceSingleTileKernelINS2_10policy_hubIdjN4cuda3std3__44plusIdEEE10Policy1000EN6thrust24THRUST_300001_SM_1000_NS6detail15normal_iteratorINSD_10device_ptrIdEEEEPdjS9_ddNS7_10__identityEEEvT0_T1_T2_T3_T4_T6_)
        /*0104*/ 	.word	0x00000000


	//----- nvinfo : EIATTR_MIN_STACK_SIZE
	.align		4
.L_86:
        /*0108*/ 	.byte	0x04, 0x12
        /*010a*/ 	.short	(.L_88 - .L_87)
	.align		4
.L_87:
        /*010c*/ 	.word	index@(_ZN3cub18CUB_300001_SM_10006detail11EmptyKernelIvEEvv)
        /*0110*/ 	.word	0x00000000


	//----- nvinfo : EIATTR_MIN_STACK_SIZE
	.align		4
.L_88:
        /*0114*/ 	.byte	0x04, 0x12
        /*0116*/ 	.short	(.L_90 - .L_89)
	.align		4
.L_89:
        /*0118*/ 	.word	index@(_Z14cuda_integratePfPdidd)
        /*011c*/ 	.word	0x00000000
.L_90:


//--------------------- .nv.compat                --------------------------
	.section	.nv.compat,"",@"SHT_CUDA_COMPAT_INFO"
	.align	4
        /*0000*/ 	.byte	0x02, 0x09, 0x00, 0x00, 0x02, 0x02, 0x01, 0x00, 0x02, 0x05, 0x05, 0x00, 0x03, 0x07, 0x01, 0x01
        /*0010*/ 	.byte	0x02, 0x03, 0x00, 0x00, 0x02, 0x06, 0x01, 0x00, 0x04, 0x0b, 0x08, 0x00, 0x01, 0x00, 0x00, 0x00
        /*0020*/ 	.byte	0x00, 0x00, 0x00, 0x00


//--------------------- .nv.info._ZN3cub18CUB_300001_SM_10006detail6reduce28DeviceReduceSingleTileKernelINS2_10policy_hubIdyN4cuda3std3__44plusIdEEE10Policy1000EPdSC_iS9_ddNS7_10__identityEEEvT0_T1_T2_T3_T4_T6_ --------------------------
	.section	.nv.info._ZN3cub18CUB_300001_SM_10006detail6reduce28DeviceReduceSingleTileKernelINS2_10policy_hubIdyN4cuda3std3__44plusIdEEE10Policy1000EPdSC_iS9_ddNS7_10__identityEEEvT0_T1_T2_T3_T4_T6_,"",@"SHT_CUDA_INFO"
	.sectionflags	@""
	.align	4


	//----- nvinfo : EIATTR_CUDA_API_VERSION
	.align		4
        /*0000*/ 	.byte	0x04, 0x37
        /*0002*/ 	.short	(.L_92 - .L_91)
.L_91:
        /*0004*/ 	.word	0x00000082


	//----- nvinfo : EIATTR_KPARAM_INFO
	.align		4
.L_92:
        /*0008*/ 	.byte	0x04, 0x17
        /*000a*/ 	.short	(.L_94 - .L_93)
.L_93:
        /*000c*/ 	.word	0x00000000
        /*0010*/ 	.short	0x0005
        /*0012*/ 	.short	0x0020
        /*0014*/ 	.byte	0x00, 0xf0, 0x05, 0x00


	//----- nvinfo : EIATTR_KPARAM_INFO
	.align		4
.L_94:
        /*0018*/ 	.byte	0x04, 0x17
        /*001a*/ 	.short	(.L_96 - .L_95)
.L_95:
        /*001c*/ 	.word	0x00000000
        /*0020*/ 	.short	0x0004
        /*0022*/ 	.short	0x0018
        /*0024*/ 	.byte	0x00, 0xf0, 0x21, 0x00


	//----- nvinfo : EIATTR_KPARAM_INFO
	.align		4
.L_96:
        /*0028*/ 	.byte	0x04, 0x17
        /*002a*/ 	.short	(.L_98 - .L_97)
.L_97:
        /*002c*/ 	.word	0x00000000
        /*0030*/ 	.short	0x0003
        /*0032*/ 	.short	0x0014
        /*0034*/ 	.byte	0x00, 0xf0, 0x05, 0x00


	//----- nvinfo : EIATTR_KPARAM_INFO
	.align		4
.L_98:
        /*0038*/ 	.byte	0x04, 0x17
        /*003a*/ 	.short	(.L_100 - .L_99)
.L_99:
        /*003c*/ 	.word	0x00000000
        /*0040*/ 	.short	0x0002
        /*0042*/ 	.short	0x0010
        /*0044*/ 	.byte	0x00, 0xf0, 0x11, 0x00


	//----- nvinfo : EIATTR_KPARAM_INFO
	.align		4
.L_100:
        /*0048*/ 	.byte	0x04, 0x17
        /*004a*/ 	.short	(.L_102 - .L_101)
.L_101:
        /*004c*/ 	.word	0x00000000
        /*0050*/ 	.short	0x0001
        /*0052*/ 	.short	0x0008
        /*0054*/ 	.byte	0x00, 0xf5, 0x21, 0x00


	//----- nvinfo : EIATTR_KPARAM_INFO
	.align		4
.L_102:
        /*0058*/ 	.byte	0x04, 0x17
        /*005a*/ 	.short	(.L_104 - .L_103)
.L_103:
        /*005c*/ 	.word	0x00000000
        /*0060*/ 	.short	0x0000
        /*0062*/ 	.short	0x0000
        /*0064*/ 	.byte	0x00, 0xf5, 0x21, 0x00


	//----- nvinfo : EIATTR_SPARSE_MMA_MASK
	.align		4
.L_104:
        /*0068*/ 	.byte	0x03, 0x50
        /*006a*/ 	.short	0x0000


	//----- nvinfo : EIATTR_MAXREG_COUNT
	.align		4
        /*006c*/ 	.byte	0x03, 0x1b
        /*006e*/ 	.short	0x0080


	//----- nvinfo : EIATTR_NUM_BARRIERS
	.align		4
        /*0070*/ 	.byte	0x02, 0x4c
        /*0072*/ 	.byte	0x01
	.zero		1


	//----- nvinfo : EIATTR_MERCURY_ISA_VERSION
	.align		4
        /*0074*/ 	.byte	0x03, 0x5f
        /*0076*/ 	.short	0x0101


	//----- nvinfo : EIATTR_COOP_GROUP_MASK_REGIDS
	.align		4
        /*0078*/ 	.byte	0x04, 0x29
        /*007a*/ 	.short	(.L_106 - .L_105)


	//   ....[0]....
.L_105:
        /*007c*/ 	.word	0xffffffff


	//   ....[1]....
        /*0080*/ 	.word	0xffffffff


	//   ....[2]....
        /*0084*/ 	.word	0xffffffff


	//   ....[3]....
        /*0088*/ 	.word	0xffffffff


	//   ....[4]....
        /*008c*/ 	.word	0xffffffff


	//   ....[5]....
        /*0090*/ 	.word	0xffffffff


	//   ....[6]....
        /*0094*/ 	.word	0xffffffff


	//   ....[7]....
        /*0098*/ 	.word	0xffffffff


	//   ....[8]....
        /*009c*/ 	.word	0xffffffff


	//   ....[9]....
        /*00a0*/ 	.word	0xffffffff


	//   ....[10]....
        /*00a4*/ 	.word	0xffffffff


	//   ....[11]....
        /*00a8*/ 	.word	0xffffffff


	//   ....[12]....
        /*00ac*/ 	.word	0xffffffff


	//   ....[13]....
        /*00b0*/ 	.word	0xffffffff


	//   ....[14]....
        /*00b4*/ 	.word	0xffffffff


	//   ....[15]....
        /*00b8*/ 	.word	0xffffffff


	//   ....[16]....
        /*00bc*/ 	.word	0xffffffff


	//   ....[17]....
        /*00c0*/ 	.word	0xffffffff


	//   ....[18]....
        /*00c4*/ 	.word	0xffffffff


	//   ....[19]....
        /*00c8*/ 	.word	0xffffffff


	//   ....[20]....
        /*00cc*/ 	.word	0xffffffff


	//   ....[21]....
        /*00d0*/ 	.word	0xffffffff


	//   ....[22]....
        /*00d4*/ 	.word	0xffffffff


	//   ....[23]....
        /*00d8*/ 	.word	0xffffffff


	//   ....[24]....
        /*00dc*/ 	.word	0xffffffff


	//   ....[25]....
        /*00e0*/ 	.word	0xffffffff


	//   ....[26]....
        /*00e4*/ 	.word	0xffffffff


	//   ....[27]....
        /*00e8*/ 	.word	0xffffffff


	//   ....[28]....
        /*00ec*/ 	.word	0xffffffff


	//   ....[29]....
        /*00f0*/ 	.word	0xffffffff


	//----- nvinfo : EIATTR_COOP_GROUP_INSTR_OFFSETS
	.align		4
.L_106:
        /*00f4*/ 	.byte	0x04, 0x28
        /*00f6*/ 	.short	(.L_108 - .L_107)


	//   ....[0]....
.L_107:
        /*00f8*/ 	.word	0x00000960


	//   ....[1]....
        /*00fc*/ 	.word	0x00000970


	//   ....[2]....
        /*0100*/ 	.word	0x000009e0


	//   ....[3]....
        /*0104*/ 	.word	0x00000a10


	//   ....[4]....
        /*0108*/ 	.word	0x00000a70


	//   ....[5]....
        /*010c*/ 	.word	0x00000a80


	//   ....[6]....
        /*0110*/ 	.word	0x00000ae0


	//   ....[7]....
        /*0114*/ 	.word	0x00000af0


	//   ....[8]....
        /*0118*/ 	.word	0x00000b40


	//   ....[9]....
        /*011c*/ 	.word	0x00000b60


	//   ....[10]....
        /*0120*/ 	.word	0x00000e10


	//   ....[11]....
        /*0124*/ 	.word	0x00000e20


	//   ....[12]....
        /*0128*/ 	.word	0x00000eb0


	//   ....[13]....
        /*012c*/ 	.word	0x00000ed0


	//   ....[14]....
        /*0130*/ 	.word	0x00000f20


	//   ....[15]....
        /*0134*/ 	.word	0x00000f40


	//   ....[16]....
        /*0138*/ 	.word	0x00000f90


	//   ....[17]....
        /*013c*/ 	.word	0x00000fb0


	//   ....[18]....
        /*0140*/ 	.word	0x00001000


	//   ....[19]....
        /*0144*/ 	.word	0x00001030


	//   ....[20]....
        /*0148*/ 	.word	0x000020b0


	//   ....[21]....
        /*014c*/ 	.word	0x000020c0


	//   ....[22]....
        /*0150*/ 	.word	0x00002130


	//   ....[23]....
        /*0154*/ 	.word	0x00002140


	//   ....[24]....
        /*0158*/ 	.word	0x000021a0


	//   ....[25]....
        /*015c*/ 	.word	0x000021b0


	//   ....[26]....
        /*0160*/ 	.word	0x00002200


	//   ....[27]....
        /*0164*/ 	.word	0x00002220


	//   ....[28]....
        /*0168*/ 	.word	0x00002280


	//   ....[29]....
        /*016c*/ 	.word	0x000022b0


	//----- nvinfo : EIATTR_VRC_CTA_INIT_COUNT
	.align		4
.L_108:
        /*0170*/ 	.byte	0x02, 0x4a
	.zero		1
	.zero		1


	//----- nvinfo : EIATTR_EXIT_INSTR_OFFSETS
	.align		4
        /*0174*/ 	.byte	0x04, 0x1c
        /*0176*/ 	.short	(.L_110 - .L_109)


	//   ....[0]....
.L_109:
        /*0178*/ 	.word	0x00000080


	//   ....[1]....
        /*017c*/ 	.word	0x000000c0


	//   ....[2]....
        /*0180*/ 	.word	0x00002510


	//   ....[3]....
        /*0184*/ 	.word	0x00002560


	//----- nvinfo : EIATTR_MAX_THREADS
	.align		4
.L_110:
        /*0188*/ 	.byte	0x04, 0x05
        /*018a*/ 	.short	(.L_112 - .L_111)
.L_111:
        /*018c*/ 	.word	0x00000200
        /*0190*/ 	.word	0x00000001
        /*0194*/ 	.word	0x00000001


	//----- nvinfo : EIATTR_CRS_STACK_SIZE
	.align		4
.L_112:
        /*0198*/ 	.byte	0x04, 0x1e
        /*019a*/ 	.short	(.L_114 - .L_113)
.L_113:
        /*019c*/ 	.word	0x00000000


	//----- nvinfo : EIATTR_CBANK_PARAM_SIZE
	.align		4
.L_114:
        /*01a0*/ 	.byte	0x03, 0x19
        /*01a2*/ 	.short	0x0021


	//----- nvinfo : EIATTR_PARAM_CBANK
	.align		4
        /*01a4*/ 	.byte	0x04, 0x0a
        /*01a6*/ 	.short	(.L_116 - .L_115)
	.align		4
.L_115:
        /*01a8*/ 	.word	index@(.nv.constant0._ZN3cub18CUB_300001_SM_10006detail6reduce28DeviceReduceSingleTileKernelINS2_10policy_hubIdyN4cuda3std3__44plusIdEEE10Policy1000EPdSC_iS9_ddNS7_10__identityEEEvT0_T1_T2_T3_T4_T6_)
        /*01ac*/ 	.short	0x0380
        /*01ae*/ 	.short	0x0021


	//----- nvinfo : EIATTR_SW_WAR
	.align		4
.L_116:
        /*01b0*/ 	.byte	0x04, 0x36
        /*01b2*/ 	.short	(.L_118 - .L_117)
.L_117:
        /*01b4*/ 	.word	0x00000008
.L_118:


//--------------------- .nv.info._ZN3cub18CUB_300001_SM_10006detail6reduce18DeviceReduceKernelINS2_10policy_hubIdyN4cuda3std3__44plusIdEEE10Policy1000EN6thrust24THRUST_300001_SM_1000_NS6detail15normal_iteratorINSD_10device_ptrIdEEEEyS9_dNS7_10__identityEEEvT0_PT3_T1_NS0_13GridEvenShareISN_EET2_T4_ --------------------------
	.section	.nv.info._ZN3cub18CUB_300001_SM_10006detail6reduce18DeviceReduceKernelINS2_10policy_hubIdyN4cuda3std3__44plusIdEEE10Policy1000EN6thrust24THRUST_300001_SM_1000_NS6detail15normal_iteratorINSD_10device_ptrIdEEEEyS9_dNS7_10__identityEEEvT0_PT3_T1_NS0_13GridEvenShareISN_EET2_T4_,"",@"SHT_CUDA_INFO"
	.sectionflags	@""
	.align	4


	//----- nvinfo : EIATTR_CUDA_API_VERSION
	.align		4
        /*0000*/ 	.byte	0x04, 0x37
        /*0002*/ 	.short	(.L_120 - .L_119)
.L_119:
        /*0004*/ 	.word	0x00000082


	//----- nvinfo : EIATTR_KPARAM_INFO
	.align		4
.L_120:
        /*0008*/ 	.byte	0x04, 0x17
        /*000a*/ 	.short	(.L_122 - .L_121)
.L_121:
        /*000c*/ 	.word	0x00000000
        /*0010*/ 	.short	0x0005
        /*0012*/ 	.short	0x0061
        /*0014*/ 	.byte	0x00, 0xf0, 0x05, 0x00


	//----- nvinfo : EIATTR_KPARAM_INFO
	.align		4
.L_122:
        /*0018*/ 	.byte	0x04, 0x17
        /*001a*/ 	.short	(.L_124 - .L_123)
.L_123:
        /*001c*/ 	.word	0x00000000
        /*0020*/ 	.short	0x0004
        /*0022*/ 	.short	0x0060
        /*0024*/ 	.byte	0x00, 0xf0, 0x05, 0x00


	//----- nvinfo : EIATTR_KPARAM_INFO
	.align		4
.L_124:
        /*0028*/ 	.byte	0x04, 0x17
        /*002a*/ 	.short	(.L_126 - .L_125)
.L_125:
        /*002c*/ 	.word	0x00000000
        /*0030*/ 	.short	0x0003
        /*0032*/ 	.short	0x0018
        /*0034*/ 	.byte	0x00, 0xf0, 0x21, 0x01


	//----- nvinfo : EIATTR_KPARAM_INFO
	.align		4
.L_126:
        /*0038*/ 	.byte	0x04, 0x17
        /*003a*/ 	.short	(.L_128 - .L_127)
.L_127:
        /*003c*/ 	.word	0x00000000
        /*0040*/ 	.short	0x0002
        /*0042*/ 	.short	0x0010
        /*0044*/ 	.byte	0x00, 0xf0, 0x21, 0x00


	//----- nvinfo : EIATTR_KPARAM_INFO
	.align		4
.L_128:
        /*0048*/ 	.byte	0x04, 0x17
        /*004a*/ 	.short	(.L_130 - .L_129)
.L_129:
        /*004c*/ 	.word	0x00000000
        /*0050*/ 	.short	0x0001
        /*0052*/ 	.short	0x0008
        /*0054*/ 	.byte	0x00, 0xf5, 0x21, 0x00


	//----- nvinfo : EIATTR_KPARAM_INFO
	.align		4
.L_130:
        /*0058*/ 	.byte	0x04, 0x17
        /*005a*/ 	.short	(.L_132 - .L_131)
.L_131:
        /*005c*/ 	.word	0x00000000
        /*0060*/ 	.short	0x0000
        /*0062*/ 	.short	0x0000
        /*0064*/ 	.byte	0x00, 0xf0, 0x21, 0x00


	//----- nvinfo : EIATTR_SPARSE_MMA_MASK
	.align		4
.L_132:
        /*0068*/ 	.byte	0x03, 0x50
        /*006a*/ 	.short	0x0000


	//----- nvinfo : EIATTR_MAXREG_COUNT
	.align		4
        /*006c*/ 	.byte	0x03, 0x1b
        /*006e*/ 	.short	0x0080


	//----- nvinfo : EIATTR_NUM_BARRIERS
	.align		4
        /*0070*/ 	.byte	0x02, 0x4c
        /*0072*/ 	.byte	0x01
	.zero		1


	//----- nvinfo : EIATTR_MERCURY_ISA_VERSION
	.align		4
        /*0074*/ 	.byte	0x03, 0x5f
        /*0076*/ 	.short	0x0101


	//----- nvinfo : EIATTR_COOP_GROUP_MASK_REGIDS
	.align		4
        /*0078*/ 	.byte	0x04, 0x29
        /*007a*/ 	.short	(.L_134 - .L_133)


	//   ....[0]....
.L_133:
        /*007c*/ 	.word	0xffffffff


	//   ....[1]....
        /*0080*/ 	.word	0xffffffff


	//   ....[2]....
        /*0084*/ 	.word	0xffffffff


	//   ....[3]....
        /*0088*/ 	.word	0xffffffff


	//   ....[4]....
        /*008c*/ 	.word	0xffffffff


	//   ....[5]....
        /*0090*/ 	.word	0xffffffff


	//   ....[6]....
        /*0094*/ 	.word	0xffffffff


	//   ....[7]....
        /*0098*/ 	.word	0xffffffff


	//   ....[8]....
        /*009c*/ 	.word	0xffffffff


	//   ....[9]....
        /*00a0*/ 	.word	0xffffffff


	//   ....[10]....
        /*00a4*/ 	.word	0xffffffff


	//   ....[11]....
        /*00a8*/ 	.word	0xffffffff


	//   ....[12]....
        /*00ac*/ 	.word	0xffffffff


	//   ....[13]....
        /*00b0*/ 	.word	0xffffffff


	//   ....[14]....
        /*00b4*/ 	.word	0xffffffff


	//   ....[15]....
        /*00b8*/ 	.word	0xffffffff


	//   ....[16]....
        /*00bc*/ 	.word	0xffffffff


	//   ....[17]....
        /*00c0*/ 	.word	0xffffffff


	//   ....[18]....
        /*00c4*/ 	.word	0xffffffff


	//   ....[19]....
        /*00c8*/ 	.word	0xffffffff


	//   ....[20]....
        /*00cc*/ 	.word	0xffffffff


	//   ....[21]....
        /*00d0*/ 	.word	0xffffffff


	//   ....[22]....
        /*00d4*/ 	.word	0xffffffff


	//   ....[23]....
        /*00d8*/ 	.word	0xffffffff


	//   ....[24]....
        /*00dc*/ 	.word	0xffffffff


	//   ....[25]....
        /*00e0*/ 	.word	0xffffffff


	//   ....[26]....
        /*00e4*/ 	.word	0xffffffff


	//   ....[27]....
        /*00e8*/ 	.word	0xffffffff


	//   ....[28]....
        /*00ec*/ 	.word	0xffffffff


	//   ....[29]....
        /*00f0*/ 	.word	0xffffffff


	//----- nvinfo : EIATTR_COOP_GROUP_INSTR_OFFSETS
	.align		4
.L_134:
        /*00f4*/ 	.byte	0x04, 0x28
        /*00f6*/ 	.short	(.L_136 - .L_135)


	//   ....[0]....
.L_135:
        /*00f8*/ 	.word	0x000009a0


	//   ....[1]....
        /*00fc*/ 	.word	0x000009b0


	//   ....[2]....
        /*0100*/ 	.word	0x00000a20


	//   ....[3]....
        /*0104*/ 	.word	0x00000a40


	//   ....[4]....
        /*0108*/ 	.word	0x00000ab0


	//   ....[5]....
        /*010c*/ 	.word	0x00000ac0


	//   ....[6]....
        /*0110*/ 	.word	0x00000b10


	//   ....[7]....
        /*0114*/ 	.word	0x00000b30


	//   ....[8]....
        /*0118*/ 	.word	0x00000ba0


	//   ....[9]....
        /*011c*/ 	.word	0x00000bb0


	//   ....[10]....
        /*0120*/ 	.word	0x00000e50


	//   ....[11]....
        /*0124*/ 	.word	0x00000e60


	//   ....[12]....
        /*0128*/ 	.word	0x00000ee0


	//   ....[13]....
        /*012c*/ 	.word	0x00000f00


	//   ....[14]....
        /*0130*/ 	.word	0x00000f50


	//   ....[15]....
        /*0134*/ 	.word	0x00000f80


	//   ....[16]....
        /*0138*/ 	.word	0x00000fd0


	//   ....[17]....
        /*013c*/ 	.word	0x00000ff0


	//   ....[18]....
        /*0140*/ 	.word	0x00001060


	//   ....[19]....
        /*0144*/ 	.word	0x00001090


	//   ....[20]....
        /*0148*/ 	.word	0x00002360


	//   ....[21]....
        /*014c*/ 	.word	0x00002370


	//   ....[22]....
        /*0150*/ 	.word	0x000023f0


	//   ....[23]....
        /*0154*/ 	.word	0x00002400


	//   ....[24]....
        /*0158*/ 	.word	0x00002460


	//   ....[25]....
        /*015c*/ 	.word	0x00002470


	//   ....[26]....
        /*0160*/ 	.word	0x000024c0


	//   ....[27]....
        /*0164*/ 	.word	0x000024f0


	//   ....[28]....
        /*0168*/ 	.word	0x00002570


	//   ....[29]....
        /*016c*/ 	.word	0x00002580


	//----- nvinfo : EIATTR_VRC_CTA_INIT_COUNT
	.align		4
.L_136:
        /*0170*/ 	.byte	0x02, 0x4a
	.zero		1
	.zero		1


	//----- nvinfo : EIATTR_EXIT_INSTR_OFFSETS
	.align		4
        /*0174*/ 	.byte	0x04, 0x1c
        /*0176*/ 	.short	(.L_138 - .L_137)


	//   ....[0]....
.L_137:
        /*0178*/ 	.word	0x000027b0


	//   ....[1]....
        /*017c*/ 	.word	0x00002810


	//----- nvinfo : EIATTR_MAX_THREADS
	.align		4
.L_138:
        /*0180*/ 	.byte	0x04, 0x05
        /*0182*/ 	.short	(.L_140 - .L_139)
.L_139:
        /*0184*/ 	.word	0x00000200
        /*0188*/ 	.word	0x00000001
        /*018c*/ 	.word	0x00000001


	//----- nvinfo : EIATTR_CRS_STACK_SIZE
	.align		4
.L_140:
        /*0190*/ 	.byte	0x04, 0x1e
        /*0192*/ 	.short	(.L_142 - .L_141)
.L_141:
        /*0194*/ 	.word	0x00000000


	//----- nvinfo : EIATTR_CBANK_PARAM_SIZE
	.align		4
.L_142:
        /*0198*/ 	.byte	0x03, 0x19
        /*019a*/ 	.short	0x0062


	//----- nvinfo : EIATTR_PARAM_CBANK
	.align		4
        /*019c*/ 	.byte	0x04, 0x0a
        /*019e*/ 	.short	(.L_144 - .L_143)
	.align		4
.L_143:
        /*01a0*/ 	.word	index@(.nv.constant0._ZN3cub18CUB_300001_SM_10006detail6reduce18DeviceReduceKernelINS2_10policy_hubIdyN4cuda3std3__44plusIdEEE10Policy1000EN6thrust24THRUST_300001_SM_1000_NS6detail15normal_iteratorINSD_10device_ptrIdEEEEyS9_dNS7_10__identityEEEvT0_PT3_T1_NS0_13GridEvenShareISN_EET2_T4_)
        /*01a4*/ 	.short	0x0380
        /*01a6*/ 	.short	0x0062


	//----- nvinfo : EIATTR_SW_WAR
	.align		4
.L_144:
        /*01a8*/ 	.byte	0x04, 0x36
        /*01aa*/ 	.short	(.L_146 - .L_145)
.L_145:
        /*01ac*/ 	.word	0x00000008
.L_146:


//--------------------- .nv.info._ZN3cub18CUB_300001_SM_10006detail6reduce28DeviceReduceSingleTileKernelINS2_10policy_hubIdyN4cuda3std3__44plusIdEEE10Policy1000EN6thrust24THRUST_300001_SM_1000_NS6detail15normal_iteratorINSD_10device_ptrIdEEEEPdyS9_ddNS7_10__identityEEEvT0_T1_T2_T3_T4_T6_ --------------------------
	.section	.nv.info._ZN3cub18CUB_300001_SM_10006detail6reduce28DeviceReduceSingleTileKernelINS2_10policy_hubIdyN4cuda3std3__44plusIdEEE10Policy1000EN6thrust24THRUST_300001_SM_1000_NS6detail15normal_iteratorINSD_10device_ptrIdEEEEPdyS9_ddNS7_10__identityEEEvT0_T1_T2_T3_T4_T6_,"",@"SHT_CUDA_INFO"
	.sectionflags	@""
	.align	4


	//----- nvinfo : EIATTR_CUDA_API_VERSION
	.align		4
        /*0000*/ 	.byte	0x04, 0x37
        /*0002*/ 	.short	(.L_148 - .L_147)
.L_147:
        /*0004*/ 	.word	0x00000082


	//----- nvinfo : EIATTR_KPARAM_INFO
	.align		4
.L_148:
        /*0008*/ 	.byte	0x04, 0x17
        /*000a*/ 	.short	(.L_150 - .L_149)
.L_149:
        /*000c*/ 	.word	0x00000000
        /*0010*/ 	.short	0x0005
        /*0012*/ 	.short	0x0028
        /*0014*/ 	.byte	0x00, 0xf0, 0x05, 0x00


	//----- nvinfo : EIATTR_KPARAM_INFO
	.align		4
.L_150:
        /*0018*/ 	.byte	0x04, 0x17
        /*001a*/ 	.short	(.L_152 - .L_151)
.L_151:
        /*001c*/ 	.word	0x00000000
        /*0020*/ 	.short	0x0004
        /*0022*/ 	.short	0x0020
        /*0024*/ 	.byte	0x00, 0xf0, 0x21, 0x00


	//----- nvinfo : EIATTR_KPARAM_INFO
	.align		4
.L_152:
        /*0028*/ 	.byte	0x04, 0x17
        /*002a*/ 	.short	(.L_154 - .L_153)
.L_153:
        /*002c*/ 	.word	0x00000000
        /*0030*/ 	.short	0x0003
        /*0032*/ 	.short	0x0018
        /*0034*/ 	.byte	0x00, 0xf0, 0x05, 0x00


	//----- nvinfo : EIATTR_KPARAM_INFO
	.align		4
.L_154:
        /*0038*/ 	.byte	0x04, 0x17
        /*003a*/ 	.short	(.L_156 - .L_155)
.L_155:
        /*003c*/ 	.word	0x00000000
        /*0040*/ 	.short	0x0002
        /*0042*/ 	.short	0x0010
        /*0044*/ 	.byte	0x00, 0xf0, 0x21, 0x00


	//----- nvinfo : EIATTR_KPARAM_INFO
	.align		4
.L_156:
        /*0048*/ 	.byte	0x04, 0x17
        /*004a*/ 	.short	(.L_158 - .L_157)
.L_157:
        /*004c*/ 	.word	0x00000000
        /*0050*/ 	.short	0x0001
        /*0052*/ 	.short	0x0008
        /*0054*/ 	.byte	0x00, 0xf5, 0x21, 0x00


	//----- nvinfo : EIATTR_KPARAM_INFO
	.align		4
.L_158:
        /*0058*/ 	.byte	0x04, 0x17
        /*005a*/ 	.short	(.L_160 - .L_159)
.L_159:
        /*005c*/ 	.word	0x00000000
        /*0060*/ 	.short	0x0000
        /*0062*/ 	.short	0x0000
        /*0064*/ 	.byte	0x00, 0xf0, 0x21, 0x00


	//----- nvinfo : EIATTR_SPARSE_MMA_MASK
	.align		4
.L_160:
        /*0068*/ 	.byte	0x03, 0x50
        /*006a*/ 	.short	0x0000


	//----- nvinfo : EIATTR_MAXREG_COUNT
	.align		4
        /*006c*/ 	.byte	0x03, 0x1b
        /*006e*/ 	.short	0x0080


	//----- nvinfo : EIATTR_NUM_BARRIERS
	.align		4
        /*0070*/ 	.byte	0x02, 0x4c
        /*0072*/ 	.byte	0x01
	.zero		1


	//----- nvinfo : EIATTR_MERCURY_ISA_VERSION
	.align		4
        /*0074*/ 	.byte	0x03, 0x5f
        /*0076*/ 	.short	0x0101


	//----- nvinfo : EIATTR_COOP_GROUP_MASK_REGIDS
	.align		4
        /*0078*/ 	.byte	0x04, 0x29
        /*007a*/ 	.short	(.L_162 - .L_161)


	//   ....[0]....
.L_161:
        /*007c*/ 	.word	0xffffffff


	//   ....[1]....
        /*0080*/ 	.word	0xffffffff


	//   ....[2]....
        /*0084*/ 	.word	0xffffffff


	//   ....[3]....
        /*0088*/ 	.word	0xffffffff


	//   ....[4]....
        /*008c*/ 	.word	0xffffffff


	//   ....[5]....
        /*0090*/ 	.word	0xffffffff


	//   ....[6]....
        /*0094*/ 	.word	0xffffffff


	//   ....[7]....
        /*0098*/ 	.word	0xffffffff


	//   ....[8]....
        /*009c*/ 	.word	0xffffffff


	//   ....[9]....
        /*00a0*/ 	.word	0xffffffff


	//   ....[10]....
        /*00a4*/ 	.word	0xffffffff


	//   ....[11]....
        /*00a8*/ 	.word	0xffffffff


	//   ....[12]....
        /*00ac*/ 	.word	0xffffffff


	//   ....[13]....
        /*00b0*/ 	.word	0xffffffff


	//   ....[14]....
        /*00b4*/ 	.word	0xffffffff


	//   ....[15]....
        /*00b8*/ 	.word	0xffffffff


	//   ....[16]....
        /*00bc*/ 	.word	0xffffffff


	//   ....[17]....
        /*00c0*/ 	.word	0xffffffff


	//   ....[18]....
        /*00c4*/ 	.word	0xffffffff


	//   ....[19]....
        /*00c8*/ 	.word	0xffffffff


	//   ....[20]....
        /*00cc*/ 	.word	0xffffffff


	//   ....[21]....
        /*00d0*/ 	.word	0xffffffff


	//   ....[22]....
        /*00d4*/ 	.word	0xffffffff


	//   ....[23]....
        /*00d8*/ 	.word	0xffffffff


	//   ....[24]....
        /*00dc*/ 	.word	0xffffffff


	//   ....[25]....
        /*00e0*/ 	.word	0xffffffff


	//   ....[26]....
        /*00e4*/ 	.word	0xffffffff


	//   ....[27]....
        /*00e8*/ 	.word	0xffffffff


	//   ....[28]....
        /*00ec*/ 	.word	0xffffffff


	//   ....[29]....
        /*00f0*/ 	.word	0xffffffff


	//----- nvinfo : EIATTR_COOP_GROUP_INSTR_OFFSETS
	.align		4
.L_162:
        /*00f4*/ 	.byte	0x04, 0x28
        /*00f6*/ 	.short	(.L_164 - .L_163)


	//   ....[0]....
.L_163:
        /*00f8*/ 	.word	0x00000910


	//   ....[1]....
        /*00fc*/ 	.word	0x00000920


	//   ....[2]....
        /*0100*/ 	.word	0x00000990


	//   ....[3]....
        /*0104*/ 	.word	0x000009a0


	//   ....[4]....
        /*0108*/ 	.word	0x00000a00


	//   ....[5]....
        /*010c*/ 	.word	0x00000a10


	//   ....[6]....
        /*0110*/ 	.word	0x00000a60


	//   ....[7]....
        /*0114*/ 	.word	0x00000a80


	//   ....[8]....
        /*0118*/ 	.word	0x00000ae0


	//   ....[9]....
        /*011c*/ 	.word	0x00000b10


	//   ....[10]....
        /*0120*/ 	.word	0x00000dc0


	//   ....[11]....
        /*0124*/ 	.word	0x00000dd0


	//   ....[12]....
        /*0128*/ 	.word	0x00000e60


	//   ....[13]....
        /*012c*/ 	.word	0x00000e70


	//   ....[14]....
        /*0130*/ 	.word	0x00000ed0


	//   ....[15]....
        /*0134*/ 	.word	0x00000ee0


	//   ....[16]....
        /*0138*/ 	.word	0x00000f30


	//   ....[17]....
        /*013c*/ 	.word	0x00000f50


	//   ....[18]....
        /*0140*/ 	.word	0x00000fc0


	//   ....[19]....
        /*0144*/ 	.word	0x00000ff0


	//   ....[20]....
        /*0148*/ 	.word	0x00002180


	//   ....[21]....
        /*014c*/ 	.word	0x00002190


	//   ....[22]....
        /*0150*/ 	.word	0x00002200


	//   ....[23]....
        /*0154*/ 	.word	0x00002210


	//   ....[24]....
        /*0158*/ 	.word	0x00002270


	//   ....[25]....
        /*015c*/ 	.word	0x00002280


	//   ....[26]....
        /*0160*/ 	.word	0x000022d0


	//   ....[27]....
        /*0164*/ 	.word	0x000022f0


	//   ....[28]....
        /*0168*/ 	.word	0x00002350


	//   ....[29]....
        /*016c*/ 	.word	0x00002380


	//----- nvinfo : EIATTR_VRC_CTA_INIT_COUNT
	.align		4
.L_164:
        /*0170*/ 	.byte	0x02, 0x4a
	.zero		1
	.zero		1


	//----- nvinfo : EIATTR_EXIT_INSTR_OFFSETS
	.align		4
        /*0174*/ 	.byte	0x04, 0x1c
        /*0176*/ 	.short	(.L_166 - .L_165)


	//   ....[0]....
.L_165:
        /*0178*/ 	.word	0x000000a0


	//   ....[1]....
        /*017c*/ 	.word	0x000000e0


	//   ....[2]....
        /*0180*/ 	.word	0x000025e0


	//   ....[3]....
        /*0184*/ 	.word	0x00002630


	//----- nvinfo : EIATTR_MAX_THREADS
	.align		4
.L_166:
        /*0188*/ 	.byte	0x04, 0x05
        /*018a*/ 	.short	(.L_168 - .L_167)
.L_167:
        /*018c*/ 	.word	0x00000200
        /*0190*/ 	.word	0x00000001
        /*0194*/ 	.word	0x00000001


	//----- nvinfo : EIATTR_CRS_STACK_SIZE
	.align		4
.L_168:
        /*0198*/ 	.byte	0x04, 0x1e
        /*019a*/ 	.short	(.L_170 - .L_169)
.L_169:
        /*019c*/ 	.word	0x00000000


	//----- nvinfo : EIATTR_CBANK_PARAM_SIZE
	.align		4
.L_170:
        /*01a0*/ 	.byte	0x03, 0x19
        /*01a2*/ 	.short	0x0029


	//----- nvinfo : EIATTR_PARAM_CBANK
	.align		4
        /*01a4*/ 	.byte	0x04, 0x0a
        /*01a6*/ 	.short	(.L_172 - .L_171)
	.align		4
.L_171:
        /*01a8*/ 	.word	index@(.nv.constant0._ZN3cub18CUB_300001_SM_10006detail6reduce28DeviceReduceSingleTileKernelINS2_10policy_hubIdyN4cuda3std3__44plusIdEEE10Policy1000EN6thrust24THRUST_300001_SM_1000_NS6detail15normal_iteratorINSD_10device_ptrIdEEEEPdyS9_ddNS7_10__identityEEEvT0_T1_T2_T3_T4_T6_)
        /*01ac*/ 	.short	0x0380
        /*01ae*/ 	.short	0x0029


	//----- nvinfo : EIATTR_SW_WAR
	.align		4
.L_172:
        /*01b0*/ 	.byte	0x04, 0x36
        /*01b2*/ 	.short	(.L_174 - .L_173)
.L_173:
        /*01b4*/ 	.word	0x00000008
.L_174:


//--------------------- .nv.info._ZN3cub18CUB_300001_SM_10006detail6reduce28DeviceReduceSingleTileKernelINS2_10policy_hubIdjN4cuda3std3__44plusIdEEE10Policy1000EPdSC_iS9_ddNS7_10__identityEEEvT0_T1_T2_T3_T4_T6_ --------------------------
	.section	.nv.info._ZN3cub18CUB_300001_SM_10006detail6reduce28DeviceReduceSingleTileKernelINS2_10policy_hubIdjN4cuda3std3__44plusIdEEE10Policy1000EPdSC_iS9_ddNS7_10__identityEEEvT0_T1_T2_T3_T4_T6_,"",@"SHT_CUDA_INFO"
	.sectionflags	@""
	.align	4


	//----- nvinfo : EIATTR_CUDA_API_VERSION
	.align		4
        /*0000*/ 	.byte	0x04, 0x37
        /*0002*/ 	.short	(.L_176 - .L_175)
.L_175:
        /*0004*/ 	.word	0x00000082


	//----- nvinfo : EIATTR_KPARAM_INFO
	.align		4
.L_176:
        /*0008*/ 	.byte	0x04, 0x17
        /*000a*/ 	.short	(.L_178 - .L_177)
.L_177:
        /*000c*/ 	.word	0x00000000
        /*0010*/ 	.short	0x0005
        /*0012*/ 	.short	0x0020
        /*0014*/ 	.byte	0x00, 0xf0, 0x05, 0x00


	//----- nvinfo : EIATTR_KPARAM_INFO
	.align		4
.L_178:
        /*0018*/ 	.byte	0x04, 0x17
        /*001a*/ 	.short	(.L_180 - .L_179)
.L_179:
        /*001c*/ 	.word	0x00000000
        /*0020*/ 	.short	0x0004
        /*0022*/ 	.short	0x0018
        /*0024*/ 	.byte	0x00, 0xf0, 0x21, 0x00


	//----- nvinfo : EIATTR_KPARAM_INFO
	.align		4
.L_180:
        /*0028*/ 	.byte	0x04, 0x17
        /*002a*/ 	.short	(.L_182 - .L_181)
.L_181:
        /*002c*/ 	.word	0x00000000
        /*0030*/ 	.short	0x0003
        /*0032*/ 	.short	0x0014
        /*0034*/ 	.byte	0x00, 0xf0, 0x05, 0x00


	//----- nvinfo : EIATTR_KPARAM_INFO
	.align		4
.L_182:
        /*0038*/ 	.byte	0x04, 0x17
        /*003a*/ 	.short	(.L_184 - .L_183)
.L_183:
        /*003c*/ 	.word	0x00000000
        /*0040*/ 	.short	0x0002
        /*0042*/ 	.short	0x0010
        /*0044*/ 	.byte	0x00, 0xf0, 0x11, 0x00


	//----- nvinfo : EIATTR_KPARAM_INFO
	.align		4
.L_184:
        /*0048*/ 	.byte	0x04, 0x17
        /*004a*/ 	.short	(.L_186 - .L_185)
.L_185:
        /*004c*/ 	.word	0x00000000
        /*0050*/ 	.short	0x0001
        /*0052*/ 	.short	0x0008
        /*0054*/ 	.byte	0x00, 0xf5, 0x21, 0x00


	//----- nvinfo : EIATTR_KPARAM_INFO
	.align		4
.L_186:
        /*0058*/ 	.byte	0x04, 0x17
        /*005a*/ 	.short	(.L_188 - .L_187)
.L_187:
        /*005c*/ 	.word	0x00000000
        /*0060*/ 	.short	0x0000
        /*0062*/ 	.short	0x0000
        /*0064*/ 	.byte	0x00, 0xf5, 0x21, 0x00


	//----- nvinfo : EIATTR_SPARSE_MMA_MASK
	.align		4
.L_188:
        /*0068*/ 	.byte	0x03, 0x50
        /*006a*/ 	.short	0x0000


	//----- nvinfo : EIATTR_MAXREG_COUNT
	.align		4
        /*006c*/ 	.byte	0x03, 0x1b
        /*006e*/ 	.short	0x0060


	//----- nvinfo : EIATTR_NUM_BARRIERS
	.align		4
        /*0070*/ 	.byte	0x02, 0x4c
        /*0072*/ 	.byte	0x01
	.zero		1


	//----- nvinfo : EIATTR_MERCURY_ISA_VERSION
	.align		4
        /*0074*/ 	.byte	0x03, 0x5f
        /*0076*/ 	.short	0x0101


	//----- nvinfo : EIATTR_COOP_GROUP_MASK_REGIDS
	.align		4
        /*0078*/ 	.byte	0x04, 0x29
        /*007a*/ 	.short	(.L_190 - .L_189)


	//   ....[0]....
.L_189:
        /*007c*/ 	.word	0xffffffff


	//   ....[1]....
        /*0080*/ 	.word	0xffffffff


	//   ....[2]....
        /*0084*/ 	.word	0xffffffff


	//   ....[3]....
        /*0088*/ 	.word	0xffffffff


	//   ....[4]....
        /*008c*/ 	.word	0xffffffff


	//   ....[5]....
        /*0090*/ 	.word	0xffffffff


	//   ....[6]....
        /*0094*/ 	.word	0xffffffff


	//   ....[7]....
        /*0098*/ 	.word	0xffffffff


	//   ....[8]....
        /*009c*/ 	.word	0xffffffff


	//   ....[9]....
        /*00a0*/ 	.word	0xffffffff


	//   ....[10]....
        /*00a4*/ 	.word	0xffffffff


	//   ....[11]....
        /*00a8*/ 	.word	0xffffffff


	//   ....[12]....
        /*00ac*/ 	.word	0xffffffff


	//   ....[13]....
        /*00b0*/ 	.word	0xffffffff


	//   ....[14]....
        /*00b4*/ 	.word	0xffffffff


	//   ....[15]....
        /*00b8*/ 	.word	0xffffffff


	//   ....[16]....
        /*00bc*/ 	.word	0xffffffff


	//   ....[17]....
        /*00c0*/ 	.word	0xffffffff


	//   ....[18]....
        /*00c4*/ 	.word	0xffffffff


	//   ....[19]....
        /*00c8*/ 	.word	0xffffffff


	//   ....[20]....
        /*00cc*/ 	.word	0xffffffff


	//   ....[21]....
        /*00d0*/ 	.word	0xffffffff


	//   ....[22]....
        /*00d4*/ 	.word	0xffffffff


	//   ....[23]....
        /*00d8*/ 	.word	0xffffffff


	//   ....[24]....
        /*00dc*/ 	.word	0xffffffff


	//   ....[25]....
        /*00e0*/ 	.word	0xffffffff


	//   ....[26]....
        /*00e4*/ 	.word	0xffffffff


	//   ....[27]....
        /*00e8*/ 	.word	0xffffffff


	//   ....[28]....
        /*00ec*/ 	.word	0xffffffff


	//   ....[29]....
        /*00f0*/ 	.word	0xffffffff


	//----- nvinfo : EIATTR_COOP_GROUP_INSTR_OFFSETS
	.align		4
.L_190:
        /*00f4*/ 	.byte	0x04, 0x28
        /*00f6*/ 	.short	(.L_192 - .L_191)


	//   ....[0]....
.L_191:
        /*00f8*/ 	.word	0x00000980


	//   ....[1]....
        /*00fc*/ 	.word	0x00000990


	//   ....[2]....
        /*0100*/ 	.word	0x00000a00


	//   ....[3]....
        /*0104*/ 	.word	0x00000a30


	//   ....[4]....
        /*0108*/ 	.word	0x00000aa0


	//   ....[5]....
        /*010c*/ 	.word	0x00000ab0


	//   ....[6]....
        /*0110*/ 	.word	0x00000b00


	//   ....[7]....
        /*0114*/ 	.word	0x00000b10


	//   ....[8]....
        /*0118*/ 	.word	0x00000b60


	//   ....[9]....
        /*011c*/ 	.word	0x00000b80


	//   ....[10]....
        /*0120*/ 	.word	0x00000e90


	//   ....[11]....
        /*0124*/ 	.word	0x00000ea0


	//   ....[12]....
        /*0128*/ 	.word	0x00000f30


	//   ....[13]....
        /*012c*/ 	.word	0x00000f50


	//   ....[14]....
        /*0130*/ 	.word	0x00000fa0


	//   ....[15]....
        /*0134*/ 	.word	0x00000fc0


	//   ....[16]....
        /*0138*/ 	.word	0x00001010


	//   ....[17]....
        /*013c*/ 	.word	0x00001040


	//   ....[18]....
        /*0140*/ 	.word	0x000010a0


	//   ....[19]....
        /*0144*/ 	.word	0x000010d0


	//   ....[20]....
        /*0148*/ 	.word	0x000022b0


	//   ....[21]....
        /*014c*/ 	.word	0x000022c0


	//   ....[22]....
        /*0150*/ 	.word	0x00002330


	//   ....[23]....
        /*0154*/ 	.word	0x00002340


	//   ....[24]....
        /*0158*/ 	.word	0x000023a0


	//   ....[25]....
        /*015c*/ 	.word	0x000023d0


	//   ....[26]....
        /*0160*/ 	.word	0x00002450


	//   ....[27]....
        /*0164*/ 	.word	0x00002460


	//   ....[28]....
        /*0168*/ 	.word	0x000024b0


	//   ....[29]....
        /*016c*/ 	.word	0x000024c0


	//----- nvinfo : EIATTR_VRC_CTA_INIT_COUNT
	.align		4
.L_192:
        /*0170*/ 	.byte	0x02, 0x4a
	.zero		1
	.zero		1


	//----- nvinfo : EIATTR_EXIT_INSTR_OFFSETS
	.align		4
        /*0174*/ 	.byte	0x04, 0x1c
        /*0176*/ 	.short	(.L_194 - .L_193)


	//   ....[0]....
.L_193:
        /*0178*/ 	.word	0x00000080


	//   ....[1]....
        /*017c*/ 	.word	0x000000c0


	//   ....[2]....
        /*0180*/ 	.word	0x00002750


	//   ....[3]....
        /*0184*/ 	.word	0x000027a0


	//----- nvinfo : EIATTR_MAX_THREADS
	.align		4
.L_194:
        /*0188*/ 	.byte	0x04, 0x05
        /*018a*/ 	.short	(.L_196 - .L_195)
.L_195:
        /*018c*/ 	.word	0x00000280
        /*0190*/ 	.word	0x00000001
        /*0194*/ 	.word	0x00000001


	//----- nvinfo : EIATTR_CRS_STACK_SIZE
	.align		4
.L_196:
        /*0198*/ 	.byte	0x04, 0x1e
        /*019a*/ 	.short	(.L_198 - .L_197)
.L_197:
        /*019c*/ 	.word	0x00000000


	//----- nvinfo : EIATTR_CBANK_PARAM_SIZE
	.align		4
.L_198:
        /*01a0*/ 	.byte	0x03, 0x19
        /*01a2*/ 	.short	0x0021


	//----- nvinfo : EIATTR_PARAM_CBANK
	.align		4
        /*01a4*/ 	.byte	0x04, 0x0a
        /*01a6*/ 	.short	(.L_200 - .L_199)
	.align		4
.L_199:
        /*01a8*/ 	.word	index@(.nv.constant0._ZN3cub18CUB_300001_SM_10006detail6reduce28DeviceReduceSingleTileKernelINS2_10policy_hubIdjN4cuda3std3__44plusIdEEE10Policy1000EPdSC_iS9_ddNS7_10__identityEEEvT0_T1_T2_T3_T4_T6_)
        /*01ac*/ 	.short	0x0380
        /*01ae*/ 	.short	0x0021


	//----- nvinfo : EIATTR_SW_WAR
	.align		4
.L_200:
        /*01b0*/ 	.byte	0x04, 0x36
        /*01b2*/ 	.short	(.L_202 - .L_201)
.L_201:
        /*01b4*/ 	.word	0x00000008
.L_202:


//--------------------- .nv.info._ZN3cub18CUB_300001_SM_10006detail6reduce18DeviceReduceKernelINS2_10policy_hubIdjN4cuda3std3__44plusIdEEE10Policy1000EN6thrust24THRUST_300001_SM_1000_NS6detail15normal_iteratorINSD_10device_ptrIdEEEEjS9_dNS7_10__identityEEEvT0_PT3_T1_NS0_13GridEvenShareISN_EET2_T4_ --------------------------
	.section	.nv.info._ZN3cub18CUB_300001_SM_10006detail6reduce18DeviceReduceKernelINS2_10policy_hubIdjN4cuda3std3__44plusIdEEE10Policy1000EN6thrust24THRUST_300001_SM_1000_NS6detail15normal_iteratorINSD_10device_ptrIdEEEEjS9_dNS7_10__identityEEEvT0_PT3_T1_NS0_13GridEvenShareISN_EET2_T4_,"",@"SHT_CUDA_INFO"
	.sectionflags	@""
	.align	4


	//----- nvinfo : EIATTR_CUDA_API_VERSION
	.align		4
        /*0000*/ 	.byte	0x04, 0x37
        /*0002*/ 	.short	(.L_204 - .L_203)
.L_203:
        /*0004*/ 	.word	0x00000082


	//----- nvinfo : EIATTR_KPARAM_INFO
	.align		4
.L_204:
        /*0008*/ 	.byte	0x04, 0x17
        /*000a*/ 	.short	(.L_206 - .L_205)
.L_205:
        /*000c*/ 	.word	0x00000000
        /*0010*/ 	.short	0x0005
        /*0012*/ 	.short	0x003d
        /*0014*/ 	.byte	0x00, 0xf0, 0x05, 0x00


	//----- nvinfo : EIATTR_KPARAM_INFO
	.align		4
.L_206:
        /*0018*/ 	.byte	0x04, 0x17
        /*001a*/ 	.short	(.L_208 - .L_207)
.L_207:
        /*001c*/ 	.word	0x00000000
        /*0020*/ 	.short	0x0004
        /*0022*/ 	.short	0x003c
        /*0024*/ 	.byte	0x00, 0xf0, 0x05, 0x00


	//----- nvinfo : EIATTR_KPARAM_INFO
	.align		4
.L_208:
        /*0028*/ 	.byte	0x04, 0x17
        /*002a*/ 	.short	(.L_210 - .L_209)
.L_209:
        /*002c*/ 	.word	0x00000000
        /*0030*/ 	.short	0x0003
        /*0032*/ 	.short	0x0014
        /*0034*/ 	.byte	0x00, 0xf0, 0xa1, 0x00


	//----- nvinfo : EIATTR_KPARAM_INFO
	.align		4
.L_210:
        /*0038*/ 	.byte	0x04, 0x17
        /*003a*/ 	.short	(.L_212 - .L_211)
.L_211:
        /*003c*/ 	.word	0x00000000
        /*0040*/ 	.short	0x0002
        /*0042*/ 	.short	0x0010
        /*0044*/ 	.byte	0x00, 0xf0, 0x11, 0x00


	//----- nvinfo : EIATTR_KPARAM_INFO
	.align		4
.L_212:
        /*0048*/ 	.byte	0x04, 0x17
        /*004a*/ 	.short	(.L_214 - .L_213)
.L_213:
        /*004c*/ 	.word	0x00000000
        /*0050*/ 	.short	0x0001
        /*0052*/ 	.short	0x0008
        /*0054*/ 	.byte	0x00, 0xf5, 0x21, 0x00


	//----- nvinfo : EIATTR_KPARAM_INFO
	.align		4
.L_214:
        /*0058*/ 	.byte	0x04, 0x17
        /*005a*/ 	.short	(.L_216 - .L_215)
.L_215:
        /*005c*/ 	.word	0x00000000
        /*0060*/ 	.short	0x0000
        /*0062*/ 	.short	0x0000
        /*0064*/ 	.byte	0x00, 0xf0, 0x21, 0x00


	//----- nvinfo : EIATTR_SPARSE_MMA_MASK
	.align		4
.L_216:
        /*0068*/ 	.byte	0x03, 0x50
        /*006a*/ 	.short	0x0000


	//----- nvinfo : EIATTR_MAXREG_COUNT
	.align		4
        /*006c*/ 	.byte	0x03, 0x1b
        /*006e*/ 	.short	0x0060


	//----- nvinfo : EIATTR_NUM_BARRIERS
	.align		4
        /*0070*/ 	.byte	0x02, 0x4c
        /*0072*/ 	.byte	0x01
	.zero		1


	//----- nvinfo : EIATTR_MERCURY_ISA_VERSION
	.align		4
        /*0074*/ 	.byte	0x03, 0x5f
        /*0076*/ 	.short	0x0101


	//----- nvinfo : EIATTR_COOP_GROUP_MASK_REGIDS
	.align		4
        /*0078*/ 	.byte	0x04, 0x29
        /*007a*/ 	.short	(.L_218 - .L_217)


	//   ....[0]....
.L_217:
        /*007c*/ 	.word	0xffffffff


	//   ....[1]....
        /*0080*/ 	.word	0xffffffff


	//   ....[2]....
        /*0084*/ 	.word	0xffffffff


	//   ....[3]....
        /*0088*/ 	.word	0xffffffff


	//   ....[4]....
        /*008c*/ 	.word	0xffffffff


	//   ....[5]....
        /*0090*/ 	.word	0xffffffff


	//   ....[6]....
        /*0094*/ 	.word	0xffffffff


	//   ....[7]....
        /*0098*/ 	.word	0xffffffff


	//   ....[8]....
        /*009c*/ 	.word	0xffffffff


	//   ....[9]....
        /*00a0*/ 	.word	0xffffffff


	//   ....[10]....
        /*00a4*/ 	.word	0xffffffff


	//   ....[11]....
        /*00a8*/ 	.word	0xffffffff


	//   ....[12]....
        /*00ac*/ 	.word	0xffffffff


	//   ....[13]....
        /*00b0*/ 	.word	0xffffffff


	//   ....[14]....
        /*00b4*/ 	.word	0xffffffff


	//   ....[15]....
        /*00b8*/ 	.word	0xffffffff


	//   ....[16]....
        /*00bc*/ 	.word	0xffffffff


	//   ....[17]....
        /*00c0*/ 	.word	0xffffffff


	//   ....[18]....
        /*00c4*/ 	.word	0xffffffff


	//   ....[19]....
        /*00c8*/ 	.word	0xffffffff


	//   ....[20]....
        /*00cc*/ 	.word	0xffffffff


	//   ....[21]....
        /*00d0*/ 	.word	0xffffffff


	//   ....[22]....
        /*00d4*/ 	.word	0xffffffff


	//   ....[23]....
        /*00d8*/ 	.word	0xffffffff


	//   ....[24]....
        /*00dc*/ 	.word	0xffffffff


	//   ....[25]....
        /*00e0*/ 	.word	0xffffffff


	//   ....[26]....
        /*00e4*/ 	.word	0xffffffff


	//   ....[27]....
        /*00e8*/ 	.word	0xffffffff


	//   ....[28]....
        /*00ec*/ 	.word	0xffffffff


	//   ....[29]....
        /*00f0*/ 	.word	0xffffffff


	//----- nvinfo : EIATTR_COOP_GROUP_INSTR_OFFSETS
	.align		4
.L_218:
        /*00f4*/ 	.byte	0x04, 0x28
        /*00f6*/ 	.short	(.L_220 - .L_219)


	//   ....[0]....
.L_219:
        /*00f8*/ 	.word	0x00000c10


	//   ....[1]....
        /*00fc*/ 	.word	0x00000c20


	//   ....[2]....
        /*0100*/ 	.word	0x00000c90


	//   ....[3]....
        /*0104*/ 	.word	0x00000cb0


	//   ....[4]....
        /*0108*/ 	.word	0x00000d20


	//   ....[5]....
        /*010c*/ 	.word	0x00000d30


	//   ....[6]....
        /*0110*/ 	.word	0x00000d80


	//   ....[7]....
        /*0114*/ 	.word	0x00000da0


	//   ....[8]....
        /*0118*/ 	.word	0x00000df0


	//   ....[9]....
        /*011c*/ 	.word	0x00000e10


	//   ....[10]....
        /*0120*/ 	.word	0x00001120


	//   ....[11]....
        /*0124*/ 	.word	0x00001130


	//   ....[12]....
        /*0128*/ 	.word	0x000011a0


	//   ....[13]....
        /*012c*/ 	.word	0x000011c0


	//   ....[14]....
        /*0130*/ 	.word	0x00001210


	//   ....[15]....
        /*0134*/ 	.word	0x00001230


	//   ....[16]....
        /*0138*/ 	.word	0x00001290


	//   ....[17]....
        /*013c*/ 	.word	0x000012b0


	//   ....[18]....
        /*0140*/ 	.word	0x00001330


	//   ....[19]....
        /*0144*/ 	.word	0x00001360


	//   ....[20]....
        /*0148*/ 	.word	0x000028d0


	//   ....[21]....
        /*014c*/ 	.word	0x000028e0


	//   ....[22]....
        /*0150*/ 	.word	0x00002960


	//   ....[23]....
        /*0154*/ 	.word	0x00002970


	//   ....[24]....
        /*0158*/ 	.word	0x000029d0


	//   ....[25]....
        /*015c*/ 	.word	0x000029e0


	//   ....[26]....
        /*0160*/ 	.word	0x00002a30


	//   ....[27]....
        /*0164*/ 	.word	0x00002a60


	//   ....[28]....
        /*0168*/ 	.word	0x00002ae0


	//   ....[29]....
        /*016c*/ 	.word	0x00002af0


	//----- nvinfo : EIATTR_VRC_CTA_INIT_COUNT
	.align		4
.L_220:
        /*0170*/ 	.byte	0x02, 0x4a
	.zero		1
	.zero		1


	//----- nvinfo : EIATTR_EXIT_INSTR_OFFSETS
	.align		4
        /*0174*/ 	.byte	0x04, 0x1c
        /*0176*/ 	.short	(.L_222 - .L_221)


	//   ....[0]....
.L_221:
        /*0178*/ 	.word	0x00002d80


	//   ....[1]....
        /*017c*/ 	.word	0x00002de0


	//----- nvinfo : EIATTR_MAX_THREADS
	.align		4
.L_222:
        /*0180*/ 	.byte	0x04, 0x05
        /*0182*/ 	.short	(.L_224 - .L_223)
.L_223:
        /*0184*/ 	.word	0x00000280
        /*0188*/ 	.word	0x00000001
        /*018c*/ 	.word	0x00000001


	//----- nvinfo : EIATTR_CRS_STACK_SIZE
	.align		4
.L_224:
        /*0190*/ 	.byte	0x04, 0x1e
        /*0192*/ 	.short	(.L_226 - .L_225)
.L_225:
        /*0194*/ 	.word	0x00000000


	//----- nvinfo : EIATTR_CBANK_PARAM_SIZE
	.align		4
.L_226:
        /*0198*/ 	.byte	0x03, 0x19
        /*019a*/ 	.short	0x003e


	//----- nvinfo : EIATTR_PARAM_CBANK
	.align		4
        /*019c*/ 	.byte	0x04, 0x0a
        /*019e*/ 	.short	(.L_228 - .L_227)
	.align		4
.L_227:
        /*01a0*/ 	.word	index@(.nv.constant0._ZN3cub18CUB_300001_SM_10006detail6reduce18DeviceReduceKernelINS2_10policy_hubIdjN4cuda3std3__44plusIdEEE10Policy1000EN6thrust24THRUST_300001_SM_1000_NS6detail15normal_iteratorINSD_10device_ptrIdEEEEjS9_dNS7_10__identityEEEvT0_PT3_T1_NS0_13GridEvenShareISN_EET2_T4_)
        /*01a4*/ 	.short	0x0380
        /*01a6*/ 	.short	0x003e


	//----- nvinfo : EIATTR_SW_WAR
	.align		4
.L_228:
        /*01a8*/ 	.byte	0x04, 0x36
        /*01aa*/ 	.short	(.L_230 - .L_229)
.L_229:
        /*01ac*/ 	.word	0x00000008
.L_230:


//--------------------- .nv.info._ZN3cub18CUB_300001_SM_10006detail6reduce28DeviceReduceSingleTileKernelINS2_10policy_hubIdjN4cuda3std3__44plusIdEEE10Policy1000EN6thrust24THRUST_300001_SM_1000_NS6detail15normal_iteratorINSD_10device_ptrIdEEEEPdjS9_ddNS7_10__identityEEEvT0_T1_T2_T3_T4_T6_ --------------------------
	.section	.nv.info._ZN3cub18CUB_300001_SM_10006detail6reduce28DeviceReduceSingleTileKernelINS2_10policy_hubIdjN4cuda3std3__44plusIdEEE10Policy1000EN6thrust24THRUST_300001_SM_1000_NS6detail15normal_iteratorINSD_10device_ptrIdEEEEPdjS9_ddNS7_10__identityEEEvT0_T1_T2_T3_T4_T6_,"",@"SHT_CUDA_INFO"
	.sectionflags	@""
	.align	4


	//----- nvinfo : EIATTR_CUDA_API_VERSION
	.align		4
        /*0000*/ 	.byte	0x04, 0x37
        /*0002*/ 	.short	(.L_232 - .L_231)
.L_231:
        /*0004*/ 	.word	0x00000082


	//----- nvinfo : EIATTR_KPARAM_INFO
	.align		4
.L_232:
        /*0008*/ 	.byte	0x04, 0x17
        /*000a*/ 	.short	(.L_234 - .L_233)
.L_233:
        /*000c*/ 	.word	0x00000000
        /*0010*/ 	.short	0x0005
        /*0012*/ 	.short	0x0020
        /*0014*/ 	.byte	0x00, 0xf0, 0x05, 0x00


	//----- nvinfo : EIATTR_KPARAM_INFO
	.align		4
.L_234:
        /*0018*/ 	.byte	0x04, 0x17
        /*001a*/ 	.short	(.L_236 - .L_235)
.L_235:
        /*001c*/ 	.word	0x00000000
        /*0020*/ 	.short	0x0004
        /*0022*/ 	.short	0x0018
        /*0024*/ 	.byte	0x00, 0xf0, 0x21, 0x00


	//----- nvinfo : EIATTR_KPARAM_INFO
	.align		4
.L_236:
        /*0028*/ 	.byte	0x04, 0x17
        /*002a*/ 	.short	(.L_238 - .L_237)
.L_237:
        /*002c*/ 	.word	0x00000000
        /*0030*/ 	.short	0x0003
        /*0032*/ 	.short	0x0014
        /*0034*/ 	.byte	0x00, 0xf0, 0x05, 0x00


	//----- nvinfo : EIATTR_KPARAM_INFO
	.align		4
.L_238:
        /*0038*/ 	.byte	0x04, 0x17
        /*003a*/ 	.short	(.L_240 - .L_239)
.L_239:
        /*003c*/ 	.word	0x00000000
        /*0040*/ 	.short	0x0002
        /*0042*/ 	.short	0x0010
        /*0044*/ 	.byte	0x00, 0xf0, 0x11, 0x00


	//----- nvinfo : EIATTR_KPARAM_INFO
	.align		4
.L_240:
        /*0048*/ 	.byte	0x04, 0x17
        /*004a*/ 	.short	(.L_242 - .L_241)
.L_241:
        /*004c*/ 	.word	0x00000000
        /*0050*/ 	.short	0x0001
        /*0052*/ 	.short	0x0008
        /*0054*/ 	.byte	0x00, 0xf5, 0x21, 0x00


	//----- nvinfo : EIATTR_KPARAM_INFO
	.align		4
.L_242:
        /*0058*/ 	.byte	0x04, 0x17
        /*005a*/ 	.short	(.L_244 - .L_243)
.L_243:
        /*005c*/ 	.word	0x00000000
        /*0060*/ 	.short	0x0000
        /*0062*/ 	.short	0x0000
        /*0064*/ 	.byte	0x00, 0xf0, 0x21, 0x00


	//----- nvinfo : EIATTR_SPARSE_MMA_MASK
	.align		4
.L_244:
        /*0068*/ 	.byte	0x03, 0x50
        /*006a*/ 	.short	0x0000


	//----- nvinfo : EIATTR_MAXREG_COUNT
	.align		4
        /*006c*/ 	.byte	0x03, 0x1b
        /*006e*/ 	.short	0x0060


	//----- nvinfo : EIATTR_NUM_BARRIERS
	.align		4
        /*0070*/ 	.byte	0x02, 0x4c
        /*0072*/ 	.byte	0x01
	.zero		1


	//----- nvinfo : EIATTR_MERCURY_ISA_VERSION
	.align		4
        /*0074*/ 	.byte	0x03, 0x5f
        /*0076*/ 	.short	0x0101


	//----- nvinfo : EIATTR_COOP_GROUP_MASK_REGIDS
	.align		4
        /*0078*/ 	.byte	0x04, 0x29
        /*007a*/ 	.short	(.L_246 - .L_245)


	//   ....[0]....
.L_245:
        /*007c*/ 	.word	0xffffffff


	//   ....[1]....
        /*0080*/ 	.word	0xffffffff


	//   ....[2]....
        /*0084*/ 	.word	0xffffffff


	//   ....[3]....
        /*0088*/ 	.word	0xffffffff


	//   ....[4]....
        /*008c*/ 	.word	0xffffffff


	//   ....[5]....
        /*0090*/ 	.word	0xffffffff


	//   ....[6]....
        /*0094*/ 	.word	0xffffffff


	//   ....[7]....
        /*0098*/ 	.word	0xffffffff


	//   ....[8]....
        /*009c*/ 	.word	0xffffffff


	//   ....[9]....
        /*00a0*/ 	.word	0xffffffff


	//   ....[10]....
        /*00a4*/ 	.word	0xffffffff


	//   ....[11]....
        /*00a8*/ 	.word	0xffffffff


	//   ....[12]....
        /*00ac*/ 	.word	0xffffffff


	//   ....[13]....
        /*00b0*/ 	.word	0xffffffff


	//   ....[14]....
        /*00b4*/ 	.word	0xffffffff


	//   ....[15]....
        /*00b8*/ 	.word	0xffffffff


	//   ....[16]....
        /*00bc*/ 	.word	0xffffffff


	//   ....[17]....
        /*00c0*/ 	.word	0xffffffff


	//   ....[18]....
        /*00c4*/ 	.word	0xffffffff


	//   ....[19]....
        /*00c8*/ 	.word	0xffffffff


	//   ....[20]....
        /*00cc*/ 	.word	0xffffffff


	//   ....[21]....
        /*00d0*/ 	.word	0xffffffff


	//   ....[22]....
        /*00d4*/ 	.word	0xffffffff


	//   ....[23]....
        /*00d8*/ 	.word	0xffffffff


	//   ....[24]....
        /*00dc*/ 	.word	0xffffffff


	//   ....[25]....
        /*00e0*/ 	.word	0xffffffff


	//   ....[26]....
        /*00e4*/ 	.word	0xffffffff


	//   ....[27]....
        /*00e8*/ 	.word	0xffffffff


	//   ....[28]....
        /*00ec*/ 	.word	0xffffffff


	//   ....[29]....
        /*00f0*/ 	.word	0xffffffff


	//----- nvinfo : EIATTR_COOP_GROUP_INSTR_OFFSETS
	.align		4
.L_246:
        /*00f4*/ 	.byte	0x04, 0x28
        /*00f6*/ 	.short	(.L_248 - .L_247)


	//   ....[0]....
.L_247:
        /*00f8*/ 	.word	0x00000930


	//   ....[1]....
        /*00fc*/ 	.word	0x00000940


	//   ....[2]....
        /*0100*/ 	.word	0x000009b0


	//   ....[3]....
        /*0104*/ 	.word	0x000009e0


	//   ....[4]....
        /*0108*/ 	.word	0x00000a50


	//   ....[5]....
        /*010c*/ 	.word	0x00000a60


	//   ....[6]....
        /*0110*/ 	.word	0x00000ab0


	//   ....[7]....
        /*0114*/ 	.word	0x00000ad0


	//   ....[8]....
        /*0118*/ 	.word	0x00000b30


	//   ....[9]....
        /*011c*/ 	.word	0x00000b40


	//   ....[10]....
        /*0120*/ 	.word	0x00000e40


	//   ....[11]....
        /*0124*/ 	.word	0x00000e50


	//   ....[12]....
        /*0128*/ 	.word	0x00000ed0


	//   ....[13]....
        /*012c*/ 	.word	0x00000ef0


	//   ....[14]....
        /*0130*/ 	.word	0x00000f40


	//   ....[15]....
        /*0134*/ 	.word	0x00000f60


	//   ....[16]....
        /*0138*/ 	.word	0x00000fd0


	//   ....[17]....
        /*013c*/ 	.word	0x00000fe0


	//   ....[18]....
        /*0140*/ 	.word	0x00001030


	//   ....[19]....
        /*0144*/ 	.word	0x00001060


	//   ....[20]....
        /*0148*/ 	.word	0x00002450


	//   ....[21]....
        /*014c*/ 	.word	0x00002460


	//   ....[22]....
        /*0150*/ 	.word	0x000024d0


	//   ....[23]....
        /*0154*/ 	.word	0x000024e0


	//   ....[24]....
        /*0158*/ 	.word	0x00002540


	//   ....[25]....
        /*015c*/ 	.word	0x00002550


	//   ....[26]....
        /*0160*/ 	.word	0x000025a0


	//   ....[27]....
        /*0164*/ 	.word	0x000025d0


	//   ....[28]....
        /*0168*/ 	.word	0x00002650


	//   ....[29]....
        /*016c*/ 	.word	0x00002660


	//----- nvinfo : EIATTR_VRC_CTA_INIT_COUNT
	.align		4
.L_248:
        /*0170*/ 	.byte	0x02, 0x4a
	.zero		1
	.zero		1


	//----- nvinfo : EIATTR_EXIT_INSTR_OFFSETS
	.align		4
        /*0174*/ 	.byte	0x04, 0x1c
        /*0176*/ 	.short	(.L_250 - .L_249)


	//   ....[0]....
.L_249:
        /*0178*/ 	.word	0x00000080


	//   ....[1]....
        /*017c*/ 	.word	0x000000c0


	//   ....[2]....
        /*0180*/ 	.word	0x000028f0


	//   ....[3]....
        /*0184*/ 	.word	0x00002940


	//----- nvinfo : EIATTR_MAX_THREADS
	.align		4
.L_250:
        /*0188*/ 	.byte	0x04, 0x05
        /*018a*/ 	.short	(.L_252 - .L_251)
.L_251:
        /*018c*/ 	.word	0x00000280
        /*0190*/ 	.word	0x00000001
        /*0194*/ 	.word	0x00000001


	//----- nvinfo : EIATTR_CRS_STACK_SIZE
	.align		4
.L_252:
        /*0198*/ 	.byte	0x04, 0x1e
        /*019a*/ 	.short	(.L_254 - .L_253)
.L_253:
        /*019c*/ 	.word	0x00000000


	//----- nvinfo : EIATTR_CBANK_PARAM_SIZE
	.align		4
.L_254:
        /*01a0*/ 	.byte	0x03, 0x19
        /*01a2*/ 	.short	0x0021


	//----- nvinfo : EIATTR_PARAM_CBANK
	.align		4
        /*01a4*/ 	.byte	0x04, 0x0a
        /*01a6*/ 	.short	(.L_256 - .L_255)
	.align		4
.L_255:
        /*01a8*/ 	.word	index@(.nv.constant0._ZN3cub18CUB_300001_SM_10006detail6reduce28DeviceReduceSingleTileKernelINS2_10policy_hubIdjN4cuda3std3__44plusIdEEE10Policy1000EN6thrust24THRUST_300001_SM_1000_NS6detail15normal_iteratorINSD_10device_ptrIdEEEEPdjS9_ddNS7_10__identityEEEvT0_T1_T2_T3_T4_T6_)
        /*01ac*/ 	.short	0x0380
        /*01ae*/ 	.short	0x0021


	//----- nvinfo : EIATTR_SW_WAR
	.align		4
.L_256:
        /*01b0*/ 	.byte	0x04, 0x36
        /*01b2*/ 	.short	(.L_258 - .L_257)
.L_257:
        /*01b4*/ 	.word	0x00000008
.L_258:


//--------------------- .nv.info._ZN3cub18CUB_300001_SM_10006detail11EmptyKernelIvEEvv --------------------------
	.section	.nv.info._ZN3cub18CUB_300001_SM_10006detail11EmptyKernelIvEEvv,"",@"SHT_CUDA_INFO"
	.sectionflags	@""
	.align	4


	//----- nvinfo : EIATTR_CUDA_API_VERSION
	.align		4
        /*0000*/ 	.byte	0x04, 0x37
        /*0002*/ 	.short	(.L_260 - .L_259)
.L_259:
        /*0004*/ 	.word	0x00000082


	//----- nvinfo : EIATTR_SPARSE_MMA_MASK
	.align		4
.L_260:
        /*0008*/ 	.byte	0x03, 0x50
        /*000a*/ 	.short	0x0000


	//----- nvinfo : EIATTR_MAXREG_COUNT
	.align		4
        /*000c*/ 	.byte	0x03, 0x1b
        /*000e*/ 	.short	0x00ff


	//----- nvinfo : EIATTR_MERCURY_ISA_VERSION
	.align		4
        /*0010*/ 	.byte	0x03, 0x5f
        /*0012*/ 	.short	0x0101


	//----- nvinfo : EIATTR_VRC_CTA_INIT_COUNT
	.align		4
        /*0014*/ 	.byte	0x02, 0x4a
	.zero		1
	.zero		1


	//----- nvinfo : EIATTR_EXIT_INSTR_OFFSETS
	.align		4
        /*0018*/ 	.byte	0x04, 0x1c
        /*001a*/ 	.short	(.L_262 - .L_261)


	//   ....[0]....
.L_261:
        /*001c*/ 	.word	0x00000010


	//----- nvinfo : EIATTR_SW_WAR
	.align		4
.L_262:
        /*0020*/ 	.byte	0x04, 0x36
        /*0022*/ 	.short	(.L_264 - .L_263)
.L_263:
        /*0024*/ 	.word	0x00000008
.L_264:


//--------------------- .nv.info._Z14cuda_integratePfPdidd --------------------------
	.section	.nv.info._Z14cuda_integratePfPdidd,"",@"SHT_CUDA_INFO"
	.sectionflags	@""
	.align	4


	//----- nvinfo : EIATTR_CUDA_API_VERSION
	.align		4
        /*0000*/ 	.byte	0x04, 0x37
        /*0002*/ 	.short	(.L_266 - .L_265)
.L_265:
        /*0004*/ 	.word	0x00000082


	//----- nvinfo : EIATTR_KPARAM_INFO
	.align		4
.L_266:
        /*0008*/ 	.byte	0x04, 0x17
        /*000a*/ 	.short	(.L_268 - .L_267)
.L_267:
        /*000c*/ 	.word	0x00000000
        /*0010*/ 	.short	0x0004
        /*0012*/ 	.short	0x0020
        /*0014*/ 	.byte	0x00, 0xf0, 0x21, 0x00


	//----- nvinfo : EIATTR_KPARAM_INFO
	.align		4
.L_268:
        /*0018*/ 	.byte	0x04, 0x17
        /*001a*/ 	.short	(.L_270 - .L_269)
.L_269:
        /*001c*/ 	.word	0x00000000
        /*0020*/ 	.short	0x0003
        /*0022*/ 	.short	0x0018
        /*0024*/ 	.byte	0x00, 0xf0, 0x21, 0x00


	//----- nvinfo : EIATTR_KPARAM_INFO
	.align		4
.L_270:
        /*0028*/ 	.byte	0x04, 0x17
        /*002a*/ 	.short	(.L_272 - .L_271)
.L_271:
        /*002c*/ 	.word	0x00000000
        /*0030*/ 	.short	0x0002
        /*0032*/ 	.short	0x0010
        /*0034*/ 	.byte	0x00, 0xf0, 0x11, 0x00


	//----- nvinfo : EIATTR_KPARAM_INFO
	.align		4
.L_272:
        /*0038*/ 	.byte	0x04, 0x17
        /*003a*/ 	.short	(.L_274 - .L_273)
.L_273:
        /*003c*/ 	.word	0x00000000
        /*0040*/ 	.short	0x0001
        /*0042*/ 	.short	0x0008
        /*0044*/ 	.byte	0x00, 0xf5, 0x21, 0x00


	//----- nvinfo : EIATTR_KPARAM_INFO
	.align		4
.L_274:
        /*0048*/ 	.byte	0x04, 0x17
        /*004a*/ 	.short	(.L_276 - .L_275)
.L_275:
        /*004c*/ 	.word	0x00000000
        /*0050*/ 	.short	0x0000
        /*0052*/ 	.short	0x0000
        /*0054*/ 	.byte	0x00, 0xf5, 0x21, 0x00


	//----- nvinfo : EIATTR_SPARSE_MMA_MASK
	.align		4
.L_276:
        /*0058*/ 	.byte	0x03, 0x50
        /*005a*/ 	.short	0x0000


	//----- nvinfo : EIATTR_MAXREG_COUNT
	.align		4
        /*005c*/ 	.byte	0x03, 0x1b
        /*005e*/ 	.short	0x00ff


	//----- nvinfo : EIATTR_MERCURY_ISA_VERSION
	.align		4
        /*0060*/ 	.byte	0x03, 0x5f
        /*0062*/ 	.short	0x0101


	//----- nvinfo : EIATTR_VRC_CTA_INIT_COUNT
	.align		4
        /*0064*/ 	.byte	0x02, 0x4a
	.zero		1
	.zero		1


	//----- nvinfo : EIATTR_EXIT_INSTR_OFFSETS
	.align		4
        /*0068*/ 	.byte	0x04, 0x1c
        /*006a*/ 	.short	(.L_278 - .L_277)


	//   ....[0]....
.L_277:
        /*006c*/ 	.word	0x000000c0


	//   ....[1]....
        /*0070*/ 	.word	0x00000dc0


	//----- nvinfo : EIATTR_CRS_STACK_SIZE
	.align		4
.L_278:
        /*0074*/ 	.byte	0x04, 0x1e
        /*0076*/ 	.short	(.L_280 - .L_279)
.L_279:
        /*0078*/ 	.word	0x00000000


	//----- nvinfo : EIATTR_CBANK_PARAM_SIZE
	.align		4
.L_280:
        /*007c*/ 	.byte	0x03, 0x19
        /*007e*/ 	.short	0x0028


	//----- nvinfo : EIATTR_PARAM_CBANK
	.align		4
        /*0080*/ 	.byte	0x04, 0x0a
        /*0082*/ 	.short	(.L_282 - .L_281)
	.align		4
.L_281:
        /*0084*/ 	.word	index@(.nv.constant0._Z14cuda_integratePfPdidd)
        /*0088*/ 	.short	0x0380
        /*008a*/ 	.short	0x0028


	//----- nvinfo : EIATTR_SW_WAR
	.align		4
.L_282:
        /*008c*/ 	.byte	0x04, 0x36
        /*008e*/ 	.short	(.L_284 - .L_283)
.L_283:
        /*0090*/ 	.word	0x00000008
.L_284:


//--------------------- .nv.callgraph             --------------------------
	.section	.nv.callgraph,"",@"SHT_CUDA_CALLGRAPH"
	.align	4
	.sectionentsize	8
	.align		4
        /*0000*/ 	.word	0x00000000
	.align		4
        /*0004*/ 	.word	0xffffffff
	.align		4
        /*0008*/ 	.word	0x00000000
	.align		4
        /*000c*/ 	.word	0xfffffffe
	.align		4
        /*0010*/ 	.word	0x00000000
	.align		4
        /*0014*/ 	.word	0xfffffffd
	.align		4
        /*0018*/ 	.word	0x00000000
	.align		4
        /*001c*/ 	.word	0xfffffffc


//--------------------- .nv.constant4             --------------------------
	.section	.nv.constant4,"a",@progbits
	.align	8
	.align		8
.nv.constant4:
        /*0000*/ 	.dword	_ZN34_INTERNAL_5026bf98_4_k_cu_827f23614cuda3std3__45__cpo5beginE
	.align		8
        /*0008*/ 	.dword	_ZN34_INTERNAL_5026bf98_4_k_cu_827f23614cuda3std3__45__cpo3endE
	.align		8
        /*0010*/ 	.dword	_ZN34_INTERNAL_5026bf98_4_k_cu_827f23614cuda3std3__45__cpo6cbeginE
	.align		8
        /*0018*/ 	.dword	_ZN34_INTERNAL_5026bf98_4_k_cu_827f23614cuda3std3__45__cpo4cendE
	.align		8
        /*0020*/ 	.dword	_ZN34_INTERNAL_5026bf98_4_k_cu_827f23614cuda3std3__45__cpo6rbeginE
	.align		8
        /*0028*/ 	.dword	_ZN34_INTERNAL_5026bf98_4_k_cu_827f23614cuda3std3__45__cpo4rendE
	.align		8
        /*0030*/ 	.dword	_ZN34_INTERNAL_5026bf98_4_k_cu_827f23614cuda3std3__45__cpo7crbeginE
	.align		8
        /*0038*/ 	.dword	_ZN34_INTERNAL_5026bf98_4_k_cu_827f23614cuda3std3__45__cpo5crendE
	.align		8
        /*0040*/ 	.dword	_ZN34_INTERNAL_5026bf98_4_k_cu_827f23614cuda3std3__436_GLOBAL__N__5026bf98_4_k_cu_827f23616ignoreE
	.align		8
        /*0048*/ 	.dword	_ZN34_INTERNAL_5026bf98_4_k_cu_827f23614cuda3std3__419piecewise_constructE
	.align		8
        /*0050*/ 	.dword	_ZN34_INTERNAL_5026bf98_4_k_cu_827f23614cuda3std3__48in_placeE
	.align		8
        /*0058*/ 	.dword	_ZN34_INTERNAL_5026bf98_4_k_cu_827f23614cuda3std3__420unreachable_sentinelE
	.align		8
        /*0060*/ 	.dword	_ZN34_INTERNAL_5026bf98_4_k_cu_827f23614cuda3std3__47nulloptE
	.align		8
        /*0068*/ 	.dword	_ZN34_INTERNAL_5026bf98_4_k_cu_827f23614cuda3std3__48unexpectE
	.align		8
        /*0070*/ 	.dword	_ZN34_INTERNAL_5026bf98_4_k_cu_827f23614cuda3std6ranges3__45__cpo4swapE
	.align		8
        /*0078*/ 	.dword	_ZN34_INTERNAL_5026bf98_4_k_cu_827f23614cuda3std6ranges3__45__cpo9iter_moveE
	.align		8
        /*0080*/ 	.dword	_ZN34_INTERNAL_5026bf98_4_k_cu_827f23614cuda3std6ranges3__45__cpo5beginE
	.align		8
        /*0088*/ 	.dword	_ZN34_INTERNAL_5026bf98_4_k_cu_827f23614cuda3std6ranges3__45__cpo3endE
	.align		8
        /*0090*/ 	.dword	_ZN34_INTERNAL_5026bf98_4_k_cu_827f23614cuda3std6ranges3__45__cpo6cbeginE
	.align		8
        /*0098*/ 	.dword	_ZN34_INTERNAL_5026bf98_4_k_cu_827f23614cuda3std6ranges3__45__cpo4cendE
	.align		8
        /*00a0*/ 	.dword	_ZN34_INTERNAL_5026bf98_4_k_cu_827f23614cuda3std6ranges3__45__cpo7advanceE
	.align		8
        /*00a8*/ 	.dword	_ZN34_INTERNAL_5026bf98_4_k_cu_827f23614cuda3std6ranges3__45__cpo9iter_swapE
	.align		8
        /*00b0*/ 	.dword	_ZN34_INTERNAL_5026bf98_4_k_cu_827f23614cuda3std6ranges3__45__cpo4nextE
	.align		8
        /*00b8*/ 	.dword	_ZN34_INTERNAL_5026bf98_4_k_cu_827f23614cuda3std6ranges3__45__cpo4prevE
	.align		8
        /*00c0*/ 	.dword	_ZN34_INTERNAL_5026bf98_4_k_cu_827f23614cuda3std6ranges3__45__cpo4dataE
	.align		8
        /*00c8*/ 	.dword	_ZN34_INTERNAL_5026bf98_4_k_cu_827f23614cuda3std6ranges3__45__cpo5cdataE
	.align		8
        /*00d0*/ 	.dword	_ZN34_INTERNAL_5026bf98_4_k_cu_827f23614cuda3std6ranges3__45__cpo4sizeE
	.align		8
        /*00d8*/ 	.dword	_ZN34_INTERNAL_5026bf98_4_k_cu_827f23614cuda3std6ranges3__45__cpo5ssizeE
	.align		8
        /*00e0*/ 	.dword	_ZN34_INTERNAL_5026bf98_4_k_cu_827f23614cuda3std6ranges3__45__cpo8distanceE
	.align		8
        /*00e8*/ 	.dword	_ZN34_INTERNAL_5026bf98_4_k_cu_827f23616thrust24THRUST_300001_SM_1000_NS8cuda_cub3parE
	.align		8
        /*00f0*/ 	.dword	_ZN34_INTERNAL_5026bf98_4_k_cu_827f23616thrust24THRUST_300001_SM_1000_NS8cuda_cub10par_nosyncE
	.align		8
        /*00f8*/ 	.dword	_ZN34_INTERNAL_5026bf98_4_k_cu_827f23616thrust24THRUST_300001_SM_1000_NS6system6detail10sequential3seqE
	.align		8
        /*0100*/ 	.dword	_ZN34_INTERNAL_5026bf98_4_k_cu_827f23616thrust24THRUST_300001_SM_1000_NS12placeholders2_1E
	.align		8
        /*0108*/ 	.dword	_ZN34_INTERNAL_5026bf98_4_k_cu_827f23616thrust24THRUST_300001_SM_1000_NS12placeholders2_2E
	.align		8
        /*0110*/ 	.dword	_ZN34_INTERNAL_5026bf98_4_k_cu_827f23616thrust24THRUST_300001_SM_1000_NS12placeholders2_3E
	.align		8
        /*0118*/ 	.dword	_ZN34_INTERNAL_5026bf98_4_k_cu_827f23616thrust24THRUST_300001_SM_1000_NS12placeholders2_4E
	.align		8
        /*0120*/ 	.dword	_ZN34_INTERNAL_5026bf98_4_k_cu_827f23616thrust24THRUST_300001_SM_1000_NS12placeholders2_5E
	.align		8
        /*0128*/ 	.dword	_ZN34_INTERNAL_5026bf98_4_k_cu_827f23616thrust24THRUST_300001_SM_1000_NS12placeholders2_6E
	.align		8
        /*0130*/ 	.dword	_ZN34_INTERNAL_5026bf98_4_k_cu_827f23616thrust24THRUST_300001_SM_1000_NS12placeholders2_7E
	.align		8
        /*0138*/ 	.dword	_ZN34_INTERNAL_5026bf98_4_k_cu_827f23616thrust24THRUST_300001_SM_1000_NS12placeholders2_8E
	.align		8
        /*0140*/ 	.dword	_ZN34_INTERNAL_5026bf98_4_k_cu_827f23616thrust24THRUST_300001_SM_1000_NS12placeholders2_9E
	.align		8
        /*0148*/ 	.dword	_ZN34_INTERNAL_5026bf98_4_k_cu_827f23616thrust24THRUST_300001_SM_1000_NS12placeholders3_10E
	.align		8
        /*0150*/ 	.dword	_ZN34_INTERNAL_5026bf98_4_k_cu_827f23616thrust24THRUST_300001_SM_1000_NS3seqE


//--------------------- .text._ZN3cub18CUB_300001_SM_10006detail6reduce28DeviceReduceSingleTileKernelINS2_10policy_hubIdyN4cuda3std3__44plusIdEEE10Policy1000EPdSC_iS9_ddNS7_10__identityEEEvT0_T1_T2_T3_T4_T6_ --------------------------
	.section	.text._ZN3cub18CUB_300001_SM_10006detail6reduce28DeviceReduceSingleTileKernelINS2_10policy_hubIdyN4cuda3std3__44plusIdEEE10Policy1000EPdSC_iS9_ddNS7_10__identityEEEvT0_T1_T2_T3_T4_T6_,"ax",@progbits
	.align	128
        .global         _ZN3cub18CUB_300001_SM_10006detail6reduce28DeviceReduceSingleTileKernelINS2_10policy_hubIdyN4cuda3std3__44plusIdEEE10Policy1000EPdSC_iS9_ddNS7_10__identityEEEvT0_T1_T2_T3_T4_T6_
        .type           _ZN3cub18CUB_300001_SM_10006detail6reduce28DeviceReduceSingleTileKernelINS2_10policy_hubIdyN4cuda3std3__44plusIdEEE10Policy1000EPdSC_iS9_ddNS7_10__identityEEEvT0_T1_T2_T3_T4_T6_,@function
        .size           _ZN3cub18CUB_300001_SM_10006detail6reduce28DeviceReduceSingleTileKernelINS2_10policy_hubIdyN4cuda3std3__44plusIdEEE10Policy1000EPdSC_iS9_ddNS7_10__identityEEEvT0_T1_T2_T3_T4_T6_,(.L_x_192 - _ZN3cub18CUB_300001_SM_10006detail6reduce28DeviceReduceSingleTileKernelINS2_10policy_hubIdyN4cuda3std3__44plusIdEEE10Policy1000EPdSC_iS9_ddNS7_10__identityEEEvT0_T1_T2_T3_T4_T6_)
        .other          _ZN3cub18CUB_300001_SM_10006detail6reduce28DeviceReduceSingleTileKernelINS2_10policy_hubIdyN4cuda3std3__44plusIdEEE10Policy1000EPdSC_iS9_ddNS7_10__identityEEEvT0_T1_T2_T3_T4_T6_,@"STO_CUDA_ENTRY STV_DEFAULT"
_ZN3cub18CUB_300001_SM_10006detail6reduce28DeviceReduceSingleTileKernelINS2_10policy_hubIdyN4cuda3std3__44plusIdEEE10Policy1000EPdSC_iS9_ddNS7_10__identityEEEvT0_T1_T2_T3_T4_T6_:
.text._ZN3cub18CUB_300001_SM_10006detail6reduce28DeviceReduceSingleTileKernelINS2_10policy_hubIdyN4cuda3std3__44plusIdEEE10Policy1000EPdSC_iS9_ddNS7_10__identityEEEvT0_T1_T2_T3_T4_T6_:
[----:B------:R-:W-:Y:S01]  /*0000*/  LDC R1, c[0x0][0x37c] ;  /* 0x0000df00ff017b82 */ /* 0x000fe20000000800 */
[----:B------:R-:W0:Y:S01]  /*0010*/  LDCU UR4, c[0x0][0x390] ;  /* 0x00007200ff0477ac */ /* 0x000e220008000800 */
[----:B------:R-:W1:Y:S01]  /*0020*/  LDCU.64 UR6, c[0x0][0x358] ;  /* 0x00006b00ff0677ac */ /* 0x000e620008000a00 */
[----:B0-----:R-:W-:-:S05]  /*0030*/  IMAD.U32 R4, RZ, RZ, UR4 ;  /* 0x00000004ff047e24 */ /* 0x001fca000f8e00ff */
[----:B------:R-:W-:-:S13]  /*0040*/  ISETP.NE.AND P0, PT, R4, RZ, PT ;  /* 0x000000ff0400720c */ /* 0x000fda0003f05270 */
[----:B-1----:R-:W-:Y:S05]  /*0050*/  @P0 BRA `(.L_x_0) ;  /* 0x00000000001c0947 */ /* 0x002fea0003800000 */
[----:B------:R-:W0:Y:S02]  /*0060*/  S2R R0, SR_TID.X ;  /* 0x0000000000007919 */ /* 0x000e240000002100 */
[----:B0-----:R-:W-:-:S13]  /*0070*/  ISETP.NE.AND P0, PT, R0, RZ, PT ;  /* 0x000000ff0000720c */ /* 0x001fda0003f05270 */
[----:B------:R-:W-:Y:S05]  /*0080*/  @P0 EXIT ;  /* 0x000000000000094d */ /* 0x000fea0003800000 */
[----:B------:R-:W0:Y:S08]  /*0090*/  LDC.64 R2, c[0x0][0x388] ;  /* 0x0000e200ff027b82 */ /* 0x000e300000000a00 */
[----:B------:R-:W0:Y:S02]  /*00a0*/  LDC.64 R4, c[0x0][0x398] ;  /* 0x0000e600ff047b82 */ /* 0x000e240000000a00 */
[----:B0-----:R-:W-:Y:S01]  /*00b0*/  STG.E.64 desc[UR6][R2.64], R4 ;  /* 0x0000000402007986 */ /* 0x001fe2000c101b06 */
[----:B------:R-:W-:Y:S05]  /*00c0*/  EXIT ;  /* 0x000000000000794d */ /* 0x000fea0003800000 */
.L_x_0:
[----:B------:R-:W-:Y:S01]  /*00d0*/  ISETP.GT.AND P0, PT, R4, 0xdff, PT ;  /* 0x00000dff0400780c */ /* 0x000fe20003f04270 */
[----:B------:R-:W-:-:S12]  /*00e0*/  BSSY.RECONVERGENT B0, `(.L_x_1) ;  /* 0x0000242000007945 */ /* 0x000fd80003800200 */
[----:B------:R-:W-:Y:S05]  /*00f0*/  @P0 BRA `(.L_x_2) ;  /* 0x0000001400180947 */ /* 0x000fea0003800000 */
[----:B------:R-:W0:Y:S01]  /*0100*/  S2R R5, SR_TID.X ;  /* 0x0000000000057919 */ /* 0x000e220000002100 */
[----:B------:R-:W-:Y:S01]  /*0110*/  BSSY.RECONVERGENT B1, `(.L_x_3) ;  /* 0x0000009000017945 */ /* 0x000fe20003800200 */
[----:B------:R-:W-:Y:S02]  /*0120*/  CS2R R2, SRZ ;  /* 0x0000000000027805 */ /* 0x000fe4000001ff00 */
[----:B0-----:R-:W-:Y:S01]  /*0130*/  ISETP.GE.AND P0, PT, R5, R4, PT ;  /* 0x000000040500720c */ /* 0x001fe20003f06270 */
[----:B------:R-:W-:-:S12]  /*0140*/  IMAD.MOV.U32 R7, RZ, RZ, R5 ;  /* 0x000000ffff077224 */ /* 0x000fd800078e0005 */
[----:B------:R-:W-:Y:S05]  /*0150*/  @P0 BRA `(.L_x_4) ;  /* 0x0000000000100947 */ /* 0x000fea0003800000 */
[----:B------:R-:W0:Y:S02]  /*0160*/  LDC.64 R2, c[0x0][0x380] ;  /* 0x0000e000ff027b82 */ /* 0x000e240000000a00 */
[----:B0-----:R-:W-:-:S06]  /*0170*/  IMAD.WIDE.U32 R2, R5, 0x8, R2 ;  /* 0x0000000805027825 */ /* 0x001fcc00078e0002 */
[----:B------:R-:W5:Y:S01]  /*0180*/  LDG.E.64.CONSTANT R2, desc[UR6][R2.64] ;  /* 0x0000000602027981 */ /* 0x000f62000c1e9b00 */
[----:B------:R-:W-:-:S07]  /*0190*/  VIADD R7, R5, 0x200 ;  /* 0x0000020005077836 */ /* 0x000fce0000000000 */
.L_x_4:
[----:B------:R-:W-:Y:S05]  /*01a0*/  BSYNC.RECONVERGENT B1 ;  /* 0x0000000000017941 */ /* 0x000fea0003800200 */
.L_x_3:
[----:B------:R-:W-:Y:S01]  /*01b0*/  ISETP.GE.AND P0, PT, R7, R4, PT ;  /* 0x000000040700720c */ /* 0x000fe20003f06270 */
[----:B------:R-:W-:-:S12]  /*01c0*/  BSSY.RECONVERGENT B1, `(.L_x_5) ;  /* 0x0000076000017945 */ /* 0x000fd80003800200 */
[----:B------:R-:W-:Y:S05]  /*01d0*/  @P0 BRA `(.L_x_6) ;  /* 0x0000000400d00947 */ /* 0x000fea0003800000 */
[----:B------:R-:W-:Y:S01]  /*01e0*/  LOP3.LUT R9, RZ, R7, RZ, 0x33, !PT ;  /* 0x00000007ff097212 */ /* 0x000fe200078e33ff */
[----:B------:R-:W-:Y:S04]  /*01f0*/  BSSY.RECONVERGENT B2, `(.L_x_7) ;  /* 0x0000017000027945 */ /* 0x000fe80003800200 */
[----:B------:R-:W-:-:S05]  /*0200*/  IMAD.IADD R0, R9, 0x1, R4 ;  /* 0x0000000109007824 */ /* 0x000fca00078e0204 */
[C---:B------:R-:W-:Y:S02]  /*0210*/  LOP3.LUT R6, R0.reuse, 0x600, RZ, 0xc0, !PT ;  /* 0x0000060000067812 */ /* 0x040fe400078ec0ff */
[----:B------:R-:W-:Y:S02]  /*0220*/  ISETP.GE.U32.AND P0, PT, R0, 0x600, PT ;  /* 0x000006000000780c */ /* 0x000fe40003f06070 */
[----:B------:R-:W-:-:S13]  /*0230*/  ISETP.NE.AND P1, PT, R6, 0x600, PT ;  /* 0x000006000600780c */ /* 0x000fda0003f25270 */
[----:B------:R-:W-:Y:S05]  /*0240*/  @!P1 BRA `(.L_x_8) ;  /* 0x0000000000449947 */ /* 0x000fea0003800000 */
[----:B------:R-:W0:Y:S01]  /*0250*/  LDC.64 R8, c[0x0][0x380] ;  /* 0x0000e000ff087b82 */ /* 0x000e220000000a00 */
[----:B------:R-:W-:-:S04]  /*0260*/  LEA.HI R0, R0, 0x1, RZ, 0x17 ;  /* 0x0000000100007811 */ /* 0x000fc800078fb8ff */
[----:B------:R-:W-:-:S05]  /*0270*/  LOP3.LUT R0, R0, 0x3, RZ, 0xc0, !PT ;  /* 0x0000000300007812 */ /* 0x000fca00078ec0ff */
[----:B------:R-:W-:Y:S02]  /*0280*/  IMAD.MOV R0, RZ, RZ, -R0 ;  /* 0x000000ffff007224 */ /* 0x000fe400078e0a00 */
[----:B0-----:R-:W-:-:S04]  /*0290*/  IMAD.WIDE.U32 R8, R7, 0x8, R8 ;  /* 0x0000000807087825 */ /* 0x001fc800078e0008 */
[----:B------:R-:W-:Y:S02]  /*02a0*/  IMAD.MOV.U32 R6, RZ, RZ, R8 ;  /* 0x000000ffff067224 */ /* 0x000fe400078e0008 */
[----:B------:R-:W-:-:S07]  /*02b0*/  IMAD.MOV.U32 R11, RZ, RZ, R9 ;  /* 0x000000ffff0b7224 */ /* 0x000fce00078e0009 */
.L_x_9:
[----:B------:R-:W-:Y:S02]  /*02c0*/  IMAD.MOV.U32 R8, RZ, RZ, R6 ;  /* 0x000000ffff087224 */ /* 0x000fe400078e0006 */
[----:B------:R-:W-:-:S06]  /*02d0*/  IMAD.MOV.U32 R9, RZ, RZ, R11 ;  /* 0x000000ffff097224 */ /* 0x000fcc00078e000b */
[----:B------:R-:W2:Y:S01]  /*02e0*/  LDG.E.64.CONSTANT R8, desc[UR6][R8.64] ;  /* 0x0000000608087981 */ /* 0x000ea2000c1e9b00 */
[----:B------:R-:W-:Y:S01]  /*02f0*/  VIADD R0, R0, 0x1 ;  /* 0x0000000100007836 */ /* 0x000fe20000000000 */
[----:B------:R-:W-:Y:S01]  /*0300*/  IADD3 R6, P2, PT, R6, 0x1000, RZ ;  /* 0x0000100006067810 */ /* 0x000fe20007f5e0ff */
[----:B------:R-:W-:-:S03]  /*0310*/  VIADD R7, R7, 0x200 ;  /* 0x0000020007077836 */ /* 0x000fc60000000000 */
[----:B------:R-:W-:Y:S01]  /*0320*/  ISETP.NE.AND P1, PT, R0, RZ, PT ;  /* 0x000000ff0000720c */ /* 0x000fe20003f25270 */
[----:B------:R-:W-:Y:S01]  /*0330*/  IMAD.X R11, RZ, RZ, R11, P2 ;  /* 0x000000ffff0b7224 */ /* 0x000fe200010e060b */
[----:B--2--5:R-:W-:-:S11]  /*0340*/  DADD R2, R8, R2 ;  /* 0x0000000008027229 */ /* 0x024fd60000000002 */
[----:B------:R-:W-:Y:S05]  /*0350*/  @P1 BRA `(.L_x_9) ;  /* 0xfffffffc00d81947 */ /* 0x000fea000383ffff */
.L_x_8:
[----:B------:R-:W-:Y:S05]  /*0360*/  BSYNC.RECONVERGENT B2 ;  /* 0x0000000000027941 */ /* 0x000fea0003800200 */
.L_x_7:
[----:B------:R-:W-:Y:S05]  /*0370*/  @!P0 BRA `(.L_x_6) ;  /* 0x0000000400688947 */ /* 0x000fea0003800000 */
[----:B------:R-:W-:Y:S01]  /*0380*/  IMAD.IADD R0, R4, 0x1, -R7 ;  /* 0x0000000104007824 */ /* 0x000fe200078e0a07 */
[----:B------:R-:W-:Y:S01]  /*0390*/  BSSY.RECONVERGENT B2, `(.L_x_10) ;  /* 0x0000031000027945 */ /* 0x000fe20003800200 */
[----:B------:R-:W-:-:S03]  /*03a0*/  PLOP3.LUT P0, PT, PT, PT, PT, 0x80, 0x8 ;  /* 0x000000000008781c */ /* 0x000fc60003f0f070 */
[----:B------:R-:W-:-:S13]  /*03b0*/  ISETP.GT.AND P1, PT, R0, 0x1800, PT ;  /* 0x000018000000780c */ /* 0x000fda0003f24270 */
[----:B------:R-:W-:Y:S05]  /*03c0*/  @!P1 BRA `(.L_x_11) ;  /* 0x0000000000b49947 */ /* 0x000fea0003800000 */
[----:B------:R-:W-:Y:S01]  /*03d0*/  PLOP3.LUT P0, PT, PT, PT, PT, 0x8, 0x80 ;  /* 0x000000000080781c */ /* 0x000fe20003f0e170 */
[----:B------:R-:W-:-:S12]  /*03e0*/  VIADD R0, R4, 0xffffe800 ;  /* 0xffffe80004007836 */ /* 0x000fd80000000000 */
.L_x_12:
[----:B------:R-:W0:Y:S02]  /*03f0*/  LDC.64 R32, c[0x0][0x380] ;  /* 0x0000e000ff207b82 */ /* 0x000e240000000a00 */
[----:B0-----:R-:W-:-:S05]  /*0400*/  IMAD.WIDE R14, R7, 0x8, R32 ;  /* 0x00000008070e7825 */ /* 0x001fca00078e0220 */
[----:B------:R-:W2:Y:S04]  /*0410*/  LDG.E.64.CONSTANT R8, desc[UR6][R14.64] ;  /* 0x000000060e087981 */ /* 0x000ea8000c1e9b00 */
[----:B------:R-:W3:Y:S04]  /*0420*/  LDG.E.64.CONSTANT R10, desc[UR6][R14.64+0x1000] ;  /* 0x001000060e0a7981 */ /* 0x000ee8000c1e9b00 */
[----:B------:R-:W4:Y:S01]  /*0430*/  LDG.E.64.CONSTANT R12, desc[UR6][R14.64+0x2000] ;  /* 0x002000060e0c7981 */ /* 0x000f22000c1e9b00 */
[----:B------:R-:W-:-:S03]  /*0440*/  VIADD R41, R7, 0x800 ;  /* 0x0000080007297836 */ /* 0x000fc60000000000 */
[----:B------:R-:W4:Y:S01]  /*0450*/  LDG.E.64.CONSTANT R30, desc[UR6][R14.64+0x3000] ;  /* 0x003000060e1e7981 */ /* 0x000f22000c1e9b00 */
[----:B------:R-:W-:-:S05]  /*0460*/  IMAD.WIDE R40, R41, 0x8, R32 ;  /* 0x0000000829287825 */ /* 0x000fca00078e0220 */
[----:B------:R-:W4:Y:S04]  /*0470*/  LDG.E.64.CONSTANT R28, desc[UR6][R40.64] ;  /* 0x00000006281c7981 */ /* 0x000f28000c1e9b00 */
[----:B------:R-:W4:Y:S04]  /*0480*/  LDG.E.64.CONSTANT R26, desc[UR6][R40.64+0x1000] ;  /* 0x00100006281a7981 */ /* 0x000f28000c1e9b00 */
        /* <DEDUP_REMOVED lines=12> */
[----:B------:R-:W4:Y:S04]  /*0550*/  LDG.E.64.CONSTANT R34, desc[UR6][R44.64+0x2000] ;  /* 0x002000062c227981 */ /* 0x000f28000c1e9b00 */
[----:B------:R-:W4:Y:S01]  /*0560*/  LDG.E.64.CONSTANT R32, desc[UR6][R44.64+0x3000] ;  /* 0x003000062c207981 */ /* 0x000f22000c1e9b00 */
[----:B------:R-:W-:-:S05]  /*0570*/  VIADD R7, R7, 0x2000 ;  /* 0x0000200007077836 */ /* 0x000fca0000000000 */
[----:B------:R-:W-:Y:S01]  /*0580*/  ISETP.GE.AND P1, PT, R7, R0, PT ;  /* 0x000000000700720c */ /* 0x000fe20003f26270 */
[----:B--2--5:R-:W-:-:S08]  /*0590*/  DADD R8, R8, R2 ;  /* 0x0000000008087229 */ /* 0x024fd00000000002 */
[----:B---3--:R-:W-:-:S08]  /*05a0*/  DADD R8, R8, R10 ;  /* 0x0000000008087229 */ /* 0x008fd0000000000a */
[----:B----4-:R-:W-:-:S08]  /*05b0*/  DADD R8, R8, R12 ;  /* 0x0000000008087229 */ /* 0x010fd0000000000c */
[----:B------:R-:W-:-:S08]  /*05c0*/  DADD R8, R8, R30 ;  /* 0x0000000008087229 */ /* 0x000fd0000000001e */
        /* <DEDUP_REMOVED lines=11> */
[----:B------:R-:W-:Y:S01]  /*0680*/  DADD R2, R8, R32 ;  /* 0x0000000008027229 */ /* 0x000fe20000000020 */
[----:B------:R-:W-:Y:S10]  /*0690*/  @!P1 BRA `(.L_x_12) ;  /* 0xfffffffc00549947 */ /* 0x000ff4000383ffff */
.L_x_11:
[----:B------:R-:W-:Y:S05]  /*06a0*/  BSYNC.RECONVERGENT B2 ;  /* 0x0000000000027941 */ /* 0x000fea0003800200 */
.L_x_10:
[----:B------:R-:W-:Y:S01]  /*06b0*/  IMAD.IADD R0, R4, 0x1, -R7 ;  /* 0x0000000104007824 */ /* 0x000fe200078e0a07 */
[----:B------:R-:W-:Y:S04]  /*06c0*/  BSSY.RECONVERGENT B2, `(.L_x_13) ;  /* 0x0000019000027945 */ /* 0x000fe80003800200 */
[----:B------:R-:W-:-:S13]  /*06d0*/  ISETP.GT.AND P1, PT, R0, 0x800, PT ;  /* 0x000008000000780c */ /* 0x000fda0003f24270 */
[----:B------:R-:W-:Y:S05]  /*06e0*/  @!P1 BRA `(.L_x_14) ;  /* 0x0000000000589947 */ /* 0x000fea0003800000 */
        /* <DEDUP_REMOVED lines=12> */
[----:B------:R-:W-:Y:S01]  /*07b0*/  PLOP3.LUT P0, PT, PT, PT, PT, 0x8, 0x80 ;  /* 0x000000000080781c */ /* 0x000fe20003f0e170 */
[----:B------:R-:W-:Y:S01]  /*07c0*/  VIADD R7, R7, 0x1000 ;  /* 0x0000100007077836 */ /* 0x000fe20000000000 */
[----:B--2--5:R-:W-:-:S08]  /*07d0*/  DADD R10, R2, R10 ;  /* 0x00000000020a7229 */ /* 0x024fd0000000000a */
[----:B---3--:R-:W-:-:S08]  /*07e0*/  DADD R10, R10, R12 ;  /* 0x000000000a0a7229 */ /* 0x008fd0000000000c */
[----:B----4-:R-:W-:-:S08]  /*07f0*/  DADD R10, R10, R14 ;  /* 0x000000000a0a7229 */ /* 0x010fd0000000000e */
[----:B------:R-:W-:-:S08]  /*0800*/  DADD R10, R10, R16 ;  /* 0x000000000a0a7229 */ /* 0x000fd00000000010 */
[----:B------:R-:W-:-:S08]  /*0810*/  DADD R10, R10, R20 ;  /* 0x000000000a0a7229 */ /* 0x000fd00000000014 */
[----:B------:R-:W-:-:S08]  /*0820*/  DADD R10, R10, R22 ;  /* 0x000000000a0a7229 */ /* 0x000fd00000000016 */
[----:B------:R-:W-:-:S08]  /*0830*/  DADD R10, R10, R24 ;  /* 0x000000000a0a7229 */ /* 0x000fd00000000018 */
[----:B------:R-:W-:-:S11]  /*0840*/  DADD R2, R10, R26 ;  /* 0x000000000a027229 */ /* 0x000fd6000000001a */
.L_x_14:
[----:B------:R-:W-:Y:S05]  /*0850*/  BSYNC.RECONVERGENT B2 ;  /* 0x0000000000027941 */ /* 0x000fea0003800200 */
.L_x_13:
[----:B------:R-:W-:-:S13]  /*0860*/  ISETP.LT.OR P0, PT, R7, R4, P0 ;  /* 0x000000040700720c */ /* 0x000fda0000701670 */
[----:B------:R-:W-:Y:S05]  /*0870*/  @!P0 BRA `(.L_x_6) ;  /* 0x0000000000288947 */ /* 0x000fea0003800000 */
[----:B------:R-:W0:Y:S02]  /*0880*/  LDC.64 R8, c[0x0][0x380] ;  /* 0x0000e000ff087b82 */ /* 0x000e240000000a00 */
[----:B0-----:R-:W-:-:S05]  /*0890*/  IMAD.WIDE R6, R7, 0x8, R8 ;  /* 0x0000000807067825 */ /* 0x001fca00078e0208 */
[----:B------:R-:W2:Y:S04]  /*08a0*/  LDG.E.64.CONSTANT R8, desc[UR6][R6.64] ;  /* 0x0000000606087981 */ /* 0x000ea8000c1e9b00 */
[----:B------:R-:W3:Y:S04]  /*08b0*/  LDG.E.64.CONSTANT R10, desc[UR6][R6.64+0x1000] ;  /* 0x00100006060a7981 */ /* 0x000ee8000c1e9b00 */
[----:B------:R-:W4:Y:S04]  /*08c0*/  LDG.E.64.CONSTANT R12, desc[UR6][R6.64+0x2000] ;  /* 0x00200006060c7981 */ /* 0x000f28000c1e9b00 */
[----:B------:R-:W4:Y:S01]  /*08d0*/  LDG.E.64.CONSTANT R14, desc[UR6][R6.64+0x3000] ;  /* 0x00300006060e7981 */ /* 0x000f22000c1e9b00 */
[----:B--2--5:R-:W-:-:S08]  /*08e0*/  DADD R8, R2, R8 ;  /* 0x0000000002087229 */ /* 0x024fd00000000008 */
[----:B---3--:R-:W-:-:S08]  /*08f0*/  DADD R8, R8, R10 ;  /* 0x0000000008087229 */ /* 0x008fd0000000000a */
[----:B----4-:R-:W-:-:S08]  /*0900*/  DADD R8, R8, R12 ;  /* 0x0000000008087229 */ /* 0x010fd0000000000c */
[----:B------:R-:W-:-:S11]  /*0910*/  DADD R2, R8, R14 ;  /* 0x0000000008027229 */ /* 0x000fd6000000000e */
.L_x_6:
[----:B------:R-:W-:Y:S05]  /*0920*/  BSYNC.RECONVERGENT B1 ;  /* 0x0000000000017941 */ /* 0x000fea0003800200 */
.L_x_5:
[----:B------:R-:W-:-:S13]  /*0930*/  ISETP.GE.AND P0, PT, R4, 0x200, PT ;  /* 0x000002000400780c */ /* 0x000fda0003f06270 */
[----:B------:R-:W-:Y:S05]  /*0940*/  @!P0 BRA `(.L_x_15) ;  /* 0x0000000400148947 */ /* 0x000fea0003800000 */
[----:B------:R-:W0:Y:S01]  /*0950*/  S2R R12, SR_LANEID ;  /* 0x00000000000c7919 */ /* 0x000e220000000000 */
[----:B-----5:R-:W-:Y:S04]  /*0960*/  SHFL.DOWN PT, R6, R2, 0x1, 0x1f ;  /* 0x08201f0002067f89 */ /* 0x020fe800000e0000 */
[----:B------:R-:W1:Y:S02]  /*0970*/  SHFL.DOWN PT, R7, R3, 0x1, 0x1f ;  /* 0x08201f0003077f89 */ /* 0x000e6400000e0000 */
[----:B-1----:R-:W-:Y:S01]  /*0980*/  DADD R6, R6, R2 ;  /* 0x0000000006067229 */ /* 0x002fe20000000002 */
[C---:B0-----:R-:W-:Y:S02]  /*0990*/  ISETP.GT.AND P0, PT, R12.reuse, 0x1e, PT ;  /* 0x0000001e0c00780c */ /* 0x041fe40003f04270 */
[----:B------:R-:W-:-:S07]  /*09a0*/  ISETP.NE.AND P1, PT, R12, RZ, PT ;  /* 0x000000ff0c00720c */ /* 0x000fce0003f25270 */
[----:B------:R-:W-:Y:S02]  /*09b0*/  FSEL R8, R2, R6, P0 ;  /* 0x0000000602087208 */ /* 0x000fe40000000000 */
[----:B------:R-:W-:Y:S02]  /*09c0*/  FSEL R9, R3, R7, P0 ;  /* 0x0000000703097208 */ /* 0x000fe40000000000 */
[----:B------:R-:W-:Y:S01]  /*09d0*/  ISETP.GT.AND P0, PT, R12, 0x1d, PT ;  /* 0x0000001d0c00780c */ /* 0x000fe20003f04270 */
[----:B------:R-:W-:Y:S01]  /*09e0*/  SHFL.DOWN PT, R6, R8, 0x2, 0x1f ;  /* 0x08401f0008067f89 */ /* 0x000fe200000e0000 */
[----:B------:R-:W-:Y:S02]  /*09f0*/  @!P1 MOV R4, 0x400 ;  /* 0x0000040000049802 */ /* 0x000fe40000000f00 */
[----:B------:R-:W-:Y:S01]  /*0a00*/  @!P1 SHF.R.U32.HI R0, RZ, 0x2, R5 ;  /* 0x00000002ff009819 */ /* 0x000fe20000011605 */
[----:B------:R-:W0:Y:S03]  /*0a10*/  SHFL.DOWN PT, R7, R9, 0x2, 0x1f ;  /* 0x08401f0009077f89 */ /* 0x000e2600000e0000 */
[----:B------:R-:W-:Y:S01]  /*0a20*/  @!P1 LOP3.LUT R0, R0, 0xf8, RZ, 0xc0, !PT ;  /* 0x000000f800009812 */ /* 0x000fe200078ec0ff */
[----:B0-----:R-:W-:-:S10]  /*0a30*/  DADD R6, R6, R8 ;  /* 0x0000000006067229 */ /* 0x001fd40000000008 */
[----:B------:R-:W-:Y:S02]  /*0a40*/  FSEL R6, R8, R6, P0 ;  /* 0x0000000608067208 */ /* 0x000fe40000000000 */
[----:B------:R-:W-:Y:S02]  /*0a50*/  FSEL R7, R9, R7, P0 ;  /* 0x0000000709077208 */ /* 0x000fe40000000000 */
[----:B------:R-:W-:Y:S01]  /*0a60*/  ISETP.GT.AND P0, PT, R12, 0x1b, PT ;  /* 0x0000001b0c00780c */ /* 0x000fe20003f04270 */
[----:B------:R-:W-:Y:S04]  /*0a70*/  SHFL.DOWN PT, R2, R6, 0x4, 0x1f ;  /* 0x08801f0006027f89 */ /* 0x000fe800000e0000 */
[----:B------:R-:W0:Y:S01]  /*0a80*/  SHFL.DOWN PT, R3, R7, 0x4, 0x1f ;  /* 0x08801f0007037f89 */ /* 0x000e2200000e0000 */
[----:B------:R-:W1:Y:S01]  /*0a90*/  @!P1 S2R R9, SR_CgaCtaId ;  /* 0x0000000000099919 */ /* 0x000e620000008800 */
[----:B0-----:R-:W-:-:S10]  /*0aa0*/  DADD R2, R2, R6 ;  /* 0x0000000002027229 */ /* 0x001fd40000000006 */
[----:B------:R-:W-:Y:S02]  /*0ab0*/  FSEL R10, R6, R2, P0 ;  /* 0x00000002060a7208 */ /* 0x000fe40000000000 */
[----:B------:R-:W-:Y:S02]  /*0ac0*/  FSEL R11, R7, R3, P0 ;  /* 0x00000003070b7208 */ /* 0x000fe40000000000 */
[----:B------:R-:W-:Y:S01]  /*0ad0*/  ISETP.GT.AND P0, PT, R12, 0x17, PT ;  /* 0x000000170c00780c */ /* 0x000fe20003f04270 */
[----:B------:R-:W-:Y:S04]  /*0ae0*/  SHFL.DOWN PT, R2, R10, 0x8, 0x1f ;  /* 0x09001f000a027f89 */ /* 0x000fe800000e0000 */
[----:B------:R-:W0:Y:S02]  /*0af0*/  SHFL.DOWN PT, R3, R11, 0x8, 0x1f ;  /* 0x09001f000b037f89 */ /* 0x000e2400000e0000 */
[----:B0-----:R-:W-:-:S10]  /*0b00*/  DADD R2, R2, R10 ;  /* 0x0000000002027229 */ /* 0x001fd4000000000a */
[----:B------:R-:W-:Y:S02]  /*0b10*/  FSEL R6, R10, R2, P0 ;  /* 0x000000020a067208 */ /* 0x000fe40000000000 */
[----:B------:R-:W-:Y:S02]  /*0b20*/  FSEL R7, R11, R3, P0 ;  /* 0x000000030b077208 */ /* 0x000fe40000000000 */
[----:B-1----:R-:W-:Y:S01]  /*0b30*/  @!P1 LEA R11, R9, R4, 0x18 ;  /* 0x00000004090b9211 */ /* 0x002fe200078ec0ff */
[----:B------:R-:W-:Y:S01]  /*0b40*/  SHFL.DOWN PT, R2, R6, 0x10, 0x1f ;  /* 0x0a001f0006027f89 */ /* 0x000fe200000e0000 */
[----:B------:R-:W-:-:S03]  /*0b50*/  ISETP.NE.AND P0, PT, R5, RZ, PT ;  /* 0x000000ff0500720c */ /* 0x000fc60003f05270 */
[----:B------:R-:W0:Y:S01]  /*0b60*/  SHFL.DOWN PT, R3, R7, 0x10, 0x1f ;  /* 0x0a001f0007037f89 */ /* 0x000e2200000e0000 */
[----:B------:R-:W-:Y:S01]  /*0b70*/  @!P1 IMAD.IADD R11, R0, 0x1, R11 ;  /* 0x00000001000b9824 */ /* 0x000fe200078e020b */
[----:B0-----:R-:W-:-:S07]  /*0b80*/  DADD R8, R2, R6 ;  /* 0x0000000002087229 */ /* 0x001fce0000000006 */
[----:B------:R1:W-:Y:S01]  /*0b90*/  @!P1 STS.64 [R11+0x10], R8 ;  /* 0x000010080b009388 */ /* 0x0003e20000000a00 */
[----:B------:R-:W-:Y:S01]  /*0ba0*/  BAR.SYNC.DEFER_BLOCKING 0x0 ;  /* 0x0000000000007b1d */ /* 0x000fe20000010000 */
[----:B------:R-:W-:-:S04]  /*0bb0*/  ISETP.GT.AND P1, PT, R12, 0xf, PT ;  /* 0x0000000f0c00780c */ /* 0x000fc80003f24270 */
[----:B------:R-:W-:Y:S02]  /*0bc0*/  FSEL R2, R6, R8, P1 ;  /* 0x0000000806027208 */ /* 0x000fe40000800000 */
[----:B------:R-:W-:Y:S01]  /*0bd0*/  FSEL R3, R7, R9, P1 ;  /* 0x0000000907037208 */ /* 0x000fe20000800000 */
[----:B------:R-:W-:Y:S06]  /*0be0*/  @P0 BRA `(.L_x_16) ;  /* 0x0000001800440947 */ /* 0x000fec0003800000 */
[----:B------:R-:W0:Y:S01]  /*0bf0*/  S2UR UR5, SR_CgaCtaId ;  /* 0x00000000000579c3 */ /* 0x000e220000008800 */
[----:B------:R-:W-:Y:S02]  /*0c00*/  UMOV UR4, 0x400 ;  /* 0x0000040000047882 */ /* 0x000fe40000000000 */
[----:B0-----:R-:W-:-:S09]  /*0c10*/  ULEA UR4, UR5, UR4, 0x18 ;  /* 0x0000000405047291 */ /* 0x001fd2000f8ec0ff */
[----:B------:R-:W0:Y:S04]  /*0c20*/  LDS.64 R4, [UR4+0x18] ;  /* 0x00001804ff047984 */ /* 0x000e280008000a00 */
[----:B-1----:R-:W1:Y:S04]  /*0c30*/  LDS.128 R8, [UR4+0x20] ;  /* 0x00002004ff087984 */ /* 0x002e680008000c00 */
[----:B------:R-:W2:Y:S01]  /*0c40*/  LDS.128 R12, [UR4+0x30] ;  /* 0x00003004ff0c7984 */ /* 0x000ea20008000c00 */
[----:B0-----:R-:W-:-:S03]  /*0c50*/  DADD R2, R2, R4 ;  /* 0x0000000002027229 */ /* 0x001fc60000000004 */
[----:B------:R-:W0:Y:S05]  /*0c60*/  LDS.128 R4, [UR4+0x40] ;  /* 0x00004004ff047984 */ /* 0x000e2a0008000c00 */
[----:B-1----:R-:W-:-:S08]  /*0c70*/  DADD R2, R2, R8 ;  /* 0x0000000002027229 */ /* 0x002fd00000000008 */
[----:B------:R-:W-:Y:S01]  /*0c80*/  DADD R2, R2, R10 ;  /* 0x0000000002027229 */ /* 0x000fe2000000000a */
[----:B------:R-:W1:Y:S07]  /*0c90*/  LDS.128 R8, [UR4+0x50] ;  /* 0x00005004ff087984 */ /* 0x000e6e0008000c00 */
[----:B--2---:R-:W-:-:S08]  /*0ca0*/  DADD R2, R2, R12 ;  /* 0x0000000002027229 */ /* 0x004fd0000000000c */
[----:B------:R-:W-:Y:S01]  /*0cb0*/  DADD R2, R2, R14 ;  /* 0x0000000002027229 */ /* 0x000fe2000000000e */
[----:B------:R-:W2:Y:S07]  /*0cc0*/  LDS.128 R12, [UR4+0x60] ;  /* 0x00006004ff0c7984 */ /* 0x000eae0008000c00 */
[----:B0-----:R-:W-:-:S08]  /*0cd0*/  DADD R2, R2, R4 ;  /* 0x0000000002027229 */ /* 0x001fd00000000004 */
[----:B------:R-:W-:Y:S01]  /*0ce0*/  DADD R2, R2, R6 ;  /* 0x0000000002027229 */ /* 0x000fe20000000006 */
[----:B------:R-:W0:Y:S07]  /*0cf0*/  LDS.128 R4, [UR4+0x70] ;  /* 0x00007004ff047984 */ /* 0x000e2e0008000c00 */
[----:B-1----:R-:W-:-:S08]  /*0d00*/  DADD R2, R2, R8 ;  /* 0x0000000002027229 */ /* 0x002fd00000000008 */
[----:B------:R-:W-:Y:S01]  /*0d10*/  DADD R2, R2, R10 ;  /* 0x0000000002027229 */ /* 0x000fe2000000000a */
[----:B------:R-:W1:Y:S07]  /*0d20*/  LDS.128 R8, [UR4+0x80] ;  /* 0x00008004ff087984 */ /* 0x000e6e0008000c00 */
[----:B--2---:R-:W-:-:S08]  /*0d30*/  DADD R2, R2, R12 ;  /* 0x0000000002027229 */ /* 0x004fd0000000000c */
[----:B------:R-:W-:-:S08]  /*0d40*/  DADD R2, R2, R14 ;  /* 0x0000000002027229 */ /* 0x000fd0000000000e */
[----:B0-----:R-:W-:-:S08]  /*0d50*/  DADD R2, R2, R4 ;  /* 0x0000000002027229 */ /* 0x001fd00000000004 */
[----:B------:R-:W-:-:S08]  /*0d60*/  DADD R2, R2, R6 ;  /* 0x0000000002027229 */ /* 0x000fd00000000006 */
[----:B-1----:R-:W-:-:S08]  /*0d70*/  DADD R2, R2, R8 ;  /* 0x0000000002027229 */ /* 0x002fd00000000008 */
[----:B------:R-:W-:Y:S01]  /*0d80*/  DADD R2, R2, R10 ;  /* 0x0000000002027229 */ /* 0x000fe2000000000a */
[----:B------:R-:W-:Y:S10]  /*0d90*/  BRA `(.L_x_16) ;  /* 0x0000001400d87947 */ /* 0x000ff40003800000 */
.L_x_15:
[----:B------:R-:W-:Y:S01]  /*0da0*/  LOP3.LUT R0, R5, 0x3e0, RZ, 0xc0, !PT ;  /* 0x000003e005007812 */ /* 0x000fe200078ec0ff */
[----:B------:R-:W0:Y:S03]  /*0db0*/  S2R R10, SR_LANEID ;  /* 0x00000000000a7919 */ /* 0x000e260000000000 */
[----:B------:R-:W-:Y:S01]  /*0dc0*/  LOP3.LUT R9, RZ, R0, RZ, 0x33, !PT ;  /* 0x00000000ff097212 */ /* 0x000fe200078e33ff */
[----:B------:R-:W-:-:S04]  /*0dd0*/  VIADD R7, R0, 0x20 ;  /* 0x0000002000077836 */ /* 0x000fc80000000000 */
[----:B------:R-:W-:Y:S01]  /*0de0*/  IMAD.IADD R9, R9, 0x1, R4 ;  /* 0x0000000109097824 */ /* 0x000fe200078e0204 */
[----:B------:R-:W-:-:S04]  /*0df0*/  ISETP.GT.AND P0, PT, R7, R4, PT ;  /* 0x000000040700720c */ /* 0x000fc80003f04270 */
[----:B------:R-:W-:-:S05]  /*0e00*/  SEL R11, R9, 0x1f, P0 ;  /* 0x0000001f090b7807 */ /* 0x000fca0000000000 */
[----:B-----5:R-:W-:Y:S04]  /*0e10*/  SHFL.DOWN PT, R6, R2, 0x1, R11 ;  /* 0x0820000002067989 */ /* 0x020fe800000e000b */
[----:B------:R-:W1:Y:S01]  /*0e20*/  SHFL.DOWN PT, R7, R3, 0x1, R11 ;  /* 0x0820000003077989 */ /* 0x000e6200000e000b */
[C---:B0-----:R-:W-:Y:S01]  /*0e30*/  ISETP.GE.AND P0, PT, R10.reuse, R11, PT ;  /* 0x0000000b0a00720c */ /* 0x041fe20003f06270 */
[C---:B------:R-:W-:Y:S01]  /*0e40*/  VIADD R0, R10.reuse, 0x2 ;  /* 0x000000020a007836 */ /* 0x040fe20000000000 */
[----:B------:R-:W-:Y:S01]  /*0e50*/  ISETP.NE.AND P1, PT, R10, RZ, PT ;  /* 0x000000ff0a00720c */ /* 0x000fe20003f25270 */
[----:B-1----:R-:W-:-:S12]  /*0e60*/  DADD R6, R6, R2 ;  /* 0x0000000006067229 */ /* 0x002fd80000000002 */
[----:B------:R-:W0:Y:S01]  /*0e70*/  @!P1 S2R R12, SR_CgaCtaId ;  /* 0x00000000000c9919 */ /* 0x000e220000008800 */
[----:B------:R-:W-:Y:S02]  /*0e80*/  FSEL R8, R6, R2, !P0 ;  /* 0x0000000206087208 */ /* 0x000fe40004000000 */
[----:B------:R-:W-:Y:S02]  /*0e90*/  FSEL R9, R7, R3, !P0 ;  /* 0x0000000307097208 */ /* 0x000fe40004000000 */
[----:B------:R-:W-:Y:S01]  /*0ea0*/  ISETP.GT.AND P0, PT, R0, R11, PT ;  /* 0x0000000b0000720c */ /* 0x000fe20003f04270 */
[----:B------:R-:W-:Y:S01]  /*0eb0*/  SHFL.DOWN PT, R6, R8, 0x2, R11 ;  /* 0x0840000008067989 */ /* 0x000fe200000e000b */
[----:B------:R-:W-:-:S03]  /*0ec0*/  VIADD R0, R10, 0x4 ;  /* 0x000000040a007836 */ /* 0x000fc60000000000 */
[----:B------:R-:W1:Y:S02]  /*0ed0*/  SHFL.DOWN PT, R7, R9, 0x2, R11 ;  /* 0x0840000009077989 */ /* 0x000e6400000e000b */
[----:B-1----:R-:W-:-:S10]  /*0ee0*/  DADD R6, R6, R8 ;  /* 0x0000000006067229 */ /* 0x002fd40000000008 */
[----:B------:R-:W-:Y:S02]  /*0ef0*/  FSEL R6, R8, R6, P0 ;  /* 0x0000000608067208 */ /* 0x000fe40000000000 */
[----:B------:R-:W-:Y:S02]  /*0f00*/  FSEL R7, R9, R7, P0 ;  /* 0x0000000709077208 */ /* 0x000fe40000000000 */
        /* <DEDUP_REMOVED lines=16> */
[----:B------:R-:W-:Y:S02]  /*1010*/  @!P1 MOV R9, 0x400 ;  /* 0x0000040000099802 */ /* 0x000fe40000000f00 */
[----:B------:R-:W-:Y:S01]  /*1020*/  @!P1 SHF.R.U32.HI R8, RZ, 0x2, R5 ;  /* 0x00000002ff089819 */ /* 0x000fe20000011605 */
[----:B------:R-:W1:Y:S01]  /*1030*/  SHFL.DOWN PT, R3, R7, 0x10, R11 ;  /* 0x0a00000007037989 */ /* 0x000e6200000e000b */
[----:B0-----:R-:W-:-:S02]  /*1040*/  @!P1 LEA R9, R12, R9, 0x18 ;  /* 0x000000090c099211 */ /* 0x001fc400078ec0ff */
[----:B------:R-:W-:-:S05]  /*1050*/  @!P1 LOP3.LUT R8, R8, 0xf8, RZ, 0xc0, !PT ;  /* 0x000000f808089812 */ /* 0x000fca00078ec0ff */
[----:B------:R-:W-:Y:S01]  /*1060*/  @!P1 IMAD.IADD R9, R8, 0x1, R9 ;  /* 0x0000000108099824 */ /* 0x000fe200078e0209 */
[----:B-1----:R-:W-:-:S10]  /*1070*/  DADD R2, R2, R6 ;  /* 0x0000000002027229 */ /* 0x002fd40000000006 */
[----:B------:R-:W-:Y:S02]  /*1080*/  FSEL R2, R6, R2, P0 ;  /* 0x0000000206027208 */ /* 0x000fe40000000000 */
[----:B------:R-:W-:Y:S02]  /*1090*/  FSEL R3, R7, R3, P0 ;  /* 0x0000000307037208 */ /* 0x000fe40000000000 */
[----:B------:R-:W-:-:S03]  /*10a0*/  ISETP.NE.AND P0, PT, R5, RZ, PT ;  /* 0x000000ff0500720c */ /* 0x000fc60003f05270 */
[----:B------:R0:W-:Y:S01]  /*10b0*/  @!P1 STS.64 [R9+0x10], R2 ;  /* 0x0000100209009388 */ /* 0x0001e20000000a00 */
[----:B------:R-:W-:Y:S09]  /*10c0*/  BAR.SYNC.DEFER_BLOCKING 0x0 ;  /* 0x0000000000007b1d */ /* 0x000ff20000010000 */
[----:B------:R-:W-:Y:S05]  /*10d0*/  @P0 BRA `(.L_x_16) ;  /* 0x0000001400080947 */ /* 0x000fea0003800000 */
[----:B------:R-:W1:Y:S01]  /*10e0*/  S2UR UR5, SR_CgaCtaId ;  /* 0x00000000000579c3 */ /* 0x000e620000008800 */
[----:B------:R-:W-:Y:S01]  /*10f0*/  UMOV UR4, 0x400 ;  /* 0x0000040000047882 */ /* 0x000fe20000000000 */
[----:B------:R-:W-:Y:S01]  /*1100*/  ISETP.GT.AND P1, PT, R4, 0x20, PT ;  /* 0x000000200400780c */ /* 0x000fe20003f24270 */
[----:B-1----:R-:W-:-:S09]  /*1110*/  ULEA UR4, UR5, UR4, 0x18 ;  /* 0x0000000405047291 */ /* 0x002fd2000f8ec0ff */
[----:B------:R-:W1:Y:S04]  /*1120*/  LDS.64 R6, [UR4+0x18] ;  /* 0x00001804ff067984 */ /* 0x000e680008000a00 */
[----:B------:R-:W2:Y:S04]  /*1130*/  LDS.128 R12, [UR4+0x20] ;  /* 0x00002004ff0c7984 */ /* 0x000ea80008000c00 */
[----:B0-----:R-:W0:Y:S01]  /*1140*/  LDS.128 R8, [UR4+0x30] ;  /* 0x00003004ff087984 */ /* 0x001e220008000c00 */
[----:B-1----:R-:W-:-:S10]  /*1150*/  DADD R6, R2, R6 ;  /* 0x0000000002067229 */ /* 0x002fd40000000006 */
[----:B------:R-:W-:Y:S02]  /*1160*/  FSEL R2, R6, R2, P1 ;  /* 0x0000000206027208 */ /* 0x000fe40000800000 */
[----:B------:R-:W-:Y:S02]  /*1170*/  FSEL R3, R7, R3, P1 ;  /* 0x0000000307037208 */ /* 0x000fe40000800000 */
[----:B------:R-:W-:-:S04]  /*1180*/  ISETP.GT.AND P1, PT, R4, 0x40, PT ;  /* 0x000000400400780c */ /* 0x000fc80003f24270 */
[----:B--2---:R-:W-:-:S10]  /*1190*/  DADD R12, R12, R2 ;  /* 0x000000000c0c7229 */ /* 0x004fd40000000002 */
[----:B------:R-:W-:Y:S02]  /*11a0*/  FSEL R2, R12, R2, P1 ;  /* 0x000000020c027208 */ /* 0x000fe40000800000 */
[----:B------:R-:W-:Y:S02]  /*11b0*/  FSEL R3, R13, R3, P1 ;  /* 0x000000030d037208 */ /* 0x000fe40000800000 */
[----:B------:R-:W-:-:S04]  /*11c0*/  ISETP.GT.AND P1, PT, R4, 0x60, PT ;  /* 0x000000600400780c */ /* 0x000fc80003f24270 */
[----:B------:R-:W-:-:S10]  /*11d0*/  DADD R14, R2, R14 ;  /* 0x00000000020e7229 */ /* 0x000fd4000000000e */
[----:B------:R-:W-:Y:S02]  /*11e0*/  FSEL R2, R14, R2, P1 ;  /* 0x000000020e027208 */ /* 0x000fe40000800000 */
[----:B------:R-:W-:Y:S02]  /*11f0*/  FSEL R3, R15, R3, P1 ;  /* 0x000000030f037208 */ /* 0x000fe40000800000 */
[----:B------:R-:W1:Y:S01]  /*1200*/  LDS.128 R12, [UR4+0x40] ;  /* 0x00004004ff0c7984 */ /* 0x000e620008000c00 */
[----:B------:R-:W-:-:S03]  /*1210*/  ISETP.GT.AND P1, PT, R4, 0x80, PT ;  /* 0x000000800400780c */ /* 0x000fc60003f24270 */
[----:B0-----:R-:W-:-:S10]  /*1220*/  DADD R8, R8, R2 ;  /* 0x0000000008087229 */ /* 0x001fd40000000002 */
[----:B------:R-:W-:Y:S02]  /*1230*/  FSEL R2, R8, R2, P1 ;  /* 0x0000000208027208 */ /* 0x000fe40000800000 */
[----:B------:R-:W-:Y:S02]  /*1240*/  FSEL R3, R9, R3, P1 ;  /* 0x0000000309037208 */ /* 0x000fe40000800000 */
[----:B------:R-:W-:-:S04]  /*1250*/  ISETP.GT.AND P1, PT, R4, 0xa0, PT ;  /* 0x000000a00400780c */ /* 0x000fc80003f24270 */
[----:B------:R-:W-:-:S10]  /*1260*/  DADD R10, R2, R10 ;  /* 0x00000000020a7229 */ /* 0x000fd4000000000a */
[----:B------:R-:W-:Y:S02]  /*1270*/  FSEL R2, R10, R2, P1 ;  /* 0x000000020a027208 */ /* 0x000fe40000800000 */
[----:B------:R-:W-:Y:S02]  /*1280*/  FSEL R3, R11, R3, P1 ;  /* 0x000000030b037208 */ /* 0x000fe40000800000 */
[----:B------:R-:W0:Y:S01]  /*1290*/  LDS.128 R8, [UR4+0x50] ;  /* 0x00005004ff087984 */ /* 0x000e220008000c00 */
[----:B------:R-:W-:-:S03]  /*12a0*/  ISETP.GT.AND P1, PT, R4, 0xc0, PT ;  /* 0x000000c00400780c */ /* 0x000fc60003f24270 */
[----:B-1----:R-:W-:-:S10]  /*12b0*/  DADD R12, R12, R2 ;  /* 0x000000000c0c7229 */ /* 0x002fd40000000002 */
        /* <DEDUP_REMOVED lines=33> */
[----:B------:R-:W-:-:S04]  /*14d0*/  ISETP.GT.AND P1, PT, R4, 0x1c0, PT ;  /* 0x000001c00400780c */ /* 0x000fc80003f24270 */
[----:B-1----:R-:W-:-:S10]  /*14e0*/  DADD R12, R12, R2 ;  /* 0x000000000c0c7229 */ /* 0x002fd40000000002 */
[----:B------:R-:W-:Y:S02]  /*14f0*/  FSEL R2, R12, R2, P1 ;  /* 0x000000020c027208 */ /* 0x000fe40000800000 */
[----:B------:R-:W-:Y:S02]  /*1500*/  FSEL R3, R13, R3, P1 ;  /* 0x000000030d037208 */ /* 0x000fe40000800000 */
[----:B------:R-:W-:-:S04]  /*1510*/  ISETP.GT.AND P1, PT, R4, 0x1e0, PT ;  /* 0x000001e00400780c */ /* 0x000fc80003f24270 */
[----:B------:R-:W-:-:S10]  /*1520*/  DADD R14, R2, R14 ;  /* 0x00000000020e7229 */ /* 0x000fd4000000000e */
[----:B------:R-:W-:Y:S02]  /*1530*/  FSEL R2, R14, R2, P1 ;  /* 0x000000020e027208 */ /* 0x000fe40000800000 */
[----:B------:R-:W-:Y:S01]  /*1540*/  FSEL R3, R15, R3, P1 ;  /* 0x000000030f037208 */ /* 0x000fe20000800000 */
[----:B------:R-:W-:Y:S06]  /*1550*/  BRA `(.L_x_16) ;  /* 0x0000000c00e87947 */ /* 0x000fec0003800000 */
.L_x_2:
[----:B------:R-:W0:Y:S01]  /*1560*/  S2R R41, SR_TID.X ;  /* 0x0000000000297919 */ /* 0x000e220000002100 */
[----:B------:R-:W1:Y:S02]  /*1570*/  LDCU.64 UR4, c[0x0][0x380] ;  /* 0x00007000ff0477ac */ /* 0x000e640008000a00 */
[----:B-1----:R-:W-:Y:S02]  /*1580*/  IMAD.U32 R2, RZ, RZ, UR4 ;  /* 0x00000004ff027e24 */ /* 0x002fe4000f8e00ff */
[----:B------:R-:W-:Y:S02]  /*1590*/  IMAD.U32 R3, RZ, RZ, UR5 ;  /* 0x00000005ff037e24 */ /* 0x000fe4000f8e00ff */
[----:B0-----:R-:W-:-:S05]  /*15a0*/  IMAD.WIDE.U32 R18, R41, 0x8, R2 ;  /* 0x0000000829127825 */ /* 0x001fca00078e0002 */
[----:B------:R-:W2:Y:S04]  /*15b0*/  LDG.E.64.CONSTANT R20, desc[UR6][R18.64] ;  /* 0x0000000612147981 */ /* 0x000ea8000c1e9b00 */
[----:B------:R-:W2:Y:S04]  /*15c0*/  LDG.E.64.CONSTANT R6, desc[UR6][R18.64+0x1000] ;  /* 0x0010000612067981 */ /* 0x000ea8000c1e9b00 */
[----:B------:R-:W3:Y:S04]  /*15d0*/  LDG.E.64.CONSTANT R8, desc[UR6][R18.64+0x2000] ;  /* 0x0020000612087981 */ /* 0x000ee8000c1e9b00 */
[----:B------:R-:W4:Y:S04]  /*15e0*/  LDG.E.64.CONSTANT R10, desc[UR6][R18.64+0x3000] ;  /* 0x00300006120a7981 */ /* 0x000f28000c1e9b00 */
[----:B------:R-:W5:Y:S04]  /*15f0*/  LDG.E.64.CONSTANT R12, desc[UR6][R18.64+0x4000] ;  /* 0x00400006120c7981 */ /* 0x000f68000c1e9b00 */
[----:B------:R-:W5:Y:S04]  /*1600*/  LDG.E.64.CONSTANT R14, desc[UR6][R18.64+0x5000] ;  /* 0x00500006120e7981 */ /* 0x000f68000c1e9b00 */
[----:B------:R-:W5:Y:S01]  /*1610*/  LDG.E.64.CONSTANT R16, desc[UR6][R18.64+0x6000] ;  /* 0x0060000612107981 */ /* 0x000f62000c1e9b00 */
[----:B------:R-:W-:Y:S01]  /*1620*/  ISETP.GE.U32.AND P0, PT, R4, 0x1c00, PT ;  /* 0x00001c000400780c */ /* 0x000fe20003f06070 */
[----:B------:R-:W-:Y:S01]  /*1630*/  UMOV UR4, 0xe00 ;  /* 0x00000e0000047882 */ /* 0x000fe20000000000 */
[----:B--2---:R-:W-:-:S08]  /*1640*/  DADD R6, R20, R6 ;  /* 0x0000000014067229 */ /* 0x004fd00000000006 */
[----:B---3--:R-:W-:-:S08]  /*1650*/  DADD R6, R8, R6 ;  /* 0x0000000008067229 */ /* 0x008fd00000000006 */
[----:B----4-:R-:W-:-:S08]  /*1660*/  DADD R6, R10, R6 ;  /* 0x000000000a067229 */ /* 0x010fd00000000006 */
[----:B-----5:R-:W-:-:S08]  /*1670*/  DADD R6, R12, R6 ;  /* 0x000000000c067229 */ /* 0x020fd00000000006 */
[----:B------:R-:W-:-:S08]  /*1680*/  DADD R6, R14, R6 ;  /* 0x000000000e067229 */ /* 0x000fd00000000006 */
[----:B------:R-:W-:Y:S01]  /*1690*/  DADD R6, R16, R6 ;  /* 0x0000000010067229 */ /* 0x000fe20000000006 */
[----:B------:R-:W-:Y:S10]  /*16a0*/  @!P0 BRA `(.L_x_17) ;  /* 0x00000000006c8947 */ /* 0x000ff40003800000 */
[----:B------:R-:W0:Y:S01]  /*16b0*/  LDC R22, c[0x0][0x390] ;  /* 0x0000e400ff167b82 */ /* 0x000e220000000800 */
[----:B------:R-:W-:Y:S01]  /*16c0*/  VIADD R23, R4, 0xfffff200 ;  /* 0xfffff20004177836 */ /* 0x000fe20000000000 */
[----:B------:R-:W-:-:S06]  /*16d0*/  UMOV UR4, 0xe00 ;  /* 0x00000e0000047882 */ /* 0x000fcc0000000000 */
[----:B------:R-:W1:Y:S02]  /*16e0*/  LDC.64 R2, c[0x0][0x380] ;  /* 0x0000e000ff027b82 */ /* 0x000e640000000a00 */
.L_x_19:
[----:B------:R-:W-:-:S04]  /*16f0*/  VIADD R9, R41, UR4 ;  /* 0x0000000429097c36 */ /* 0x000fc80008000000 */
[----:B-1----:R-:W-:-:S05]  /*1700*/  IMAD.WIDE.U32 R8, R9, 0x8, R2 ;  /* 0x0000000809087825 */ /* 0x002fca00078e0002 */
[----:B------:R-:W2:Y:S04]  /*1710*/  LDG.E.64.CONSTANT R4, desc[UR6][R8.64] ;  /* 0x0000000608047981 */ /* 0x000ea8000c1e9b00 */
[----:B------:R-:W3:Y:S04]  /*1720*/  LDG.E.64.CONSTANT R10, desc[UR6][R8.64+0x1000] ;  /* 0x00100006080a7981 */ /* 0x000ee8000c1e9b00 */
[----:B------:R-:W4:Y:S04]  /*1730*/  LDG.E.64.CONSTANT R12, desc[UR6][R8.64+0x2000] ;  /* 0x00200006080c7981 */ /* 0x000f28000c1e9b00 */
[----:B------:R-:W5:Y:S04]  /*1740*/  LDG.E.64.CONSTANT R14, desc[UR6][R8.64+0x3000] ;  /* 0x00300006080e7981 */ /* 0x000f68000c1e9b00 */
[----:B------:R-:W5:Y:S04]  /*1750*/  LDG.E.64.CONSTANT R16, desc[UR6][R8.64+0x4000] ;  /* 0x0040000608107981 */ /* 0x000f68000c1e9b00 */
[----:B------:R-:W5:Y:S04]  /*1760*/  LDG.E.64.CONSTANT R18, desc[UR6][R8.64+0x5000] ;  /* 0x0050000608127981 */ /* 0x000f68000c1e9b00 */
[----:B------:R-:W5:Y:S01]  /*1770*/  LDG.E.64.CONSTANT R20, desc[UR6][R8.64+0x6000] ;  /* 0x0060000608147981 */ /* 0x000f62000c1e9b00 */
[----:B--2---:R-:W-:-:S08]  /*1780*/  DADD R4, R4, R6 ;  /* 0x0000000004047229 */ /* 0x004fd00000000006 */
[----:B---3--:R-:W-:-:S08]  /*1790*/  DADD R4, R10, R4 ;  /* 0x000000000a047229 */ /* 0x008fd00000000004 */
[----:B----4-:R-:W-:-:S08]  /*17a0*/  DADD R4, R12, R4 ;  /* 0x000000000c047229 */ /* 0x010fd00000000004 */
[----:B-----5:R-:W-:-:S08]  /*17b0*/  DADD R4, R14, R4 ;  /* 0x000000000e047229 */ /* 0x020fd00000000004 */
[----:B------:R-:W-:Y:S01]  /*17c0*/  DADD R16, R16, R4 ;  /* 0x0000000010107229 */ /* 0x000fe20000000004 */
[----:B0-----:R-:W-:-:S04]  /*17d0*/  IMAD.MOV.U32 R4, RZ, RZ, R22 ;  /* 0x000000ffff047224 */ /* 0x001fc800078e0016 */
[----:B------:R-:W-:-:S03]  /*17e0*/  VIADD R0, R4, -UR4 ;  /* 0x8000000404007c36 */ /* 0x000fc60008000000 */
[----:B------:R-:W-:Y:S02]  /*17f0*/  DADD R16, R18, R16 ;  /* 0x0000000012107229 */ /* 0x000fe40000000010 */
[----:B------:R-:W-:-:S06]  /*1800*/  ISETP.GE.AND P0, PT, R0, 0xe00, PT ;  /* 0x00000e000000780c */ /* 0x000fcc0003f06270 */
[----:B------:R-:W-:-:S07]  /*1810*/  DADD R6, R20, R16 ;  /* 0x0000000014067229 */ /* 0x000fce0000000010 */
[----:B------:R-:W-:Y:S05]  /*1820*/  @!P0 BRA `(.L_x_18) ;  /* 0x00000008001c8947 */ /* 0x000fea0003800000 */
[----:B------:R-:W-:-:S06]  /*1830*/  UIADD3 UR4, UPT, UPT, UR4, 0xe00, URZ ;  /* 0x00000e0004047890 */ /* 0x000fcc000fffe0ff */
[----:B------:R-:W-:-:S13]  /*1840*/  ISETP.LT.AND P0, PT, R23, UR4, PT ;  /* 0x0000000417007c0c */ /* 0x000fda000bf01270 */
[----:B------:R-:W-:Y:S05]  /*1850*/  @!P0 BRA `(.L_x_19) ;  /* 0xfffffffc00a48947 */ /* 0x000fea000383ffff */
.L_x_17:
[----:B------:R-:W-:-:S13]  /*1860*/  ISETP.LE.AND P0, PT, R4, UR4, PT ;  /* 0x0000000404007c0c */ /* 0x000fda000bf03270 */
[----:B------:R-:W-:Y:S05]  /*1870*/  @P0 BRA `(.L_x_18) ;  /* 0x0000000800080947 */ /* 0x000fea0003800000 */
[----:B------:R-:W-:Y:S01]  /*1880*/  VIADD R0, R4, -UR4 ;  /* 0x8000000404007c36 */ /* 0x000fe20008000000 */
[----:B------:R-:W-:Y:S04]  /*1890*/  BSSY.RECONVERGENT B1, `(.L_x_18) ;  /* 0x0000080000017945 */ /* 0x000fe80003800200 */
[----:B------:R-:W-:-:S13]  /*18a0*/  ISETP.GE.AND P0, PT, R41, R0, PT ;  /* 0x000000002900720c */ /* 0x000fda0003f06270 */
[----:B------:R-:W-:Y:S05]  /*18b0*/  @P0 BRA `(.L_x_20) ;  /* 0x0000000400f40947 */ /* 0x000fea0003800000 */
[----:B------:R-:W-:Y:S01]  /*18c0*/  LOP3.LUT R5, RZ, R41, RZ, 0x33, !PT ;  /* 0x00000029ff057212 */ /* 0x000fe200078e33ff */
[----:B------:R-:W-:Y:S01]  /*18d0*/  BSSY.RECONVERGENT B2, `(.L_x_21) ;  /* 0x0000014000027945 */ /* 0x000fe20003800200 */
[----:B------:R-:W-:Y:S02]  /*18e0*/  IMAD.MOV.U32 R45, RZ, RZ, R41 ;  /* 0x000000ffff2d7224 */ /* 0x000fe400078e0029 */
[----:B------:R-:W-:-:S04]  /*18f0*/  IADD3 R4, PT, PT, R4, -UR4, R5 ;  /* 0x8000000404047c10 */ /* 0x000fc8000fffe005 */
[C---:B------:R-:W-:Y:S02]  /*1900*/  LOP3.LUT R5, R4.reuse, 0x600, RZ, 0xc0, !PT ;  /* 0x0000060004057812 */ /* 0x040fe400078ec0ff */
[----:B------:R-:W-:Y:S02]  /*1910*/  ISETP.GE.U32.AND P1, PT, R4, 0x600, PT ;  /* 0x000006000400780c */ /* 0x000fe40003f26070 */
[----:B------:R-:W-:-:S13]  /*1920*/  ISETP.NE.AND P0, PT, R5, 0x600, PT ;  /* 0x000006000500780c */ /* 0x000fda0003f05270 */
[----:B------:R-:W-:Y:S05]  /*1930*/  @!P0 BRA `(.L_x_22) ;  /* 0x0000000000348947 */ /* 0x000fea0003800000 */
[----:B------:R-:W-:Y:S01]  /*1940*/  LEA.HI R4, R4, 0x1, RZ, 0x17 ;  /* 0x0000000104047811 */ /* 0x000fe200078fb8ff */
[----:B------:R-:W-:Y:S02]  /*1950*/  VIADD R9, R41, UR4 ;  /* 0x0000000429097c36 */ /* 0x000fe40008000000 */
[----:B------:R-:W-:Y:S01]  /*1960*/  IMAD.MOV.U32 R45, RZ, RZ, R41 ;  /* 0x000000ffff2d7224 */ /* 0x000fe200078e0029 */
[----:B------:R-:W-:-:S05]  /*1970*/  LOP3.LUT R4, R4, 0x3, RZ, 0xc0, !PT ;  /* 0x0000000304047812 */ /* 0x000fca00078ec0ff */
[----:B------:R-:W-:-:S07]  /*1980*/  IMAD.MOV R8, RZ, RZ, -R4 ;  /* 0x000000ffff087224 */ /* 0x000fce00078e0a04 */
.L_x_23:
[----:B------:R-:W-:-:S06]  /*1990*/  IMAD.WIDE.U32 R4, R9, 0x8, R2 ;  /* 0x0000000809047825 */ /* 0x000fcc00078e0002 */
[----:B------:R-:W2:Y:S01]  /*19a0*/  LDG.E.64.CONSTANT R4, desc[UR6][R4.64] ;  /* 0x0000000604047981 */ /* 0x000ea2000c1e9b00 */
[----:B------:R-:W-:Y:S02]  /*19b0*/  VIADD R8, R8, 0x1 ;  /* 0x0000000108087836 */ /* 0x000fe40000000000 */
[----:B------:R-:W-:Y:S02]  /*19c0*/  VIADD R45, R45, 0x200 ;  /* 0x000002002d2d7836 */ /* 0x000fe40000000000 */
[----:B------:R-:W-:Y:S01]  /*19d0*/  VIADD R9, R9, 0x200 ;  /* 0x0000020009097836 */ /* 0x000fe20000000000 */
[----:B------:R-:W-:Y:S01]  /*19e0*/  ISETP.NE.AND P0, PT, R8, RZ, PT ;  /* 0x000000ff0800720c */ /* 0x000fe20003f05270 */
[----:B--2---:R-:W-:-:S12]  /*19f0*/  DADD R6, R4, R6 ;  /* 0x0000000004067229 */ /* 0x004fd80000000006 */
[----:B------:R-:W-:Y:S05]  /*1a00*/  @P0 BRA `(.L_x_23) ;  /* 0xfffffffc00e00947 */ /* 0x000fea000383ffff */
.L_x_22:
[----:B------:R-:W-:Y:S05]  /*1a10*/  BSYNC.RECONVERGENT B2 ;  /* 0x0000000000027941 */ /* 0x000fea0003800200 */
.L_x_21:
[----:B------:R-:W-:Y:S05]  /*1a20*/  @!P1 BRA `(.L_x_20) ;  /* 0x0000000400989947 */ /* 0x000fea0003800000 */
[----:B------:R-:W0:Y:S01]  /*1a30*/  LDCU.64 UR8, c[0x0][0x380] ;  /* 0x00007000ff0877ac */ /* 0x000e220008000a00 */
[----:B------:R-:W-:Y:S01]  /*1a40*/  IMAD.IADD R9, R0, 0x1, -R45 ;  /* 0x0000000100097824 */ /* 0x000fe200078e0a2d */
[C---:B------:R-:W-:Y:S01]  /*1a50*/  IADD3 R5, P0, PT, R45.reuse, UR4, RZ ;  /* 0x000000042d057c10 */ /* 0x040fe2000ff1e0ff */
[----:B------:R-:W-:Y:S01]  /*1a60*/  BSSY.RECONVERGENT B2, `(.L_x_24) ;  /* 0x0000039000027945 */ /* 0x000fe20003800200 */
[----:B------:R-:W-:Y:S02]  /*1a70*/  VIADD R43, R45, UR4 ;  /* 0x000000042d2b7c36 */ /* 0x000fe40008000000 */
[----:B------:R-:W-:Y:S01]  /*1a80*/  ISETP.GT.AND P1, PT, R9, 0x1800, PT ;  /* 0x000018000900780c */ /* 0x000fe20003f24270 */
[----:B------:R-:W-:Y:S01]  /*1a90*/  IMAD.X R8, RZ, RZ, RZ, P0 ;  /* 0x000000ffff087224 */ /* 0x000fe200000e06ff */
[----:B0-----:R-:W-:-:S04]  /*1aa0*/  LEA R4, P0, R5, UR8, 0x3 ;  /* 0x0000000805047c11 */ /* 0x001fc8000f8018ff */
[----:B------:R-:W-:Y:S02]  /*1ab0*/  LEA.HI.X R5, R5, UR9, R8, 0x3, P0 ;  /* 0x0000000905057c11 */ /* 0x000fe400080f1c08 */
[----:B------:R-:W-:-:S05]  /*1ac0*/  IADD3 R4, P0, PT, R4, 0x2000, RZ ;  /* 0x0000200004047810 */ /* 0x000fca0007f1e0ff */
[----:B------:R-:W-:Y:S01]  /*1ad0*/  IMAD.X R5, RZ, RZ, R5, P0 ;  /* 0x000000ffff057224 */ /* 0x000fe200000e0605 */
[----:B------:R-:W-:Y:S01]  /*1ae0*/  PLOP3.LUT P0, PT, PT, PT, PT, 0x80, 0x8 ;  /* 0x000000000008781c */ /* 0x000fe20003f0f070 */
[----:B------:R-:W-:-:S12]  /*1af0*/  @!P1 BRA `(.L_x_25) ;  /* 0x0000000000bc9947 */ /* 0x000fd80003800000 */
[----:B------:R-:W-:Y:S01]  /*1b00*/  PLOP3.LUT P0, PT, PT, PT, PT, 0x8, 0x80 ;  /* 0x000000000080781c */ /* 0x000fe20003f0e170 */
[----:B------:R-:W-:-:S12]  /*1b10*/  VIADD R40, R0, 0xffffe800 ;  /* 0xffffe80000287836 */ /* 0x000fd80000000000 */
.L_x_26:
[C---:B------:R-:W-:Y:S01]  /*1b20*/  IMAD.WIDE.U32 R38, R43.reuse, 0x8, R2 ;  /* 0x000000082b267825 */ /* 0x040fe200078e0002 */
[----:B------:R-:W2:Y:S04]  /*1b30*/  LDG.E.64.CONSTANT R8, desc[UR6][R4.64+-0x1000] ;  /* 0xfff0000604087981 */ /* 0x000ea8000c1e9b00 */
[----:B------:R-:W3:Y:S04]  /*1b40*/  LDG.E.64.CONSTANT R10, desc[UR6][R4.64] ;  /* 0x00000006040a7981 */ /* 0x000ee8000c1e9b00 */
[----:B------:R-:W4:Y:S01]  /*1b50*/  LDG.E.64.CONSTANT R38, desc[UR6][R38.64] ;  /* 0x0000000626267981 */ /* 0x000f22000c1e9b00 */
[----:B------:R-:W-:-:S03]  /*1b60*/  VIADD R15, R43, 0x800 ;  /* 0x000008002b0f7836 */ /* 0x000fc60000000000 */
[----:B------:R-:W5:Y:S01]  /*1b70*/  LDG.E.64.CONSTANT R12, desc[UR6][R4.64+0x1000] ;  /* 0x00100006040c7981 */ /* 0x000f62000c1e9b00 */
[----:B------:R-:W-:-:S03]  /*1b80*/  IMAD.WIDE.U32 R14, R15, 0x8, R2 ;  /* 0x000000080f0e7825 */ /* 0x000fc600078e0002 */
[----:B------:R-:W5:Y:S04]  /*1b90*/  LDG.E.64.CONSTANT R16, desc[UR6][R4.64+0x3000] ;  /* 0x0030000604107981 */ /* 0x000f68000c1e9b00 */
[----:B------:R-:W5:Y:S04]  /*1ba0*/  LDG.E.64.CONSTANT R14, desc[UR6][R14.64] ;  /* 0x000000060e0e7981 */ /* 0x000f68000c1e9b00 */
[----:B------:R-:W5:Y:S01]  /*1bb0*/  LDG.E.64.CONSTANT R18, desc[UR6][R4.64+0x4000] ;  /* 0x0040000604127981 */ /* 0x000f62000c1e9b00 */
        /* <DEDUP_REMOVED lines=11> */
[----:B------:R-:W5:Y:S04]  /*1c70*/  LDG.E.64.CONSTANT R34, desc[UR6][R4.64+0xc000] ;  /* 0x00c0000604227981 */ /* 0x000f68000c1e9b00 */
[----:B------:R0:W5:Y:S01]  /*1c80*/  LDG.E.64.CONSTANT R36, desc[UR6][R4.64+0xd000] ;  /* 0x00d0000604247981 */ /* 0x000162000c1e9b00 */
[----:B------:R-:W-:-:S05]  /*1c90*/  VIADD R45, R45, 0x2000 ;  /* 0x000020002d2d7836 */ /* 0x000fca0000000000 */
[----:B------:R-:W-:Y:S02]  /*1ca0*/  ISETP.GE.AND P1, PT, R45, R40, PT ;  /* 0x000000282d00720c */ /* 0x000fe40003f26270 */
[----:B0-----:R-:W-:Y:S01]  /*1cb0*/  IADD3 R4, P2, PT, R4, 0x10000, RZ ;  /* 0x0001000004047810 */ /* 0x001fe20007f5e0ff */
[----:B------:R-:W-:-:S04]  /*1cc0*/  VIADD R43, R43, 0x2000 ;  /* 0x000020002b2b7836 */ /* 0x000fc80000000000 */
[----:B------:R-:W-:Y:S01]  /*1cd0*/  IMAD.X R5, RZ, RZ, R5, P2 ;  /* 0x000000ffff057224 */ /* 0x000fe200010e0605 */
[----:B----4-:R-:W-:-:S08]  /*1ce0*/  DADD R38, R38, R6 ;  /* 0x0000000026267229 */ /* 0x010fd00000000006 */
[----:B--2---:R-:W-:-:S08]  /*1cf0*/  DADD R8, R38, R8 ;  /* 0x0000000026087229 */ /* 0x004fd00000000008 */
[----:B---3--:R-:W-:-:S08]  /*1d00*/  DADD R8, R8, R10 ;  /* 0x0000000008087229 */ /* 0x008fd0000000000a */
[----:B-----5:R-:W-:-:S08]  /*1d10*/  DADD R8, R8, R12 ;  /* 0x0000000008087229 */ /* 0x020fd0000000000c */
        /* <DEDUP_REMOVED lines=13> */
.L_x_25:
[----:B------:R-:W-:Y:S05]  /*1df0*/  BSYNC.RECONVERGENT B2 ;  /* 0x0000000000027941 */ /* 0x000fea0003800200 */
.L_x_24:
[----:B------:R-:W-:Y:S01]  /*1e00*/  IMAD.IADD R8, R0, 0x1, -R45 ;  /* 0x0000000100087824 */ /* 0x000fe200078e0a2d */
[----:B------:R-:W-:Y:S04]  /*1e10*/  BSSY.RECONVERGENT B2, `(.L_x_27) ;  /* 0x000001c000027945 */ /* 0x000fe80003800200 */
[----:B------:R-:W-:-:S13]  /*1e20*/  ISETP.GT.AND P1, PT, R8, 0x800, PT ;  /* 0x000008000800780c */ /* 0x000fda0003f24270 */
[----:B------:R-:W-:Y:S05]  /*1e30*/  @!P1 BRA `(.L_x_28) ;  /* 0x0000000000649947 */ /* 0x000fea0003800000 */
        /* <DEDUP_REMOVED lines=9> */
[----:B------:R-:W5:Y:S04]  /*1ed0*/  LDG.E.64.CONSTANT R22, desc[UR6][R4.64+0x4000] ;  /* 0x0040000604167981 */ /* 0x000f68000c1e9b00 */
[----:B------:R0:W5:Y:S01]  /*1ee0*/  LDG.E.64.CONSTANT R8, desc[UR6][R4.64+0x5000] ;  /* 0x0050000604087981 */ /* 0x000162000c1e9b00 */
[----:B------:R-:W-:Y:S01]  /*1ef0*/  PLOP3.LUT P0, PT, PT, PT, PT, 0x8, 0x80 ;  /* 0x000000000080781c */ /* 0x000fe20003f0e170 */
[----:B------:R-:W-:-:S02]  /*1f00*/  VIADD R45, R45, 0x1000 ;  /* 0x000010002d2d7836 */ /* 0x000fc40000000000 */
[----:B------:R-:W-:Y:S01]  /*1f10*/  VIADD R43, R43, 0x1000 ;  /* 0x000010002b2b7836 */ /* 0x000fe20000000000 */
[----:B----4-:R-:W-:-:S08]  /*1f20*/  DADD R6, R6, R10 ;  /* 0x0000000006067229 */ /* 0x010fd0000000000a */
[----:B--2---:R-:W-:-:S08]  /*1f30*/  DADD R6, R6, R12 ;  /* 0x0000000006067229 */ /* 0x004fd0000000000c */
[----:B---3--:R-:W-:-:S08]  /*1f40*/  DADD R6, R6, R14 ;  /* 0x0000000006067229 */ /* 0x008fd0000000000e */
[----:B-----5:R-:W-:-:S08]  /*1f50*/  DADD R6, R6, R16 ;  /* 0x0000000006067229 */ /* 0x020fd00000000010 */
[----:B------:R-:W-:-:S08]  /*1f60*/  DADD R6, R6, R18 ;  /* 0x0000000006067229 */ /* 0x000fd00000000012 */
[----:B------:R-:W-:Y:S01]  /*1f70*/  DADD R6, R6, R20 ;  /* 0x0000000006067229 */ /* 0x000fe20000000014 */
[----:B------:R-:W-:-:S07]  /*1f80*/  IADD3 R10, P1, PT, R4, 0x8000, RZ ;  /* 0x00008000040a7810 */ /* 0x000fce0007f3e0ff */
[----:B------:R-:W-:Y:S01]  /*1f90*/  DADD R6, R6, R22 ;  /* 0x0000000006067229 */ /* 0x000fe20000000016 */
[----:B0-----:R-:W-:Y:S02]  /*1fa0*/  IMAD.X R5, RZ, RZ, R5, P1 ;  /* 0x000000ffff057224 */ /* 0x001fe400008e0605 */
[----:B------:R-:W-:-:S05]  /*1fb0*/  IMAD.MOV.U32 R4, RZ, RZ, R10 ;  /* 0x000000ffff047224 */ /* 0x000fca00078e000a */
[----:B------:R-:W-:-:S11]  /*1fc0*/  DADD R6, R6, R8 ;  /* 0x0000000006067229 */ /* 0x000fd60000000008 */
.L_x_28:
[----:B------:R-:W-:Y:S05]  /*1fd0*/  BSYNC.RECONVERGENT B2 ;  /* 0x0000000000027941 */ /* 0x000fea0003800200 */
.L_x_27:
[----:B------:R-:W-:-:S13]  /*1fe0*/  ISETP.LT.OR P0, PT, R45, R0, P0 ;  /* 0x000000002d00720c */ /* 0x000fda0000701670 */
[----:B------:R-:W-:Y:S05]  /*1ff0*/  @!P0 BRA `(.L_x_20) ;  /* 0x0000000000248947 */ /* 0x000fea0003800000 */
[----:B------:R-:W-:Y:S01]  /*2000*/  IMAD.WIDE.U32 R2, R43, 0x8, R2 ;  /* 0x000000082b027825 */ /* 0x000fe200078e0002 */
[----:B------:R-:W2:Y:S04]  /*2010*/  LDG.E.64.CONSTANT R8, desc[UR6][R4.64+-0x1000] ;  /* 0xfff0000604087981 */ /* 0x000ea8000c1e9b00 */
[----:B------:R-:W3:Y:S04]  /*2020*/  LDG.E.64.CONSTANT R10, desc[UR6][R4.64] ;  /* 0x00000006040a7981 */ /* 0x000ee8000c1e9b00 */
[----:B------:R-:W4:Y:S04]  /*2030*/  LDG.E.64.CONSTANT R2, desc[UR6][R2.64] ;  /* 0x0000000602027981 */ /* 0x000f28000c1e9b00 */
[----:B------:R-:W5:Y:S01]  /*2040*/  LDG.E.64.CONSTANT R12, desc[UR6][R4.64+0x1000] ;  /* 0x00100006040c7981 */ /* 0x000f62000c1e9b00 */
[----:B----4-:R-:W-:-:S08]  /*2050*/  DADD R6, R6, R2 ;  /* 0x0000000006067229 */ /* 0x010fd00000000002 */
[----:B--2---:R-:W-:-:S08]  /*2060*/  DADD R6, R6, R8 ;  /* 0x0000000006067229 */ /* 0x004fd00000000008 */
[----:B---3--:R-:W-:-:S08]  /*2070*/  DADD R6, R6, R10 ;  /* 0x0000000006067229 */ /* 0x008fd0000000000a */
[----:B-----5:R-:W-:-:S11]  /*2080*/  DADD R6, R6, R12 ;  /* 0x0000000006067229 */ /* 0x020fd6000000000c */
.L_x_20:
[----:B------:R-:W-:Y:S05]  /*2090*/  BSYNC.RECONVERGENT B1 ;  /* 0x0000000000017941 */ /* 0x000fea0003800200 */
.L_x_18:
[----:B------:R-:W0:Y:S01]  /*20a0*/  S2R R0, SR_LANEID ;  /* 0x0000000000007919 */ /* 0x000e220000000000 */
[----:B------:R-:W-:Y:S04]  /*20b0*/  SHFL.DOWN PT, R2, R6, 0x1, 0x1f ;  /* 0x08201f0006027f89 */ /* 0x000fe800000e0000 */
[----:B------:R-:W1:Y:S02]  /*20c0*/  SHFL.DOWN PT, R3, R7, 0x1, 0x1f ;  /* 0x08201f0007037f89 */ /* 0x000e6400000e0000 */
[----:B-1----:R-:W-:Y:S01]  /*20d0*/  DADD R2, R2, R6 ;  /* 0x0000000002027229 */ /* 0x002fe20000000006 */
[C---:B0-----:R-:W-:Y:S02]  /*20e0*/  ISETP.GT.AND P0, PT, R0.reuse, 0x1e, PT ;  /* 0x0000001e0000780c */ /* 0x041fe40003f04270 */
[----:B------:R-:W-:-:S07]  /*20f0*/  ISETP.NE.AND P1, PT, R0, RZ, PT ;  /* 0x000000ff0000720c */ /* 0x000fce0003f25270 */
        /* <DEDUP_REMOVED lines=15> */
[----:B------:R-:W-:Y:S01]  /*21f0*/  ISETP.GT.AND P0, PT, R0, 0x17, PT ;  /* 0x000000170000780c */ /* 0x000fe20003f04270 */
[----:B------:R-:W-:Y:S01]  /*2200*/  SHFL.DOWN PT, R2, R6, 0x8, 0x1f ;  /* 0x09001f0006027f89 */ /* 0x000fe200000e0000 */
[----:B------:R-:W-:-:S03]  /*2210*/  @!P1 MOV R8, 0x400 ;  /* 0x0000040000089802 */ /* 0x000fc60000000f00 */
[----:B------:R-:W0:Y:S01]  /*2220*/  SHFL.DOWN PT, R3, R7, 0x8, 0x1f ;  /* 0x09001f0007037f89 */ /* 0x000e2200000e0000 */
[----:B-1----:R-:W-:Y:S01]  /*2230*/  @!P1 LEA R11, R11, R8, 0x18 ;  /* 0x000000080b0b9211 */ /* 0x002fe200078ec0ff */
[----:B0-----:R-:W-:-:S10]  /*2240*/  DADD R2, R2, R6 ;  /* 0x0000000002027229 */ /* 0x001fd40000000006 */
[----:B------:R-:W-:Y:S02]  /*2250*/  FSEL R4, R6, R2, P0 ;  /* 0x0000000206047208 */ /* 0x000fe40000000000 */
[----:B------:R-:W-:Y:S02]  /*2260*/  FSEL R5, R7, R3, P0 ;  /* 0x0000000307057208 */ /* 0x000fe40000000000 */
[----:B------:R-:W-:Y:S01]  /*2270*/  @!P1 SHF.R.U32.HI R6, RZ, 0x2, R41 ;  /* 0x00000002ff069819 */ /* 0x000fe20000011629 */
[----:B------:R-:W-:Y:S01]  /*2280*/  SHFL.DOWN PT, R2, R4, 0x10, 0x1f ;  /* 0x0a001f0004027f89 */ /* 0x000fe200000e0000 */
[----:B------:R-:W-:Y:S02]  /*2290*/  ISETP.NE.AND P0, PT, R41, RZ, PT ;  /* 0x000000ff2900720c */ /* 0x000fe40003f05270 */
[----:B------:R-:W-:Y:S01]  /*22a0*/  @!P1 LOP3.LUT R6, R6, 0xf8, RZ, 0xc0, !PT ;  /* 0x000000f806069812 */ /* 0x000fe200078ec0ff */
[----:B------:R-:W0:Y:S04]  /*22b0*/  SHFL.DOWN PT, R3, R5, 0x10, 0x1f ;  /* 0x0a001f0005037f89 */ /* 0x000e2800000e0000 */
[----:B------:R-:W-:Y:S01]  /*22c0*/  @!P1 IMAD.IADD R11, R6, 0x1, R11 ;  /* 0x00000001060b9824 */ /* 0x000fe200078e020b */
[----:B0-----:R-:W-:-:S07]  /*22d0*/  DADD R2, R2, R4 ;  /* 0x0000000002027229 */ /* 0x001fce0000000004 */
[----:B------:R0:W-:Y:S01]  /*22e0*/  @!P1 STS.64 [R11+0x10], R2 ;  /* 0x000010020b009388 */ /* 0x0001e20000000a00 */
[----:B------:R-:W-:Y:S01]  /*22f0*/  BAR.SYNC.DEFER_BLOCKING 0x0 ;  /* 0x0000000000007b1d */ /* 0x000fe20000010000 */
[----:B------:R-:W-:-:S04]  /*2300*/  ISETP.GT.AND P1, PT, R0, 0xf, PT ;  /* 0x0000000f0000780c */ /* 0x000fc80003f24270 */
[----:B------:R-:W-:Y:S02]  /*2310*/  FSEL R0, R4, R2, P1 ;  /* 0x0000000204007208 */ /* 0x000fe40000800000 */
[----:B------:R-:W-:-:S03]  /*2320*/  FSEL R5, R5, R3, P1 ;  /* 0x0000000305057208 */ /* 0x000fc60000800000 */
[----:B0-----:R-:W-:Y:S02]  /*2330*/  IMAD.MOV.U32 R2, RZ, RZ, R0 ;  /* 0x000000ffff027224 */ /* 0x001fe400078e0000 */
[----:B------:R-:W-:Y:S01]  /*2340*/  IMAD.MOV.U32 R3, RZ, RZ, R5 ;  /* 0x000000ffff037224 */ /* 0x000fe200078e0005 */
[----:B------:R-:W-:Y:S06]  /*2350*/  @P0 BRA `(.L_x_16) ;  /* 0x0000000000680947 */ /* 0x000fec0003800000 */
[----:B------:R-:W0:Y:S01]  /*2360*/  S2UR UR5, SR_CgaCtaId ;  /* 0x00000000000579c3 */ /* 0x000e220000008800 */
[----:B------:R-:W-:Y:S02]  /*2370*/  UMOV UR4, 0x400 ;  /* 0x0000040000047882 */ /* 0x000fe40000000000 */
[----:B0-----:R-:W-:-:S09]  /*2380*/  ULEA UR4, UR5, UR4, 0x18 ;  /* 0x0000000405047291 */ /* 0x001fd2000f8ec0ff */
[----:B------:R-:W0:Y:S04]  /*2390*/  LDS.64 R4, [UR4+0x18] ;  /* 0x00001804ff047984 */ /* 0x000e280008000a00 */
[----:B------:R-:W1:Y:S04]  /*23a0*/  LDS.128 R8, [UR4+0x20] ;  /* 0x00002004ff087984 */ /* 0x000e680008000c00 */
        /* <DEDUP_REMOVED lines=20> */
[----:B------:R-:W-:-:S11]  /*24f0*/  DADD R2, R2, R10 ;  /* 0x0000000002027229 */ /* 0x000fd6000000000a */
.L_x_16:
[----:B------:R-:W-:Y:S05]  /*2500*/  BSYNC.RECONVERGENT B0 ;  /* 0x0000000000007941 */ /* 0x000fea0003800200 */
.L_x_1:
[----:B------:R-:W-:Y:S05]  /*2510*/  @P0 EXIT ;  /* 0x000000000000094d */ /* 0x000fea0003800000 */
[----:B------:R-:W0:Y:S01]  /*2520*/  LDCU.64 UR4, c[0x0][0x398] ;  /* 0x00007300ff0477ac */ /* 0x000e220008000a00 */
[----:B------:R-:W2:Y:S01]  /*2530*/  LDC.64 R4, c[0x0][0x388] ;  /* 0x0000e200ff047b82 */ /* 0x000ea20000000a00 */
[----:B0-----:R-:W-:-:S07]  /*2540*/  DADD R2, R2, UR4 ;  /* 0x0000000402027e29 */ /* 0x001fce0008000000 */
[----:B--2---:R-:W-:Y:S01]  /*2550*/  STG.E.64 desc[UR6][R4.64], R2 ;  /* 0x0000000204007986 */ /* 0x004fe2000c101b06 */
[----:B------:R-:W-:Y:S05]  /*2560*/  EXIT ;  /* 0x000000000000794d */ /* 0x000fea0003800000 */
.L_x_29:
[----:B------:R-:W-:-:S00]  /*2570*/  BRA `(.L_x_29) ;  /* 0xfffffffc00fc7947 */ /* 0x000fc0000383ffff */
[----:B------:R-:W-:-:S00]  /*2580*/  NOP ;  /* 0x0000000000007918 */ /* 0x000fc00000000000 */
[----:B------:R-:W-:-:S00]  /*2590*/  NOP ;  /* 0x0000000000007918 */ /* 0x000fc00000000000 */
[----:B------:R-:W-:-:S00]  /*25a0*/  NOP ;  /* 0x0000000000007918 */ /* 0x000fc00000000000 */
[----:B------:R-:W-:-:S00]  /*25b0*/  NOP ;  /* 0x0000000000007918 */ /* 0x000fc00000000000 */
[----:B------:R-:W-:-:S00]  /*25c0*/  NOP ;  /* 0x0000000000007918 */ /* 0x000fc00000000000 */
[----:B------:R-:W-:-:S00]  /*25d0*/  NOP ;  /* 0x0000000000007918 */ /* 0x000fc00000000000 */
[----:B------:R-:W-:-:S00]  /*25e0*/  NOP ;  /* 0x0000000000007918 */ /* 0x000fc00000000000 */
[----:B------:R-:W-:-:S00]  /*25f0*/  NOP ;  /* 0x0000000000007918 */ /* 0x000fc00000000000 */
.L_x_192:


//--------------------- .text._ZN3cub18CUB_300001_SM_10006detail6reduce18DeviceReduceKernelINS2_10policy_hubIdyN4cuda3std3__44plusIdEEE10Policy1000EN6thrust24THRUST_300001_SM_1000_NS6detail15normal_iteratorINSD_10device_ptrIdEEEEyS9_dNS7_10__identityEEEvT0_PT3_T1_NS0_13GridEvenShareISN_EET2_T4_ --------------------------
	.section	.text._ZN3cub18CUB_300001_SM_10006detail6reduce18DeviceReduceKernelINS2_10policy_hubIdyN4cuda3std3__44plusIdEEE10Policy1000EN6thrust24THRUST_300001_SM_1000_NS6detail15normal_iteratorINSD_10device_ptrIdEEEEyS9_dNS7_10__identityEEEvT0_PT3_T1_NS0_13GridEvenShareISN_EET2_T4_,"ax",@progbits
	.align	128
        .global         _ZN3cub18CUB_300001_SM_10006detail6reduce18DeviceReduceKernelINS2_10policy_hubIdyN4cuda3std3__44plusIdEEE10Policy1000EN6thrust24THRUST_300001_SM_1000_NS6detail15normal_iteratorINSD_10device_ptrIdEEEEyS9_dNS7_10__identityEEEvT0_PT3_T1_NS0_13GridEvenShareISN_EET2_T4_
        .type           _ZN3cub18CUB_300001_SM_10006detail6reduce18DeviceReduceKernelINS2_10policy_hubIdyN4cuda3std3__44plusIdEEE10Policy1000EN6thrust24THRUST_300001_SM_1000_NS6detail15normal_iteratorINSD_10device_ptrIdEEEEyS9_dNS7_10__identityEEEvT0_PT3_T1_NS0_13GridEvenShareISN_EET2_T4_,@function
        .size           _ZN3cub18CUB_300001_SM_10006detail6reduce18DeviceReduceKernelINS2_10policy_hubIdyN4cuda3std3__44plusIdEEE10Policy1000EN6thrust24THRUST_300001_SM_1000_NS6detail15normal_iteratorINSD_10device_ptrIdEEEEyS9_dNS7_10__identityEEEvT0_PT3_T1_NS0_13GridEvenShareISN_EET2_T4_,(.L_x_193 - _ZN3cub18CUB_300001_SM_10006detail6reduce18DeviceReduceKernelINS2_10policy_hubIdyN4cuda3std3__44plusIdEEE10Policy1000EN6thrust24THRUST_300001_SM_1000_NS6detail15normal_iteratorINSD_10device_ptrIdEEEEyS9_dNS7_10__identityEEEvT0_PT3_T1_NS0_13GridEvenShareISN_EET2_T4_)
        .other          _ZN3cub18CUB_300001_SM_10006detail6reduce18DeviceReduceKernelINS2_10policy_hubIdyN4cuda3std3__44plusIdEEE10Policy1000EN6thrust24THRUST_300001_SM_1000_NS6detail15normal_iteratorINSD_10device_ptrIdEEEEyS9_dNS7_10__identityEEEvT0_PT3_T1_NS0_13GridEvenShareISN_EET2_T4_,@"STO_CUDA_ENTRY STV_DEFAULT"
_ZN3cub18CUB_300001_SM_10006detail6reduce18DeviceReduceKernelINS2_10policy_hubIdyN4cuda3std3__44plusIdEEE10Policy1000EN6thrust24THRUST_300001_SM_1000_NS6detail15normal_iteratorINSD_10device_ptrIdEEEEyS9_dNS7_10__identityEEEvT0_PT3_T1_NS0_13GridEvenShareISN_EET2_T4_:
.text._ZN3cub18CUB_300001_SM_10006detail6reduce18DeviceReduceKernelINS2_10policy_hubIdyN4cuda3std3__44plusIdEEE10Policy1000EN6thrust24THRUST_300001_SM_1000_NS6detail15normal_iteratorINSD_10device_ptrIdEEEEyS9_dNS7_10__identityEEEvT0_PT3_T1_NS0_13GridEvenShareISN_EET2_T4_:
[----:B------:R-:W-:Y:S08]  /*0000*/  LDC R1, c[0x0][0x37c] ;  /* 0x0000df00ff017b82 */ /* 0x000ff00000000800 */
[----:B------:R-:W0:Y:S01]  /*0010*/  S2UR UR18, SR_CTAID.X ;  /* 0x00000000001279c3 */ /* 0x000e220000002500 */
[----:B------:R-:W1:Y:S01]  /*0020*/  LDCU.64 UR4, c[0x0][0x3b8] ;  /* 0x00007700ff0477ac */ /* 0x000e620008000a00 */
[----:B------:R-:W-:Y:S01]  /*0030*/  BSSY.RECONVERGENT B0, `(.L_x_30) ;  /* 0x0000277000007945 */ /* 0x000fe20003800200 */
[----:B------:R-:W2:Y:S01]  /*0040*/  LDCU UR11, c[0x0][0x3c0] ;  /* 0x00007800ff0b77ac */ /* 0x000ea20008000800 */
[----:B------:R-:W3:Y:S01]  /*0050*/  LDCU.64 UR16, c[0x0][0x358] ;  /* 0x00006b00ff1077ac */ /* 0x000ee20008000a00 */
[----:B-1----:R-:W-:-:S02]  /*0060*/  IMAD.U32 R12, RZ, RZ, UR4 ;  /* 0x00000004ff0c7e24 */ /* 0x002fc4000f8e00ff */
[----:B------:R-:W-:Y:S01]  /*0070*/  IMAD.U32 R3, RZ, RZ, UR5 ;  /* 0x00000005ff037e24 */ /* 0x000fe2000f8e00ff */
[----:B--2---:R-:W-:Y:S02]  /*0080*/  UIMAD UR5, UR11, 0xe00, URZ ;  /* 0x00000e000b0578a4 */ /* 0x004fe4000f8e02ff */
[----:B0-----:R-:W-:Y:S02]  /*0090*/  UIMAD UR9, UR18, 0xe00, URZ ;  /* 0x00000e00120978a4 */ /* 0x001fe4000f8e02ff */
[----:B------:R-:W-:-:S04]  /*00a0*/  USHF.R.S32.HI UR4, URZ, 0x1f, UR5 ;  /* 0x0000001fff047899 */ /* 0x000fc80008011405 */
[----:B------:R-:W-:-:S04]  /*00b0*/  IADD3 R13, P1, PT, R12, -UR9, RZ ;  /* 0x800000090c0d7c10 */ /* 0x000fc8000ff3e0ff */
[----:B------:R-:W-:Y:S02]  /*00c0*/  ISETP.GT.U32.AND P0, PT, R13, 0xdff, PT ;  /* 0x00000dff0d00780c */ /* 0x000fe40003f04070 */
[----:B------:R-:W-:-:S04]  /*00d0*/  IADD3.X R2, PT, PT, R3, -0x1, RZ, P1, !PT ;  /* 0xffffffff03027810 */ /* 0x000fc80000ffe4ff */
[----:B------:R-:W-:-:S13]  /*00e0*/  ISETP.GT.U32.AND.EX P0, PT, R2, RZ, PT, P0 ;  /* 0x000000ff0200720c */ /* 0x000fda0003f04100 */
[----:B---3--:R-:W-:Y:S05]  /*00f0*/  @P0 BRA `(.L_x_31) ;  /* 0x0000001400280947 */ /* 0x008fea0003800000 */
[----:B------:R-:W0:Y:S01]  /*0100*/  S2R R0, SR_TID.X ;  /* 0x0000000000007919 */ /* 0x000e220000002100 */
[----:B------:R-:W-:Y:S01]  /*0110*/  VIADD R3, R12, -UR9 ;  /* 0x800000090c037c36 */ /* 0x000fe20008000000 */
[----:B------:R-:W-:Y:S01]  /*0120*/  BSSY.RECONVERGENT B1, `(.L_x_32) ;  /* 0x000000a000017945 */ /* 0x000fe20003800200 */
[----:B------:R-:W-:-:S03]  /*0130*/  CS2R R8, SRZ ;  /* 0x0000000000087805 */ /* 0x000fc6000001ff00 */
[----:B0-----:R-:W-:Y:S01]  /*0140*/  ISETP.GE.AND P0, PT, R0, R3, PT ;  /* 0x000000030000720c */ /* 0x001fe20003f06270 */
[----:B------:R-:W-:-:S12]  /*0150*/  IMAD.MOV.U32 R2, RZ, RZ, R0 ;  /* 0x000000ffff027224 */ /* 0x000fd800078e0000 */
[----:B------:R-:W-:Y:S05]  /*0160*/  @P0 BRA `(.L_x_33) ;  /* 0x0000000000140947 */ /* 0x000fea0003800000 */
[----:B------:R-:W0:Y:S01]  /*0170*/  LDC.64 R8, c[0x0][0x380] ;  /* 0x0000e000ff087b82 */ /* 0x000e220000000a00 */
[----:B------:R-:W-:-:S04]  /*0180*/  VIADD R5, R0, UR9 ;  /* 0x0000000900057c36 */ /* 0x000fc80008000000 */
[----:B0-----:R-:W-:-:S06]  /*0190*/  IMAD.WIDE.U32 R8, R5, 0x8, R8 ;  /* 0x0000000805087825 */ /* 0x001fcc00078e0008 */
[----:B------:R-:W5:Y:S01]  /*01a0*/  LDG.E.64 R8, desc[UR16][R8.64] ;  /* 0x0000001008087981 */ /* 0x000f62000c1e1b00 */
[----:B------:R-:W-:-:S07]  /*01b0*/  VIADD R2, R0, 0x200 ;  /* 0x0000020000027836 */ /* 0x000fce0000000000 */
.L_x_33:
[----:B------:R-:W-:Y:S05]  /*01c0*/  BSYNC.RECONVERGENT B1 ;  /* 0x0000000000017941 */ /* 0x000fea0003800200 */
.L_x_32:
[----:B------:R-:W-:Y:S01]  /*01d0*/  ISETP.GE.AND P0, PT, R2, R3, PT ;  /* 0x000000030200720c */ /* 0x000fe20003f06270 */
[----:B------:R-:W-:-:S12]  /*01e0*/  BSSY.RECONVERGENT B1, `(.L_x_34) ;  /* 0x0000078000017945 */ /* 0x000fd80003800200 */
[----:B------:R-:W-:Y:S05]  /*01f0*/  @P0 BRA `(.L_x_35) ;  /* 0x0000000400d80947 */ /* 0x000fea0003800000 */
[----:B------:R-:W-:Y:S01]  /*0200*/  LOP3.LUT R5, RZ, R2, RZ, 0x33, !PT ;  /* 0x00000002ff057212 */ /* 0x000fe200078e33ff */
[----:B------:R-:W-:Y:S03]  /*0210*/  BSSY.RECONVERGENT B2, `(.L_x_36) ;  /* 0x0000036000027945 */ /* 0x000fe60003800200 */
[----:B------:R-:W-:-:S04]  /*0220*/  IADD3 R12, PT, PT, R12, -UR9, R5 ;  /* 0x800000090c0c7c10 */ /* 0x000fc8000fffe005 */
[C---:B------:R-:W-:Y:S02]  /*0230*/  ISETP.GE.U32.AND P1, PT, R12.reuse, 0x1e00, PT ;  /* 0x00001e000c00780c */ /* 0x040fe40003f26070 */
[----:B------:R-:W-:-:S04]  /*0240*/  LEA.HI R4, R12, 0x1, RZ, 0x17 ;  /* 0x000000010c047811 */ /* 0x000fc800078fb8ff */
[----:B------:R-:W-:-:S04]  /*0250*/  LOP3.LUT R5, R4, 0xf, RZ, 0xc0, !PT ;  /* 0x0000000f04057812 */ /* 0x000fc800078ec0ff */
[----:B------:R-:W-:-:S03]  /*0260*/  ISETP.NE.AND P0, PT, R5, RZ, PT ;  /* 0x000000ff0500720c */ /* 0x000fc60003f05270 */
[----:B------:R-:W-:Y:S10]  /*0270*/  @!P1 BRA `(.L_x_37) ;  /* 0x0000000000bc9947 */ /* 0x000ff40003800000 */
[----:B------:R-:W0:Y:S01]  /*0280*/  LDCU.64 UR4, c[0x0][0x380] ;  /* 0x00007000ff0477ac */ /* 0x000e220008000a00 */
[----:B------:R-:W-:Y:S01]  /*0290*/  IMAD.WIDE.U32 R6, R2, 0x8, RZ ;  /* 0x0000000802067825 */ /* 0x000fe200078e00ff */
[----:B------:R-:W-:-:S03]  /*02a0*/  LOP3.LUT R26, R4, 0xfffff0, RZ, 0xc0, !PT ;  /* 0x00fffff0041a7812 */ /* 0x000fc600078ec0ff */
[----:B------:R-:W-:Y:S02]  /*02b0*/  IMAD.U32 R11, RZ, RZ, UR18 ;  /* 0x00000012ff0b7e24 */ /* 0x000fe4000f8e00ff */
[----:B------:R-:W-:Y:S02]  /*02c0*/  IMAD.MOV R26, RZ, RZ, -R26 ;  /* 0x000000ffff1a7224 */ /* 0x000fe400078e0a1a */
[----:B------:R-:W-:-:S03]  /*02d0*/  IMAD.WIDE.U32 R6, R11, 0x7000, R6 ;  /* 0x000070000b067825 */ /* 0x000fc600078e0006 */
[----:B0-----:R-:W-:-:S04]  /*02e0*/  IADD3 R6, P1, PT, R6, UR4, RZ ;  /* 0x0000000406067c10 */ /* 0x001fc8000ff3e0ff */
[----:B------:R-:W-:-:S04]  /*02f0*/  IADD3 R6, P2, PT, R6, 0x8000, RZ ;  /* 0x0000800006067810 */ /* 0x000fc80007f5e0ff */
[----:B------:R-:W-:-:S09]  /*0300*/  IADD3.X R7, PT, PT, RZ, UR5, R7, P2, P1 ;  /* 0x00000005ff077c10 */ /* 0x000fd200097e2407 */
.L_x_38:
[----:B------:R-:W2:Y:S04]  /*0310*/  LDG.E.64 R10, desc[UR16][R6.64+-0x8000] ;  /* 0xff800010060a7981 */ /* 0x000ea8000c1e1b00 */
[----:B------:R-:W3:Y:S04]  /*0320*/  LDG.E.64 R12, desc[UR16][R6.64+-0x7000] ;  /* 0xff900010060c7981 */ /* 0x000ee8000c1e1b00 */
[----:B------:R-:W4:Y:S04]  /*0330*/  LDG.E.64 R14, desc[UR16][R6.64+-0x6000] ;  /* 0xffa00010060e7981 */ /* 0x000f28000c1e1b00 */
[----:B------:R-:W4:Y:S04]  /*0340*/  LDG.E.64 R16, desc[UR16][R6.64+-0x5000] ;  /* 0xffb0001006107981 */ /* 0x000f28000c1e1b00 */
[----:B------:R-:W4:Y:S04]  /*0350*/  LDG.E.64 R18, desc[UR16][R6.64+-0x4000] ;  /* 0xffc0001006127981 */ /* 0x000f28000c1e1b00 */
[----:B------:R-:W4:Y:S04]  /*0360*/  LDG.E.64 R20, desc[UR16][R6.64+-0x3000] ;  /* 0xffd0001006147981 */ /* 0x000f28000c1e1b00 */
[----:B------:R-:W4:Y:S04]  /*0370*/  LDG.E.64 R24, desc[UR16][R6.64+-0x2000] ;  /* 0xffe0001006187981 */ /* 0x000f28000c1e1b00 */
[----:B------:R-:W4:Y:S01]  /*0380*/  LDG.E.64 R22, desc[UR16][R6.64+-0x1000] ;  /* 0xfff0001006167981 */ /* 0x000f22000c1e1b00 */
[----:B--2--5:R-:W-:-:S03]  /*0390*/  DADD R10, R10, R8 ;  /* 0x000000000a0a7229 */ /* 0x024fc60000000008 */
[----:B------:R-:W2:Y:S05]  /*03a0*/  LDG.E.64 R8, desc[UR16][R6.64] ;  /* 0x0000001006087981 */ /* 0x000eaa000c1e1b00 */
[----:B---3--:R-:W-:Y:S02]  /*03b0*/  DADD R12, R10, R12 ;  /* 0x000000000a0c7229 */ /* 0x008fe4000000000c */
[----:B------:R-:W3:Y:S06]  /*03c0*/  LDG.E.64 R10, desc[UR16][R6.64+0x1000] ;  /* 0x00100010060a7981 */ /* 0x000eec000c1e1b00 */
[----:B----4-:R-:W-:-:S02]  /*03d0*/  DADD R14, R12, R14 ;  /* 0x000000000c0e7229 */ /* 0x010fc4000000000e */
[----:B------:R-:W4:Y:S06]  /*03e0*/  LDG.E.64 R12, desc[UR16][R6.64+0x2000] ;  /* 0x00200010060c7981 */ /* 0x000f2c000c1e1b00 */
[----:B------:R-:W-:Y:S02]  /*03f0*/  DADD R16, R14, R16 ;  /* 0x000000000e107229 */ /* 0x000fe40000000010 */
[----:B------:R-:W4:Y:S06]  /*0400*/  LDG.E.64 R14, desc[UR16][R6.64+0x3000] ;  /* 0x00300010060e7981 */ /* 0x000f2c000c1e1b00 */
[----:B------:R-:W-:-:S02]  /*0410*/  DADD R18, R16, R18 ;  /* 0x0000000010127229 */ /* 0x000fc40000000012 */
[----:B------:R-:W4:Y:S06]  /*0420*/  LDG.E.64 R16, desc[UR16][R6.64+0x4000] ;  /* 0x0040001006107981 */ /* 0x000f2c000c1e1b00 */
[----:B------:R-:W-:Y:S02]  /*0430*/  DADD R20, R18, R20 ;  /* 0x0000000012147229 */ /* 0x000fe40000000014 */
[----:B------:R-:W4:Y:S06]  /*0440*/  LDG.E.64 R18, desc[UR16][R6.64+0x5000] ;  /* 0x0050001006127981 */ /* 0x000f2c000c1e1b00 */
[----:B------:R-:W-:-:S02]  /*0450*/  DADD R24, R20, R24 ;  /* 0x0000000014187229 */ /* 0x000fc40000000018 */
[----:B------:R-:W4:Y:S06]  /*0460*/  LDG.E.64 R20, desc[UR16][R6.64+0x6000] ;  /* 0x0060001006147981 */ /* 0x000f2c000c1e1b00 */
[----:B------:R-:W-:Y:S02]  /*0470*/  DADD R22, R24, R22 ;  /* 0x0000000018167229 */ /* 0x000fe40000000016 */
[----:B------:R0:W4:Y:S01]  /*0480*/  LDG.E.64 R24, desc[UR16][R6.64+0x7000] ;  /* 0x0070001006187981 */ /* 0x000122000c1e1b00 */
[----:B------:R-:W-:Y:S02]  /*0490*/  VIADD R26, R26, 0x10 ;  /* 0x000000101a1a7836 */ /* 0x000fe40000000000 */
[----:B------:R-:W-:-:S03]  /*04a0*/  VIADD R2, R2, 0x2000 ;  /* 0x0000200002027836 */ /* 0x000fc60000000000 */
[----:B------:R-:W-:Y:S02]  /*04b0*/  ISETP.NE.AND P1, PT, R26, RZ, PT ;  /* 0x000000ff1a00720c */ /* 0x000fe40003f25270 */
[----:B0-----:R-:W-:-:S05]  /*04c0*/  IADD3 R6, P2, PT, R6, 0x10000, RZ ;  /* 0x0001000006067810 */ /* 0x001fca0007f5e0ff */
[----:B------:R-:W-:Y:S01]  /*04d0*/  IMAD.X R7, RZ, RZ, R7, P2 ;  /* 0x000000ffff077224 */ /* 0x000fe200010e0607 */
[----:B--2---:R-:W-:-:S08]  /*04e0*/  DADD R8, R22, R8 ;  /* 0x0000000016087229 */ /* 0x004fd00000000008 */
[----:B---3--:R-:W-:-:S08]  /*04f0*/  DADD R8, R8, R10 ;  /* 0x0000000008087229 */ /* 0x008fd0000000000a */
[----:B----4-:R-:W-:-:S08]  /*0500*/  DADD R8, R8, R12 ;  /* 0x0000000008087229 */ /* 0x010fd0000000000c */
[----:B------:R-:W-:-:S08]  /*0510*/  DADD R8, R8, R14 ;  /* 0x0000000008087229 */ /* 0x000fd0000000000e */
[----:B------:R-:W-:-:S08]  /*0520*/  DADD R8, R8, R16 ;  /* 0x0000000008087229 */ /* 0x000fd00000000010 */
[----:B------:R-:W-:-:S08]  /*0530*/  DADD R8, R8, R18 ;  /* 0x0000000008087229 */ /* 0x000fd00000000012 */
[----:B------:R-:W-:-:S08]  /*0540*/  DADD R8, R8, R20 ;  /* 0x0000000008087229 */ /* 0x000fd00000000014 */
[----:B------:R-:W-:Y:S01]  /*0550*/  DADD R8, R8, R24 ;  /* 0x0000000008087229 */ /* 0x000fe20000000018 */
[----:B------:R-:W-:Y:S10]  /*0560*/  @P1 BRA `(.L_x_38) ;  /* 0xfffffffc00681947 */ /* 0x000ff4000383ffff */
.L_x_37:
[----:B------:R-:W-:Y:S05]  /*0570*/  BSYNC.RECONVERGENT B2 ;  /* 0x0000000000027941 */ /* 0x000fea0003800200 */
.L_x_36:
[----:B------:R-:W-:Y:S05]  /*0580*/  @!P0 BRA `(.L_x_35) ;  /* 0x0000000000f48947 */ /* 0x000fea0003800000 */
[----:B------:R-:W-:Y:S01]  /*0590*/  ISETP.GE.U32.AND P1, PT, R5, 0x8, PT ;  /* 0x000000080500780c */ /* 0x000fe20003f26070 */
[----:B------:R-:W-:Y:S01]  /*05a0*/  BSSY.RECONVERGENT B2, `(.L_x_39) ;  /* 0x000001a000027945 */ /* 0x000fe20003800200 */
[----:B------:R-:W-:-:S04]  /*05b0*/  LOP3.LUT R26, R4, 0x7, RZ, 0xc0, !PT ;  /* 0x00000007041a7812 */ /* 0x000fc800078ec0ff */
[----:B------:R-:W-:-:S07]  /*05c0*/  ISETP.NE.AND P0, PT, R26, RZ, PT ;  /* 0x000000ff1a00720c */ /* 0x000fce0003f05270 */
[----:B------:R-:W-:Y:S06]  /*05d0*/  @!P1 BRA `(.L_x_40) ;  /* 0x0000000000589947 */ /* 0x000fec0003800000 */
[----:B------:R-:W0:Y:S01]  /*05e0*/  LDCU.64 UR4, c[0x0][0x380] ;  /* 0x00007000ff0477ac */ /* 0x000e220008000a00 */
[----:B------:R-:W-:-:S04]  /*05f0*/  IADD3 R5, P1, PT, R2, UR9, RZ ;  /* 0x0000000902057c10 */ /* 0x000fc8000ff3e0ff */
[----:B------:R-:W-:Y:S02]  /*0600*/  LEA.HI.X.SX32 R6, R2, RZ, 0x1, P1 ;  /* 0x000000ff02067211 */ /* 0x000fe400008f0eff */
[----:B0-----:R-:W-:-:S04]  /*0610*/  LEA R24, P1, R5, UR4, 0x3 ;  /* 0x0000000405187c11 */ /* 0x001fc8000f8218ff */
[----:B------:R-:W-:-:S05]  /*0620*/  LEA.HI.X R25, R5, UR5, R6, 0x3, P1 ;  /* 0x0000000505197c11 */ /* 0x000fca00088f1c06 */
        /* <DEDUP_REMOVED lines=17> */
.L_x_40:
[----:B------:R-:W-:Y:S05]  /*0740*/  BSYNC.RECONVERGENT B2 ;  /* 0x0000000000027941 */ /* 0x000fea0003800200 */
.L_x_39:
        /* <DEDUP_REMOVED lines=14> */
[----:B------:R-:W4:Y:S01]  /*0830*/  LDG.E.64 R14, desc[UR16][R4.64+0x3000] ;  /* 0x00300010040e7981 */ /* 0x000f22000c1e1b00 */
[----:B------:R-:W-:Y:S01]  /*0840*/  VIADD R2, R2, 0x800 ;  /* 0x0000080002027836 */ /* 0x000fe20000000000 */
[----:B--2--5:R-:W-:-:S08]  /*0850*/  DADD R6, R8, R6 ;  /* 0x0000000008067229 */ /* 0x024fd00000000006 */
[----:B---3--:R-:W-:-:S08]  /*0860*/  DADD R6, R6, R10 ;  /* 0x0000000006067229 */ /* 0x008fd0000000000a */
[----:B----4-:R-:W-:-:S08]  /*0870*/  DADD R6, R6, R12 ;  /* 0x0000000006067229 */ /* 0x010fd0000000000c */
[----:B------:R-:W-:-:S11]  /*0880*/  DADD R8, R6, R14 ;  /* 0x0000000006087229 */ /* 0x000fd6000000000e */
.L_x_42:
[----:B------:R-:W-:Y:S05]  /*0890*/  BSYNC.RECONVERGENT B2 ;  /* 0x0000000000027941 */ /* 0x000fea0003800200 */
.L_x_41:
[----:B------:R-:W-:Y:S05]  /*08a0*/  @!P0 BRA `(.L_x_35) ;  /* 0x00000000002c8947 */ /* 0x000fea0003800000 */
[----:B------:R-:W0:Y:S01]  /*08b0*/  LDC.64 R4, c[0x0][0x380] ;  /* 0x0000e000ff047b82 */ /* 0x000e220000000a00 */
[----:B------:R-:W-:Y:S02]  /*08c0*/  IMAD.U32 R7, RZ, RZ, UR18 ;  /* 0x00000012ff077e24 */ /* 0x000fe4000f8e00ff */
[----:B------:R-:W-:Y:S02]  /*08d0*/  IMAD.MOV R10, RZ, RZ, -R16 ;  /* 0x000000ffff0a7224 */ /* 0x000fe400078e0a10 */
[----:B0-----:R-:W-:-:S07]  /*08e0*/  IMAD.WIDE.U32 R4, R7, 0x7000, R4 ;  /* 0x0000700007047825 */ /* 0x001fce00078e0004 */
.L_x_43:
[----:B------:R-:W-:-:S06]  /*08f0*/  IMAD.WIDE R6, R2, 0x8, R4 ;  /* 0x0000000802067825 */ /* 0x000fcc00078e0204 */
[----:B------:R-:W2:Y:S01]  /*0900*/  LDG.E.64 R6, desc[UR16][R6.64] ;  /* 0x0000001006067981 */ /* 0x000ea2000c1e1b00 */
[----:B------:R-:W-:Y:S02]  /*0910*/  VIADD R10, R10, 0x1 ;  /* 0x000000010a0a7836 */ /* 0x000fe40000000000 */
[----:B------:R-:W-:-:S03]  /*0920*/  VIADD R2, R2, 0x200 ;  /* 0x0000020002027836 */ /* 0x000fc60000000000 */
[----:B------:R-:W-:Y:S01]  /*0930*/  ISETP.NE.AND P0, PT, R10, RZ, PT ;  /* 0x000000ff0a00720c */ /* 0x000fe20003f05270 */
[----:B--2--5:R-:W-:-:S12]  /*0940*/  DADD R8, R6, R8 ;  /* 0x0000000006087229 */ /* 0x024fd80000000008 */
[----:B------:R-:W-:Y:S05]  /*0950*/  @P0 BRA `(.L_x_43) ;  /* 0xfffffffc00e40947 */ /* 0x000fea000383ffff */
.L_x_35:
[----:B------:R-:W-:Y:S05]  /*0960*/  BSYNC.RECONVERGENT B1 ;  /* 0x0000000000017941 */ /* 0x000fea0003800200 */
.L_x_34:
        /* <DEDUP_REMOVED lines=12> */
[----:B------:R-:W-:-:S03]  /*0a30*/  @!P1 SHF.R.U32.HI R3, RZ, 0x2, R0 ;  /* 0x00000002ff039819 */ /* 0x000fc60000011600 */
[----:B------:R-:W0:Y:S01]  /*0a40*/  SHFL.DOWN PT, R5, R7, 0x2, 0x1f ;  /* 0x08401f0007057f89 */ /* 0x000e2200000e0000 */
[----:B------:R-:W-:Y:S01]  /*0a50*/  @!P1 LOP3.LUT R3, R3, 0xf8, RZ, 0xc0, !PT ;  /* 0x000000f803039812 */ /* 0x000fe200078ec0ff */
        /* <DEDUP_REMOVED lines=14> */
[----:B-1----:R-:W-:-:S05]  /*0b40*/  @!P1 LEA R10, R13, R10, 0x18 ;  /* 0x0000000a0d0a9211 */ /* 0x002fca00078ec0ff */
[----:B------:R-:W-:Y:S01]  /*0b50*/  @!P1 IMAD.IADD R3, R3, 0x1, R10 ;  /* 0x0000000103039824 */ /* 0x000fe200078e020a */
[----:B0-----:R-:W-:-:S10]  /*0b60*/  DADD R4, R4, R8 ;  /* 0x0000000004047229 */ /* 0x001fd40000000008 */
[----:B------:R-:W-:Y:S02]  /*0b70*/  FSEL R6, R8, R4, P0 ;  /* 0x0000000408067208 */ /* 0x000fe40000000000 */
[----:B------:R-:W-:Y:S02]  /*0b80*/  FSEL R7, R9, R5, P0 ;  /* 0x0000000509077208 */ /* 0x000fe40000000000 */
[----:B------:R-:W-:Y:S01]  /*0b90*/  ISETP.NE.AND P0, PT, R0, RZ, PT ;  /* 0x000000ff0000720c */ /* 0x000fe20003f05270 */
[----:B------:R-:W-:Y:S04]  /*0ba0*/  SHFL.DOWN PT, R4, R6, 0x10, 0x1f ;  /* 0x0a001f0006047f89 */ /* 0x000fe800000e0000 */
[----:B------:R-:W0:Y:S02]  /*0bb0*/  SHFL.DOWN PT, R5, R7, 0x10, 0x1f ;  /* 0x0a001f0007057f89 */ /* 0x000e2400000e0000 */
        /* <DEDUP_REMOVED lines=10> */
[----:B--2---:R-:W0:Y:S04]  /*0c60*/  LDS.64 R2, [UR4+0x18] ;  /* 0x00001804ff027984 */ /* 0x004e280008000a00 */
        /* <DEDUP_REMOVED lines=23> */
.L_x_44:
[----:B------:R-:W-:-:S05]  /*0de0*/  LOP3.LUT R2, R0, 0x3e0, RZ, 0xc0, !PT ;  /* 0x000003e000027812 */ /* 0x000fca00078ec0ff */
[----:B------:R-:W-:Y:S01]  /*0df0*/  VIADD R4, R2, 0x20 ;  /* 0x0000002002047836 */ /* 0x000fe20000000000 */
[----:B------:R-:W-:-:S04]  /*0e00*/  LOP3.LUT R2, RZ, R2, RZ, 0x33, !PT ;  /* 0x00000002ff027212 */ /* 0x000fc800078e33ff */
[----:B------:R-:W-:Y:S01]  /*0e10*/  ISETP.GT.AND P0, PT, R4, R3, PT ;  /* 0x000000030400720c */ /* 0x000fe20003f04270 */
[----:B------:R-:W-:-:S05]  /*0e20*/  IMAD.IADD R2, R3, 0x1, R2 ;  /* 0x0000000103027824 */ /* 0x000fca00078e0202 */
[----:B------:R-:W-:Y:S02]  /*0e30*/  SEL R5, R2, 0x1f, P0 ;  /* 0x0000001f02057807 */ /* 0x000fe40000000000 */
[----:B------:R-:W0:Y:S03]  /*0e40*/  S2R R2, SR_LANEID ;  /* 0x0000000000027919 */ /* 0x000e260000000000 */
[----:B-----5:R-:W-:Y:S04]  /*0e50*/  SHFL.DOWN PT, R6, R8, 0x1, R5 ;  /* 0x0820000008067989 */ /* 0x020fe800000e0005 */
[----:B------:R-:W1:Y:S02]  /*0e60*/  SHFL.DOWN PT, R7, R9, 0x1, R5 ;  /* 0x0820000009077989 */ /* 0x000e6400000e0005 */
[----:B-1----:R-:W-:Y:S01]  /*0e70*/  DADD R6, R6, R8 ;  /* 0x0000000006067229 */ /* 0x002fe20000000008 */
[C---:B0-----:R-:W-:Y:S01]  /*0e80*/  ISETP.GE.AND P0, PT, R2.reuse, R5, PT ;  /* 0x000000050200720c */ /* 0x041fe20003f06270 */
[C---:B------:R-:W-:Y:S01]  /*0e90*/  VIADD R4, R2.reuse, 0x2 ;  /* 0x0000000202047836 */ /* 0x040fe20000000000 */
[----:B------:R-:W-:-:S07]  /*0ea0*/  ISETP.NE.AND P1, PT, R2, RZ, PT ;  /* 0x000000ff0200720c */ /* 0x000fce0003f25270 */
[----:B------:R-:W-:Y:S02]  /*0eb0*/  FSEL R10, R6, R8, !P0 ;  /* 0x00000008060a7208 */ /* 0x000fe40004000000 */
[----:B------:R-:W-:Y:S02]  /*0ec0*/  FSEL R11, R7, R9, !P0 ;  /* 0x00000009070b7208 */ /* 0x000fe40004000000 */
[----:B------:R-:W-:Y:S01]  /*0ed0*/  ISETP.GT.AND P0, PT, R4, R5, PT ;  /* 0x000000050400720c */ /* 0x000fe20003f04270 */
[----:B------:R-:W-:Y:S01]  /*0ee0*/  SHFL.DOWN PT, R6, R10, 0x2, R5 ;  /* 0x084000000a067989 */ /* 0x000fe200000e0005 */
[----:B------:R-:W-:-:S03]  /*0ef0*/  VIADD R4, R2, 0x4 ;  /* 0x0000000402047836 */ /* 0x000fc60000000000 */
[----:B------:R-:W0:Y:S02]  /*0f00*/  SHFL.DOWN PT, R7, R11, 0x2, R5 ;  /* 0x084000000b077989 */ /* 0x000e2400000e0005 */
[----:B0-----:R-:W-:-:S10]  /*0f10*/  DADD R6, R6, R10 ;  /* 0x0000000006067229 */ /* 0x001fd4000000000a */
[----:B------:R-:W-:Y:S02]  /*0f20*/  FSEL R12, R10, R6, P0 ;  /* 0x000000060a0c7208 */ /* 0x000fe40000000000 */
[----:B------:R-:W-:Y:S02]  /*0f30*/  FSEL R13, R11, R7, P0 ;  /* 0x000000070b0d7208 */ /* 0x000fe40000000000 */
[----:B------:R-:W-:Y:S01]  /*0f40*/  ISETP.GT.AND P0, PT, R4, R5, PT ;  /* 0x000000050400720c */ /* 0x000fe20003f04270 */
[----:B------:R-:W-:Y:S01]  /*0f50*/  SHFL.DOWN PT, R6, R12, 0x4, R5 ;  /* 0x088000000c067989 */ /* 0x000fe200000e0005 */
[C---:B------:R-:W-:Y:S02]  /*0f60*/  VIADD R4, R2.reuse, 0x8 ;  /* 0x0000000802047836 */ /* 0x040fe40000000000 */
[----:B------:R-:W-:Y:S01]  /*0f70*/  VIADD R2, R2, 0x10 ;  /* 0x0000001002027836 */ /* 0x000fe20000000000 */
[----:B------:R-:W0:Y:S02]  /*0f80*/  SHFL.DOWN PT, R7, R13, 0x4, R5 ;  /* 0x088000000d077989 */ /* 0x000e2400000e0005 */
[----:B0-----:R-:W-:-:S10]  /*0f90*/  DADD R6, R6, R12 ;  /* 0x0000000006067229 */ /* 0x001fd4000000000c */
[----:B------:R-:W-:Y:S02]  /*0fa0*/  FSEL R8, R12, R6, P0 ;  /* 0x000000060c087208 */ /* 0x000fe40000000000 */
[----:B------:R-:W-:Y:S02]  /*0fb0*/  FSEL R9, R13, R7, P0 ;  /* 0x000000070d097208 */ /* 0x000fe40000000000 */
[----:B------:R-:W-:Y:S01]  /*0fc0*/  ISETP.GT.AND P0, PT, R4, R5, PT ;  /* 0x000000050400720c */ /* 0x000fe20003f04270 */
[----:B------:R-:W-:Y:S01]  /*0fd0*/  SHFL.DOWN PT, R6, R8, 0x8, R5 ;  /* 0x0900000008067989 */ /* 0x000fe200000e0005 */
[----:B------:R-:W-:-:S03]  /*0fe0*/  @!P1 SHF.R.U32.HI R4, RZ, 0x2, R0 ;  /* 0x00000002ff049819 */ /* 0x000fc60000011600 */
[----:B------:R-:W0:Y:S01]  /*0ff0*/  SHFL.DOWN PT, R7, R9, 0x8, R5 ;  /* 0x0900000009077989 */ /* 0x000e2200000e0005 */
[----:B------:R-:W-:Y:S01]  /*1000*/  @!P1 LOP3.LUT R4, R4, 0xf8, RZ, 0xc0, !PT ;  /* 0x000000f804049812 */ /* 0x000fe200078ec0ff */
[----:B------:R-:W1:Y:S01]  /*1010*/  @!P1 S2R R13, SR_CgaCtaId ;  /* 0x00000000000d9919 */ /* 0x000e620000008800 */
[----:B0-----:R-:W-:-:S10]  /*1020*/  DADD R6, R6, R8 ;  /* 0x0000000006067229 */ /* 0x001fd40000000008 */
[----:B------:R-:W-:Y:S02]  /*1030*/  FSEL R10, R8, R6, P0 ;  /* 0x00000006080a7208 */ /* 0x000fe40000000000 */
[----:B------:R-:W-:Y:S02]  /*1040*/  FSEL R11, R9, R7, P0 ;  /* 0x00000007090b7208 */ /* 0x000fe40000000000 */
[----:B------:R-:W-:Y:S01]  /*1050*/  @!P1 MOV R8, 0x400 ;  /* 0x0000040000089802 */ /* 0x000fe20000000f00 */
[----:B------:R-:W-:Y:S01]  /*1060*/  SHFL.DOWN PT, R6, R10, 0x10, R5 ;  /* 0x0a0000000a067989 */ /* 0x000fe200000e0005 */
[----:B------:R-:W-:Y:S02]  /*1070*/  ISETP.GT.AND P0, PT, R2, R5, PT ;  /* 0x000000050200720c */ /* 0x000fe40003f04270 */
[----:B-1----:R-:W-:Y:S01]  /*1080*/  @!P1 LEA R13, R13, R8, 0x18 ;  /* 0x000000080d0d9211 */ /* 0x002fe200078ec0ff */
[----:B------:R-:W0:Y:S04]  /*1090*/  SHFL.DOWN PT, R7, R11, 0x10, R5 ;  /* 0x0a0000000b077989 */ /* 0x000e2800000e0005 */
[----:B------:R-:W-:Y:S01]  /*10a0*/  @!P1 IMAD.IADD R13, R4, 0x1, R13 ;  /* 0x00000001040d9824 */ /* 0x000fe200078e020d */
[----:B0-----:R-:W-:-:S10]  /*10b0*/  DADD R6, R6, R10 ;  /* 0x0000000006067229 */ /* 0x001fd4000000000a */
[----:B------:R-:W-:Y:S02]  /*10c0*/  FSEL R8, R10, R6, P0 ;  /* 0x000000060a087208 */ /* 0x000fe40000000000 */
[----:B------:R-:W-:Y:S02]  /*10d0*/  FSEL R9, R11, R7, P0 ;  /* 0x000000070b097208 */ /* 0x000fe40000000000 */
[----:B------:R-:W-:-:S03]  /*10e0*/  ISETP.NE.AND P0, PT, R0, RZ, PT ;  /* 0x000000ff0000720c */ /* 0x000fc60003f05270 */
[----:B------:R1:W-:Y:S01]  /*10f0*/  @!P1 STS.64 [R13+0x10], R8 ;  /* 0x000010080d009388 */ /* 0x0003e20000000a00 */
[----:B------:R-:W-:Y:S09]  /*1100*/  BAR.SYNC.DEFER_BLOCKING 0x0 ;  /* 0x0000000000007b1d */ /* 0x000ff20000010000 */
[----:B------:R-:W-:Y:S05]  /*1110*/  @P0 BRA `(.L_x_45) ;  /* 0x0000001400a00947 */ /* 0x000fea0003800000 */
[----:B------:R-:W0:Y:S01]  /*1120*/  S2UR UR5, SR_CgaCtaId ;  /* 0x00000000000579c3 */ /* 0x000e220000008800 */
[----:B------:R-:W-:Y:S01]  /*1130*/  UMOV UR4, 0x400 ;  /* 0x0000040000047882 */ /* 0x000fe20000000000 */
[----:B------:R-:W-:Y:S01]  /*1140*/  ISETP.GT.AND P1, PT, R3, 0x20, PT ;  /* 0x000000200300780c */ /* 0x000fe20003f24270 */
[----:B0-----:R-:W-:-:S09]  /*1150*/  ULEA UR4, UR5, UR4, 0x18 ;  /* 0x0000000405047291 */ /* 0x001fd2000f8ec0ff */
[----:B------:R-:W0:Y:S04]  /*1160*/  LDS.64 R10, [UR4+0x18] ;  /* 0x00001804ff0a7984 */ /* 0x000e280008000a00 */
[----:B------:R-:W2:Y:S01]  /*1170*/  LDS.128 R4, [UR4+0x20] ;  /* 0x00002004ff047984 */ /* 0x000ea20008000c00 */
[----:B0-----:R-:W-:-:S10]  /*1180*/  DADD R10, R8, R10 ;  /* 0x00000000080a7229 */ /* 0x001fd4000000000a */
[----:B------:R-:W-:Y:S02]  /*1190*/  FSEL R12, R10, R8, P1 ;  /* 0x000000080a0c7208 */ /* 0x000fe40000800000 */
[----:B-1----:R-:W-:Y:S02]  /*11a0*/  FSEL R13, R11, R9, P1 ;  /* 0x000000090b0d7208 */ /* 0x002fe40000800000 */
[----:B------:R-:W0:Y:S01]  /*11b0*/  LDS.128 R8, [UR4+0x30] ;  /* 0x00003004ff087984 */ /* 0x000e220008000c00 */
[----:B------:R-:W-:-:S03]  /*11c0*/  ISETP.GT.AND P1, PT, R3, 0x40, PT ;  /* 0x000000400300780c */ /* 0x000fc60003f24270 */
        /* <DEDUP_REMOVED lines=61> */
.L_x_31:
[----:B------:R-:W0:Y:S01]  /*15a0*/  S2R R0, SR_TID.X ;  /* 0x0000000000007919 */ /* 0x000e220000002100 */
[----:B------:R-:W1:Y:S01]  /*15b0*/  LDC.64 R4, c[0x0][0x380] ;  /* 0x0000e000ff047b82 */ /* 0x000e620000000a00 */
[----:B0-----:R-:W-:-:S04]  /*15c0*/  VIADD R21, R0, UR9 ;  /* 0x0000000900157c36 */ /* 0x001fc80008000000 */
[----:B-1----:R-:W-:-:S05]  /*15d0*/  IMAD.WIDE.U32 R20, R21, 0x8, R4 ;  /* 0x0000000815147825 */ /* 0x002fca00078e0004 */
[----:B------:R-:W2:Y:S04]  /*15e0*/  LDG.E.64 R14, desc[UR16][R20.64] ;  /* 0x00000010140e7981 */ /* 0x000ea8000c1e1b00 */
[----:B------:R-:W2:Y:S04]  /*15f0*/  LDG.E.64 R16, desc[UR16][R20.64+0x1000] ;  /* 0x0010001014107981 */ /* 0x000ea8000c1e1b00 */
[----:B------:R-:W3:Y:S04]  /*1600*/  LDG.E.64 R18, desc[UR16][R20.64+0x2000] ;  /* 0x0020001014127981 */ /* 0x000ee8000c1e1b00 */
[----:B------:R-:W4:Y:S04]  /*1610*/  LDG.E.64 R10, desc[UR16][R20.64+0x3000] ;  /* 0x00300010140a7981 */ /* 0x000f28000c1e1b00 */
[----:B------:R-:W5:Y:S04]  /*1620*/  LDG.E.64 R6, desc[UR16][R20.64+0x4000] ;  /* 0x0040001014067981 */ /* 0x000f68000c1e1b00 */
[----:B------:R-:W5:Y:S04]  /*1630*/  LDG.E.64 R4, desc[UR16][R20.64+0x5000] ;  /* 0x0050001014047981 */ /* 0x000f68000c1e1b00 */
[----:B------:R-:W5:Y:S01]  /*1640*/  LDG.E.64 R8, desc[UR16][R20.64+0x6000] ;  /* 0x0060001014087981 */ /* 0x000f62000c1e1b00 */
[----:B------:R-:W-:-:S04]  /*1650*/  ISETP.GE.U32.AND P0, PT, R13, UR5, PT ;  /* 0x000000050d007c0c */ /* 0x000fc8000bf06070 */
[----:B------:R-:W-:Y:S01]  /*1660*/  ISETP.GE.U32.AND.EX P0, PT, R2, UR4, PT, P0 ;  /* 0x0000000402007c0c */ /* 0x000fe2000bf06100 */
[----:B--2---:R-:W-:-:S08]  /*1670*/  DADD R14, R14, R16 ;  /* 0x000000000e0e7229 */ /* 0x004fd00000000010 */
[----:B---3--:R-:W-:-:S08]  /*1680*/  DADD R14, R18, R14 ;  /* 0x00000000120e7229 */ /* 0x008fd0000000000e */
[----:B----4-:R-:W-:-:S08]  /*1690*/  DADD R10, R10, R14 ;  /* 0x000000000a0a7229 */ /* 0x010fd0000000000e */
[----:B-----5:R-:W-:-:S08]  /*16a0*/  DADD R6, R6, R10 ;  /* 0x0000000006067229 */ /* 0x020fd0000000000a */
[----:B------:R-:W-:-:S08]  /*16b0*/  DADD R4, R4, R6 ;  /* 0x0000000004047229 */ /* 0x000fd00000000006 */
[----:B------:R-:W-:Y:S01]  /*16c0*/  DADD R8, R8, R4 ;  /* 0x0000000008087229 */ /* 0x000fe20000000004 */
[----:B------:R-:W-:Y:S10]  /*16d0*/  @!P0 BRA `(.L_x_46) ;  /* 0x0000000c001c8947 */ /* 0x000ff40003800000 */
[----:B------:R-:W-:Y:S01]  /*16e0*/  UIADD3 UR7, UP0, UPT, UR5, UR9, URZ ;  /* 0x0000000905077290 */ /* 0x000fe2000ff1e0ff */
[----:B------:R-:W-:Y:S01]  /*16f0*/  IADD3 R23, P1, PT, R12, -0xe00, RZ ;  /* 0xfffff2000c177810 */ /* 0x000fe20007f3e0ff */
[----:B------:R-:W0:Y:S01]  /*1700*/  LDCU.64 UR12, c[0x0][0x380] ;  /* 0x00007000ff0c77ac */ /* 0x000e220008000a00 */
[----:B------:R-:W-:Y:S02]  /*1710*/  LOP3.LUT R5, RZ, R0, RZ, 0x33, !PT ;  /* 0x00000000ff057212 */ /* 0x000fe400078e33ff */
[----:B------:R-:W-:Y:S01]  /*1720*/  IADD3.X R22, PT, PT, R3, -0x1, RZ, P1, !PT ;  /* 0xffffffff03167810 */ /* 0x000fe20000ffe4ff */
[----:B------:R-:W-:Y:S01]  /*1730*/  UIADD3.X UR8, UPT, UPT, URZ, UR4, URZ, UP0, !UPT ;  /* 0x00000004ff087290 */ /* 0x000fe200087fe4ff */
[----:B------:R-:W-:Y:S01]  /*1740*/  ISETP.LT.U32.AND P0, PT, R23, UR7, PT ;  /* 0x0000000717007c0c */ /* 0x000fe2000bf01070 */
[----:B------:R-:W-:Y:S01]  /*1750*/  UMOV UR6, UR5 ;  /* 0x0000000500067c82 */ /* 0x000fe20008000000 */
[----:B------:R-:W-:Y:S01]  /*1760*/  IADD3 R7, P2, PT, R0, UR7, RZ ;  /* 0x0000000700077c10 */ /* 0x000fe2000ff5e0ff */
[----:B------:R-:W-:Y:S01]  /*1770*/  UMOV UR4, URZ ;  /* 0x000000ff00047c82 */ /* 0x000fe20008000000 */
[----:B------:R-:W-:Y:S01]  /*1780*/  IADD3 R5, PT, PT, R12, -UR5, R5 ;  /* 0x800000050c057c10 */ /* 0x000fe2000fffe005 */
[----:B------:R-:W-:Y:S01]  /*1790*/  IMAD.U32 R11, RZ, RZ, UR8 ;  /* 0x00000008ff0b7e24 */ /* 0x000fe2000f8e00ff */
[----:B------:R-:W-:Y:S01]  /*17a0*/  UMOV UR10, UR8 ;  /* 0x00000008000a7c82 */ /* 0x000fe20008000000 */
[----:B------:R-:W-:-:S03]  /*17b0*/  IMAD.X R0, RZ, RZ, UR8, P2 ;  /* 0x00000008ff007e24 */ /* 0x000fc600090e06ff */
[----:B------:R-:W-:Y:S02]  /*17c0*/  ISETP.GT.U32.AND.EX P0, PT, R11, R22, PT, P0 ;  /* 0x000000160b00720c */ /* 0x000fe40003f04100 */
[----:B0-----:R-:W-:-:S04]  /*17d0*/  LEA R6, P1, R7, UR12, 0x3 ;  /* 0x0000000c07067c11 */ /* 0x001fc8000f8218ff */
[----:B------:R-:W-:Y:S02]  /*17e0*/  IADD3 R6, P2, PT, R6, 0x8000, RZ ;  /* 0x0000800006067810 */ /* 0x000fe40007f5e0ff */
[----:B------:R-:W-:Y:S01]  /*17f0*/  LEA.HI.X R7, R7, UR13, R0, 0x3, P1 ;  /* 0x0000000d07077c11 */ /* 0x000fe200088f1c00 */
[----:B------:R-:W-:Y:S01]  /*1800*/  VIADD R0, R5, -UR9 ;  /* 0x8000000905007c36 */ /* 0x000fe20008000000 */
[----:B------:R-:W-:-:S03]  /*1810*/  UMOV UR9, UR7 ;  /* 0x0000000700097c82 */ /* 0x000fc60008000000 */
[----:B------:R-:W-:Y:S01]  /*1820*/  IMAD.X R7, RZ, RZ, R7, P2 ;  /* 0x000000ffff077224 */ /* 0x000fe200010e0607 */
[----:B------:R-:W-:Y:S06]  /*1830*/  @P0 BRA `(.L_x_47) ;  /* 0x0000000000b80947 */ /* 0x000fec0003800000 */
[----:B------:R-:W0:Y:S01]  /*1840*/  LDC.64 R2, c[0x0][0x3b8] ;  /* 0x0000ee00ff027b82 */ /* 0x000e220000000a00 */
[----:B------:R-:W1:Y:S01]  /*1850*/  LDCU UR11, c[0x0][0x3c0] ;  /* 0x00007800ff0b77ac */ /* 0x000e620008000800 */
[----:B------:R-:W2:Y:S01]  /*1860*/  LDCU.64 UR12, c[0x0][0x380] ;  /* 0x00007000ff0c77ac */ /* 0x000ea20008000a00 */
[----:B------:R-:W-:Y:S01]  /*1870*/  NOP ;  /* 0x0000000000007918 */ /* 0x000fe20000000000 */
.L_x_48:
[----:B------:R-:W3:Y:S02]  /*1880*/  S2R R4, SR_TID.X ;  /* 0x0000000000047919 */ /* 0x000ee40000002100 */
[----:B---3--:R-:W-:-:S05]  /*1890*/  IADD3 R4, P0, PT, R4, UR7, RZ ;  /* 0x0000000704047c10 */ /* 0x008fca000ff1e0ff */
[----:B------:R-:W-:Y:S01]  /*18a0*/  IMAD.X R5, RZ, RZ, UR8, P0 ;  /* 0x00000008ff057e24 */ /* 0x000fe200080e06ff */
[----:B--2---:R-:W-:-:S04]  /*18b0*/  LEA R24, P0, R4, UR12, 0x3 ;  /* 0x0000000c04187c11 */ /* 0x004fc8000f8018ff */
[----:B------:R-:W-:-:S05]  /*18c0*/  LEA.HI.X R25, R4, UR13, R5, 0x3, P0 ;  /* 0x0000000d04197c11 */ /* 0x000fca00080f1c05 */
[----:B------:R-:W2:Y:S04]  /*18d0*/  LDG.E.64 R12, desc[UR16][R24.64] ;  /* 0x00000010180c7981 */ /* 0x000ea8000c1e1b00 */
[----:B------:R-:W3:Y:S04]  /*18e0*/  LDG.E.64 R14, desc[UR16][R24.64+0x1000] ;  /* 0x00100010180e7981 */ /* 0x000ee8000c1e1b00 */
[----:B------:R-:W4:Y:S04]  /*18f0*/  LDG.E.64 R16, desc[UR16][R24.64+0x2000] ;  /* 0x0020001018107981 */ /* 0x000f28000c1e1b00 */
[----:B------:R-:W5:Y:S04]  /*1900*/  LDG.E.64 R18, desc[UR16][R24.64+0x3000] ;  /* 0x0030001018127981 */ /* 0x000f68000c1e1b00 */
[----:B------:R-:W5:Y:S04]  /*1910*/  LDG.E.64 R20, desc[UR16][R24.64+0x4000] ;  /* 0x0040001018147981 */ /* 0x000f68000c1e1b00 */
[----:B------:R-:W5:Y:S04]  /*1920*/  LDG.E.64 R4, desc[UR16][R24.64+0x5000] ;  /* 0x0050001018047981 */ /* 0x000f68000c1e1b00 */
[----:B------:R-:W5:Y:S01]  /*1930*/  LDG.E.64 R10, desc[UR16][R24.64+0x6000] ;  /* 0x00600010180a7981 */ /* 0x000f62000c1e1b00 */
[----:B-1----:R-:W-:-:S04]  /*1940*/  UIMAD UR14, UR11, 0xe00, URZ ;  /* 0x00000e000b0e78a4 */ /* 0x002fc8000f8e02ff */
[----:B------:R-:W-:Y:S02]  /*1950*/  USHF.R.S32.HI UR15, URZ, 0x1f, UR14 ;  /* 0x0000001fff0f7899 */ /* 0x000fe4000801140e */
[----:B------:R-:W-:-:S04]  /*1960*/  UIADD3 UR5, UP0, UPT, UR14, UR9, URZ ;  /* 0x000000090e057290 */ /* 0x000fc8000ff1e0ff */
[----:B------:R-:W-:Y:S01]  /*1970*/  UIADD3.X UR6, UPT, UPT, UR15, UR10, URZ, UP0, !UPT ;  /* 0x0000000a0f067290 */ /* 0x000fe200087fe4ff */
[----:B--2---:R-:W-:-:S08]  /*1980*/  DADD R12, R12, R8 ;  /* 0x000000000c0c7229 */ /* 0x004fd00000000008 */
[----:B---3--:R-:W-:-:S08]  /*1990*/  DADD R12, R14, R12 ;  /* 0x000000000e0c7229 */ /* 0x008fd0000000000c */
[----:B----4-:R-:W-:-:S08]  /*19a0*/  DADD R12, R16, R12 ;  /* 0x00000000100c7229 */ /* 0x010fd0000000000c */
[----:B-----5:R-:W-:-:S08]  /*19b0*/  DADD R12, R18, R12 ;  /* 0x00000000120c7229 */ /* 0x020fd0000000000c */
[----:B------:R-:W-:Y:S01]  /*19c0*/  DADD R20, R20, R12 ;  /* 0x0000000014147229 */ /* 0x000fe2000000000c */
[----:B0-----:R-:W-:-:S05]  /*19d0*/  IMAD.MOV.U32 R12, RZ, RZ, R2 ;  /* 0x000000ffff0c7224 */ /* 0x001fca00078e0002 */
[----:B------:R-:W-:Y:S02]  /*19e0*/  IADD3 R8, P1, PT, R12, -UR7, RZ ;  /* 0x800000070c087c10 */ /* 0x000fe4000ff3e0ff */
[----:B------:R-:W-:Y:S02]  /*19f0*/  DADD R4, R4, R20 ;  /* 0x0000000004047229 */ /* 0x000fe40000000014 */
[----:B------:R-:W-:Y:S02]  /*1a00*/  ISETP.GE.U32.AND P0, PT, R8, UR14, PT ;  /* 0x0000000e08007c0c */ /* 0x000fe4000bf06070 */
[----:B------:R-:W-:-:S04]  /*1a10*/  IADD3.X R8, PT, PT, R3, ~UR8, RZ, P1, !PT ;  /* 0x8000000803087c10 */ /* 0x000fc80008ffe4ff */
[----:B------:R-:W-:Y:S01]  /*1a20*/  ISETP.GE.U32.AND.EX P0, PT, R8, UR15, PT, P0 ;  /* 0x0000000f08007c0c */ /* 0x000fe2000bf06100 */
[----:B------:R-:W-:-:S12]  /*1a30*/  DADD R8, R10, R4 ;  /* 0x000000000a087229 */ /* 0x000fd80000000004 */
[----:B------:R-:W-:Y:S05]  /*1a40*/  @!P0 BRA `(.L_x_46) ;  /* 0x0000000800408947 */ /* 0x000fea0003800000 */
[----:B------:R-:W-:Y:S02]  /*1a50*/  UIADD3 UR7, UP0, UPT, UR14, UR7, URZ ;  /* 0x000000070e077290 */ /* 0x000fe4000ff1e0ff */
[----:B------:R-:W-:Y:S01]  /*1a60*/  IMAD.U32 R5, RZ, RZ, UR14 ;  /* 0x0000000eff057e24 */ /* 0x000fe2000f8e00ff */
[----:B------:R-:W-:Y:S01]  /*1a70*/  UIADD3 UR4, UPT, UPT, UR4, 0x1, URZ ;  /* 0x0000000104047890 */ /* 0x000fe2000fffe0ff */
[----:B------:R-:W-:Y:S01]  /*1a80*/  VIADD R0, R0, -UR14 ;  /* 0x8000000e00007c36 */ /* 0x000fe20008000000 */
[----:B------:R-:W-:Y:S01]  /*1a90*/  UIADD3.X UR8, UPT, UPT, UR15, UR8, URZ, UP0, !UPT ;  /* 0x000000080f087290 */ /* 0x000fe200087fe4ff */
[----:B------:R-:W-:Y:S01]  /*1aa0*/  IMAD.WIDE R6, R5, 0x8, R6 ;  /* 0x0000000805067825 */ /* 0x000fe200078e0206 */
[----:B------:R-:W-:Y:S01]  /*1ab0*/  ISETP.LT.U32.AND P0, PT, R23, UR7, PT ;  /* 0x0000000717007c0c */ /* 0x000fe2000bf01070 */
[----:B------:R-:W-:Y:S01]  /*1ac0*/  UMOV UR9, UR5 ;  /* 0x0000000500097c82 */ /* 0x000fe20008000000 */
[----:B------:R-:W-:Y:S02]  /*1ad0*/  UMOV UR10, UR6 ;  /* 0x00000006000a7c82 */ /* 0x000fe40008000000 */
[----:B------:R-:W-:-:S05]  /*1ae0*/  IMAD.U32 R11, RZ, RZ, UR8 ;  /* 0x00000008ff0b7e24 */ /* 0x000fca000f8e00ff */
[----:B------:R-:W-:-:S13]  /*1af0*/  ISETP.GT.U32.AND.EX P0, PT, R11, R22, PT, P0 ;  /* 0x000000160b00720c */ /* 0x000fda0003f04100 */
[----:B------:R-:W-:Y:S05]  /*1b00*/  @!P0 BRA `(.L_x_48) ;  /* 0xfffffffc005c8947 */ /* 0x000fea000383ffff */
[----:B------:R-:W-:-:S05]  /*1b10*/  UMOV UR6, UR14 ;  /* 0x0000000e00067c82 */ /* 0x000fca0008000000 */
.L_x_47:
[----:B------:R-:W0:Y:S01]  /*1b20*/  S2R R11, SR_TID.X ;  /* 0x00000000000b7919 */ /* 0x000e220000002100 */
[C---:B------:R-:W-:Y:S01]  /*1b30*/  VIADD R2, R12.reuse, -UR7 ;  /* 0x800000070c027c36 */ /* 0x040fe20008000000 */
[----:B------:R-:W-:Y:S01]  /*1b40*/  ISETP.LE.U32.AND P1, PT, R12, UR7, PT ;  /* 0x000000070c007c0c */ /* 0x000fe2000bf23070 */
[----:B------:R-:W-:Y:S01]  /*1b50*/  IMAD.U32 R4, RZ, RZ, UR8 ;  /* 0x00000008ff047e24 */ /* 0x000fe2000f8e00ff */
[----:B------:R-:W-:Y:S02]  /*1b60*/  BSSY.RECONVERGENT B1, `(.L_x_46) ;  /* 0x000007e000017945 */ /* 0x000fe40003800200 */
[----:B0-----:R-:W-:-:S04]  /*1b70*/  ISETP.GE.AND P0, PT, R11, R2, PT ;  /* 0x000000020b00720c */ /* 0x001fc80003f06270 */
[----:B------:R-:W-:-:S13]  /*1b80*/  ISETP.GE.U32.OR.EX P0, PT, R4, R3, P0, P1 ;  /* 0x000000030400720c */ /* 0x000fda0000706510 */
[----:B------:R-:W-:Y:S05]  /*1b90*/  @P0 BRA `(.L_x_49) ;  /* 0x0000000400e80947 */ /* 0x000fea0003800000 */
[----:B------:R-:W-:Y:S01]  /*1ba0*/  UIMAD UR5, UR18, 0xe00, URZ ;  /* 0x00000e00120578a4 */ /* 0x000fe2000f8e02ff */
[----:B------:R-:W-:Y:S01]  /*1bb0*/  LOP3.LUT R3, RZ, R11, RZ, 0x33, !PT ;  /* 0x0000000bff037212 */ /* 0x000fe200078e33ff */
[----:B------:R-:W-:Y:S01]  /*1bc0*/  UIMAD UR14, UR4, UR11, URZ ;  /* 0x0000000b040e72a4 */ /* 0x000fe2000f8e02ff */
[----:B------:R-:W-:Y:S01]  /*1bd0*/  BSSY.RECONVERGENT B2, `(.L_x_50) ;  /* 0x0000035000027945 */ /* 0x000fe20003800200 */
[----:B------:R-:W-:Y:S01]  /*1be0*/  UIADD3 UR5, UPT, UPT, UR5, UR6, URZ ;  /* 0x0000000605057290 */ /* 0x000fe2000fffe0ff */
[----:B------:R-:W-:-:S03]  /*1bf0*/  IMAD.MOV.U32 R2, RZ, RZ, R11 ;  /* 0x000000ffff027224 */ /* 0x000fc600078e000b */
[----:B------:R-:W-:Y:S02]  /*1c00*/  IMAD.U32 R5, RZ, RZ, UR14 ;  /* 0x0000000eff057e24 */ /* 0x000fe4000f8e00ff */
[----:B------:R-:W-:-:S05]  /*1c10*/  IADD3 R12, PT, PT, R12, -UR5, R3 ;  /* 0x800000050c0c7c10 */ /* 0x000fca000fffe003 */
[----:B------:R-:W-:-:S05]  /*1c20*/  IMAD R12, R5, -0xe00, R12 ;  /* 0xfffff200050c7824 */ /* 0x000fca00078e020c */
[C---:B------:R-:W-:Y:S02]  /*1c30*/  ISETP.GE.U32.AND P1, PT, R12.reuse, 0x1e00, PT ;  /* 0x00001e000c00780c */ /* 0x040fe40003f26070 */
[----:B------:R-:W-:-:S04]  /*1c40*/  LEA.HI R3, R12, 0x1, RZ, 0x17 ;  /* 0x000000010c037811 */ /* 0x000fc800078fb8ff */
[----:B------:R-:W-:-:S04]  /*1c50*/  LOP3.LUT R4, R3, 0xf, RZ, 0xc0, !PT ;  /* 0x0000000f03047812 */ /* 0x000fc800078ec0ff */
[----:B------:R-:W-:-:S03]  /*1c60*/  ISETP.NE.AND P0, PT, R4, RZ, PT ;  /* 0x000000ff0400720c */ /* 0x000fc60003f05270 */
[----:B------:R-:W-:Y:S10]  /*1c70*/  @!P1 BRA `(.L_x_51) ;  /* 0x0000000000a89947 */ /* 0x000ff40003800000 */
[----:B------:R-:W-:-:S04]  /*1c80*/  LEA.HI R2, R0, 0x1, RZ, 0x17 ;  /* 0x0000000100027811 */ /* 0x000fc800078fb8ff */
[----:B------:R-:W-:Y:S01]  /*1c90*/  LOP3.LUT R5, R2, 0xfffff0, RZ, 0xc0, !PT ;  /* 0x00fffff002057812 */ /* 0x000fe200078ec0ff */
[----:B------:R-:W-:-:S04]  /*1ca0*/  IMAD.MOV.U32 R2, RZ, RZ, R11 ;  /* 0x000000ffff027224 */ /* 0x000fc800078e000b */
[----:B------:R-:W-:-:S07]  /*1cb0*/  IMAD.MOV R5, RZ, RZ, -R5 ;  /* 0x000000ffff057224 */ /* 0x000fce00078e0a05 */
.L_x_52:
[----:B------:R-:W2:Y:S04]  /*1cc0*/  LDG.E.64 R20, desc[UR16][R6.64+-0x8000] ;  /* 0xff80001006147981 */ /* 0x000ea8000c1e1b00 */
[----:B------:R-:W3:Y:S04]  /*1cd0*/  LDG.E.64 R18, desc[UR16][R6.64+-0x7000] ;  /* 0xff90001006127981 */ /* 0x000ee8000c1e1b00 */
[----:B------:R-:W4:Y:S04]  /*1ce0*/  LDG.E.64 R16, desc[UR16][R6.64+-0x6000] ;  /* 0xffa0001006107981 */ /* 0x000f28000c1e1b00 */
[----:B------:R-:W5:Y:S04]  /*1cf0*/  LDG.E.64 R14, desc[UR16][R6.64+-0x5000] ;  /* 0xffb00010060e7981 */ /* 0x000f68000c1e1b00 */
[----:B------:R-:W5:Y:S04]  /*1d00*/  LDG.E.64 R12, desc[UR16][R6.64+-0x4000] ;  /* 0xffc00010060c7981 */ /* 0x000f68000c1e1b00 */
[----:B------:R-:W5:Y:S04]  /*1d10*/  LDG.E.64 R10, desc[UR16][R6.64+-0x3000] ;  /* 0xffd00010060a7981 */ /* 0x000f68000c1e1b00 */
[----:B------:R-:W5:Y:S04]  /*1d20*/  LDG.E.64 R24, desc[UR16][R6.64+-0x2000] ;  /* 0xffe0001006187981 */ /* 0x000f68000c1e1b00 */
[----:B------:R-:W5:Y:S01]  /*1d30*/  LDG.E.64 R22, desc[UR16][R6.64+-0x1000] ;  /* 0xfff0001006167981 */ /* 0x000f62000c1e1b00 */
[----:B--2---:R-:W-:-:S03]  /*1d40*/  DADD R20, R20, R8 ;  /* 0x0000000014147229 */ /* 0x004fc60000000008 */
[----:B------:R-:W2:Y:S05]  /*1d50*/  LDG.E.64 R8, desc[UR16][R6.64] ;  /* 0x0000001006087981 */ /* 0x000eaa000c1e1b00 */
[----:B---3--:R-:W-:Y:S02]  /*1d60*/  DADD R18, R20, R18 ;  /* 0x0000000014127229 */ /* 0x008fe40000000012 */
[----:B------:R-:W3:Y:S06]  /*1d70*/  LDG.E.64 R20, desc[UR16][R6.64+0x1000] ;  /* 0x0010001006147981 */ /* 0x000eec000c1e1b00 */
[----:B----4-:R-:W-:-:S02]  /*1d80*/  DADD R16, R18, R16 ;  /* 0x0000000012107229 */ /* 0x010fc40000000010 */
[----:B------:R-:W4:Y:S06]  /*1d90*/  LDG.E.64 R18, desc[UR16][R6.64+0x2000] ;  /* 0x0020001006127981 */ /* 0x000f2c000c1e1b00 */
[----:B-----5:R-:W-:Y:S02]  /*1da0*/  DADD R14, R16, R14 ;  /* 0x00000000100e7229 */ /* 0x020fe4000000000e */
[----:B------:R-:W5:Y:S06]  /*1db0*/  LDG.E.64 R16, desc[UR16][R6.64+0x3000] ;  /* 0x0030001006107981 */ /* 0x000f6c000c1e1b00 */
[----:B------:R-:W-:-:S02]  /*1dc0*/  DADD R12, R14, R12 ;  /* 0x000000000e0c7229 */ /* 0x000fc4000000000c */
[----:B------:R-:W5:Y:S06]  /*1dd0*/  LDG.E.64 R14, desc[UR16][R6.64+0x4000] ;  /* 0x00400010060e7981 */ /* 0x000f6c000c1e1b00 */
[----:B------:R-:W-:Y:S02]  /*1de0*/  DADD R10, R12, R10 ;  /* 0x000000000c0a7229 */ /* 0x000fe4000000000a */
[----:B------:R-:W5:Y:S06]  /*1df0*/  LDG.E.64 R12, desc[UR16][R6.64+0x5000] ;  /* 0x00500010060c7981 */ /* 0x000f6c000c1e1b00 */
[----:B------:R-:W-:-:S02]  /*1e00*/  DADD R24, R10, R24 ;  /* 0x000000000a187229 */ /* 0x000fc40000000018 */
[----:B------:R-:W5:Y:S06]  /*1e10*/  LDG.E.64 R10, desc[UR16][R6.64+0x6000] ;  /* 0x00600010060a7981 */ /* 0x000f6c000c1e1b00 */
[----:B------:R-:W-:Y:S02]  /*1e20*/  DADD R22, R24, R22 ;  /* 0x0000000018167229 */ /* 0x000fe40000000016 */
[----:B------:R0:W5:Y:S01]  /*1e30*/  LDG.E.64 R24, desc[UR16][R6.64+0x7000] ;  /* 0x0070001006187981 */ /* 0x000162000c1e1b00 */
        /* <DEDUP_REMOVED lines=8> */
[----:B-----5:R-:W-:-:S08]  /*1ec0*/  DADD R8, R8, R16 ;  /* 0x0000000008087229 */ /* 0x020fd00000000010 */
[----:B------:R-:W-:-:S08]  /*1ed0*/  DADD R8, R8, R14 ;  /* 0x0000000008087229 */ /* 0x000fd0000000000e */
[----:B------:R-:W-:-:S08]  /*1ee0*/  DADD R8, R8, R12 ;  /* 0x0000000008087229 */ /* 0x000fd0000000000c */
[----:B------:R-:W-:-:S08]  /*1ef0*/  DADD R8, R8, R10 ;  /* 0x0000000008087229 */ /* 0x000fd0000000000a */
[----:B------:R-:W-:Y:S01]  /*1f00*/  DADD R8, R8, R24 ;  /* 0x0000000008087229 */ /* 0x000fe20000000018 */
[----:B------:R-:W-:Y:S10]  /*1f10*/  @P1 BRA `(.L_x_52) ;  /* 0xfffffffc00681947 */ /* 0x000ff4000383ffff */
.L_x_51:
[----:B------:R-:W-:Y:S05]  /*1f20*/  BSYNC.RECONVERGENT B2 ;  /* 0x0000000000027941 */ /* 0x000fea0003800200 */
.L_x_50:
[----:B------:R-:W-:Y:S05]  /*1f30*/  @!P0 BRA `(.L_x_49) ;  /* 0x0000000400008947 */ /* 0x000fea0003800000 */
[----:B------:R-:W-:Y:S01]  /*1f40*/  ISETP.GE.U32.AND P1, PT, R4, 0x8, PT ;  /* 0x000000080400780c */ /* 0x000fe20003f26070 */
[----:B------:R-:W-:Y:S01]  /*1f50*/  BSSY.RECONVERGENT B2, `(.L_x_53) ;  /* 0x0000019000027945 */ /* 0x000fe20003800200 */
[----:B------:R-:W-:-:S04]  /*1f60*/  LOP3.LUT R24, R3, 0x7, RZ, 0xc0, !PT ;  /* 0x0000000703187812 */ /* 0x000fc800078ec0ff */
[----:B------:R-:W-:-:S07]  /*1f70*/  ISETP.NE.AND P0, PT, R24, RZ, PT ;  /* 0x000000ff1800720c */ /* 0x000fce0003f05270 */
[----:B------:R-:W-:Y:S06]  /*1f80*/  @!P1 BRA `(.L_x_54) ;  /* 0x0000000000549947 */ /* 0x000fec0003800000 */
[----:B------:R-:W-:-:S05]  /*1f90*/  IADD3 R4, P1, PT, R2, UR7, RZ ;  /* 0x0000000702047c10 */ /* 0x000fca000ff3e0ff */
[----:B------:R-:W-:Y:S01]  /*1fa0*/  IMAD.X R5, RZ, RZ, UR8, P1 ;  /* 0x00000008ff057e24 */ /* 0x000fe200088e06ff */
[----:B------:R-:W-:-:S04]  /*1fb0*/  LEA R20, P1, R4, UR12, 0x3 ;  /* 0x0000000c04147c11 */ /* 0x000fc8000f8218ff */
[----:B------:R-:W-:-:S05]  /*1fc0*/  LEA.HI.X R21, R4, UR13, R5, 0x3, P1 ;  /* 0x0000000d04157c11 */ /* 0x000fca00088f1c05 */
        /* <DEDUP_REMOVED lines=8> */
[----:B------:R-:W-:Y:S01]  /*2050*/  VIADD R2, R2, 0x1000 ;  /* 0x0000100002027836 */ /* 0x000fe20000000000 */
[----:B--2---:R-:W-:-:S08]  /*2060*/  DADD R22, R8, R22 ;  /* 0x0000000008167229 */ /* 0x004fd00000000016 */
[----:B---3--:R-:W-:-:S08]  /*2070*/  DADD R16, R22, R16 ;  /* 0x0000000016107229 */ /* 0x008fd00000000010 */
[----:B----4-:R-:W-:-:S08]  /*2080*/  DADD R14, R16, R14 ;  /* 0x00000000100e7229 */ /* 0x010fd0000000000e */
[----:B-----5:R-:W-:-:S08]  /*2090*/  DADD R12, R14, R12 ;  /* 0x000000000e0c7229 */ /* 0x020fd0000000000c */
[----:B------:R-:W-:-:S08]  /*20a0*/  DADD R10, R12, R10 ;  /* 0x000000000c0a7229 */ /* 0x000fd0000000000a */
[----:B------:R-:W-:-:S08]  /*20b0*/  DADD R6, R10, R6 ;  /* 0x000000000a067229 */ /* 0x000fd00000000006 */
[----:B------:R-:W-:-:S08]  /*20c0*/  DADD R4, R6, R4 ;  /* 0x0000000006047229 */ /* 0x000fd00000000004 */
[----:B------:R-:W-:-:S11]  /*20d0*/  DADD R8, R4, R18 ;  /* 0x0000000004087229 */ /* 0x000fd60000000012 */
.L_x_54:
[----:B------:R-:W-:Y:S05]  /*20e0*/  BSYNC.RECONVERGENT B2 ;  /* 0x0000000000027941 */ /* 0x000fea0003800200 */
.L_x_53:
[----:B------:R-:W-:Y:S05]  /*20f0*/  @!P0 BRA `(.L_x_49) ;  /* 0x0000000000908947 */ /* 0x000fea0003800000 */
[----:B------:R-:W-:Y:S01]  /*2100*/  ISETP.GE.U32.AND P1, PT, R24, 0x4, PT ;  /* 0x000000041800780c */ /* 0x000fe20003f26070 */
[----:B------:R-:W-:Y:S01]  /*2110*/  BSSY.RECONVERGENT B2, `(.L_x_55) ;  /* 0x0000010000027945 */ /* 0x000fe20003800200 */
[----:B------:R-:W-:-:S11]  /*2120*/  LOP3.LUT P0, RZ, R3, 0x3, RZ, 0xc0, !PT ;  /* 0x0000000303ff7812 */ /* 0x000fd6000780c0ff */
[----:B------:R-:W-:Y:S05]  /*2130*/  @!P1 BRA `(.L_x_56) ;  /* 0x0000000000349947 */ /* 0x000fea0003800000 */
[----:B------:R-:W-:-:S05]  /*2140*/  IADD3 R3, P1, PT, R2, UR7, RZ ;  /* 0x0000000702037c10 */ /* 0x000fca000ff3e0ff */
[----:B------:R-:W-:Y:S01]  /*2150*/  IMAD.X R6, RZ, RZ, UR8, P1 ;  /* 0x00000008ff067e24 */ /* 0x000fe200088e06ff */
[----:B------:R-:W-:-:S04]  /*2160*/  LEA R4, P1, R3, UR12, 0x3 ;  /* 0x0000000c03047c11 */ /* 0x000fc8000f8218ff */
[----:B------:R-:W-:-:S05]  /*2170*/  LEA.HI.X R5, R3, UR13, R6, 0x3, P1 ;  /* 0x0000000d03057c11 */ /* 0x000fca00088f1c06 */
[----:B------:R-:W2:Y:S04]  /*2180*/  LDG.E.64 R6, desc[UR16][R4.64] ;  /* 0x0000001004067981 */ /* 0x000ea8000c1e1b00 */
[----:B------:R-:W3:Y:S04]  /*2190*/  LDG.E.64 R10, desc[UR16][R4.64+0x1000] ;  /* 0x00100010040a7981 */ /* 0x000ee8000c1e1b00 */
[----:B------:R-:W4:Y:S04]  /*21a0*/  LDG.E.64 R12, desc[UR16][R4.64+0x2000] ;  /* 0x00200010040c7981 */ /* 0x000f28000c1e1b00 */
[----:B------:R-:W5:Y:S01]  /*21b0*/  LDG.E.64 R14, desc[UR16][R4.64+0x3000] ;  /* 0x00300010040e7981 */ /* 0x000f62000c1e1b00 */
[----:B------:R-:W-:Y:S01]  /*21c0*/  VIADD R2, R2, 0x800 ;  /* 0x0000080002027836 */ /* 0x000fe20000000000 */
[----:B--2---:R-:W-:-:S08]  /*21d0*/  DADD R6, R8, R6 ;  /* 0x0000000008067229 */ /* 0x004fd00000000006 */
[----:B---3--:R-:W-:-:S08]  /*21e0*/  DADD R6, R6, R10 ;  /* 0x0000000006067229 */ /* 0x008fd0000000000a */
[----:B----4-:R-:W-:-:S08]  /*21f0*/  DADD R6, R6, R12 ;  /* 0x0000000006067229 */ /* 0x010fd0000000000c */
[----:B-----5:R-:W-:-:S11]  /*2200*/  DADD R8, R6, R14 ;  /* 0x0000000006087229 */ /* 0x020fd6000000000e */
.L_x_56:
[----:B------:R-:W-:Y:S05]  /*2210*/  BSYNC.RECONVERGENT B2 ;  /* 0x0000000000027941 */ /* 0x000fea0003800200 */
.L_x_55:
[----:B------:R-:W-:Y:S05]  /*2220*/  @!P0 BRA `(.L_x_49) ;  /* 0x0000000000448947 */ /* 0x000fea0003800000 */
[----:B------:R-:W-:Y:S02]  /*2230*/  LOP3.LUT R0, R0, 0xffff, RZ, 0xc0, !PT ;  /* 0x0000ffff00007812 */ /* 0x000fe400078ec0ff */
[----:B------:R-:W-:Y:S02]  /*2240*/  IADD3 R2, P0, PT, R2, UR9, RZ ;  /* 0x0000000902027c10 */ /* 0x000fe4000ff1e0ff */
[----:B------:R-:W-:Y:S02]  /*2250*/  LEA.HI R0, R0, 0x1, RZ, 0x17 ;  /* 0x0000000100007811 */ /* 0x000fe400078fb8ff */
[----:B------:R-:W-:Y:S01]  /*2260*/  LEA R4, P1, R2, UR12, 0x3 ;  /* 0x0000000c02047c11 */ /* 0x000fe2000f8218ff */
[----:B------:R-:W-:Y:S01]  /*2270*/  IMAD.X R5, RZ, RZ, UR10, P0 ;  /* 0x0000000aff057e24 */ /* 0x000fe200080e06ff */
[----:B------:R-:W-:-:S04]  /*2280*/  LOP3.LUT R0, R0, 0x3, RZ, 0xc0, !PT ;  /* 0x0000000300007812 */ /* 0x000fc800078ec0ff */
[----:B------:R-:W-:Y:S01]  /*2290*/  LEA.HI.X R5, R2, UR13, R5, 0x3, P1 ;  /* 0x0000000d02057c11 */ /* 0x000fe200088f1c05 */
[----:B------:R-:W-:-:S07]  /*22a0*/  IMAD.MOV R0, RZ, RZ, -R0 ;  /* 0x000000ffff007224 */ /* 0x000fce00078e0a00 */
.L_x_57:
[----:B------:R-:W-:Y:S02]  /*22b0*/  IMAD.MOV.U32 R2, RZ, RZ, R4 ;  /* 0x000000ffff027224 */ /* 0x000fe400078e0004 */
[----:B------:R-:W-:-:S06]  /*22c0*/  IMAD.MOV.U32 R3, RZ, RZ, R5 ;  /* 0x000000ffff037224 */ /* 0x000fcc00078e0005 */
[----:B------:R-:W2:Y:S01]  /*22d0*/  LDG.E.64 R2, desc[UR16][R2.64] ;  /* 0x0000001002027981 */ /* 0x000ea2000c1e1b00 */
[----:B------:R-:W-:Y:S01]  /*22e0*/  VIADD R0, R0, 0x1 ;  /* 0x0000000100007836 */ /* 0x000fe20000000000 */
[----:B------:R-:W-:-:S04]  /*22f0*/  IADD3 R4, P1, PT, R4, 0x1000, RZ ;  /* 0x0000100004047810 */ /* 0x000fc80007f3e0ff */
[----:B------:R-:W-:Y:S01]  /*2300*/  ISETP.NE.AND P0, PT, R0, RZ, PT ;  /* 0x000000ff0000720c */ /* 0x000fe20003f05270 */
[----:B------:R-:W-:Y:S01]  /*2310*/  IMAD.X R5, RZ, RZ, R5, P1 ;  /* 0x000000ffff057224 */ /* 0x000fe200008e0605 */
[----:B--2---:R-:W-:-:S11]  /*2320*/  DADD R8, R2, R8 ;  /* 0x0000000002087229 */ /* 0x004fd60000000008 */
[----:B------:R-:W-:Y:S05]  /*2330*/  @P0 BRA `(.L_x_57) ;  /* 0xfffffffc00dc0947 */ /* 0x000fea000383ffff */
.L_x_49:
[----:B------:R-:W-:Y:S05]  /*2340*/  BSYNC.RECONVERGENT B1 ;  /* 0x0000000000017941 */ /* 0x000fea0003800200 */
.L_x_46:
[----:B------:R-:W0:Y:S01]  /*2350*/  S2R R0, SR_LANEID ;  /* 0x0000000000007919 */ /* 0x000e220000000000 */
[----:B------:R-:W-:Y:S04]  /*2360*/  SHFL.DOWN PT, R2, R8, 0x1, 0x1f ;  /* 0x08201f0008027f89 */ /* 0x000fe800000e0000 */
[----:B------:R-:W1:Y:S01]  /*2370*/  SHFL.DOWN PT, R3, R9, 0x1, 0x1f ;  /* 0x08201f0009037f89 */ /* 0x000e6200000e0000 */
[----:B------:R-:W2:Y:S01]  /*2380*/  S2R R11, SR_TID.X ;  /* 0x00000000000b7919 */ /* 0x000ea20000002100 */
        /* <DEDUP_REMOVED lines=20> */
[----:B------:R-:W-:Y:S02]  /*24d0*/  @!P1 MOV R7, 0x400 ;  /* 0x0000040000079802 */ /* 0x000fe40000000f00 */
[----:B--2---:R-:W-:Y:S01]  /*24e0*/  @!P1 SHF.R.U32.HI R6, RZ, 0x2, R11 ;  /* 0x00000002ff069819 */ /* 0x004fe2000001160b */
[----:B------:R-:W0:Y:S01]  /*24f0*/  SHFL.DOWN PT, R3, R9, 0x8, 0x1f ;  /* 0x09001f0009037f89 */ /* 0x000e2200000e0000 */
[----:B-1----:R-:W-:-:S02]  /*2500*/  @!P1 LEA R7, R10, R7, 0x18 ;  /* 0x000000070a079211 */ /* 0x002fc400078ec0ff */
[----:B------:R-:W-:-:S05]  /*2510*/  @!P1 LOP3.LUT R6, R6, 0xf8, RZ, 0xc0, !PT ;  /* 0x000000f806069812 */ /* 0x000fca00078ec0ff */
        /* <DEDUP_REMOVED lines=14> */
[----:B------:R-:W1:Y:S01]  /*2600*/  S2UR UR5, SR_CgaCtaId ;  /* 0x00000000000579c3 */ /* 0x000e620000008800 */
[----:B------:R-:W-:Y:S02]  /*2610*/  UMOV UR4, 0x400 ;  /* 0x0000040000047882 */ /* 0x000fe40000000000 */
[----:B-1----:R-:W-:-:S09]  /*2620*/  ULEA UR4, UR5, UR4, 0x18 ;  /* 0x0000000405047291 */ /* 0x002fd2000f8ec0ff */
[----:B0-----:R-:W0:Y:S04]  /*2630*/  LDS.64 R2, [UR4+0x18] ;  /* 0x00001804ff027984 */ /* 0x001e280008000a00 */
        /* <DEDUP_REMOVED lines=22> */
.L_x_45:
[----:B------:R-:W-:Y:S05]  /*27a0*/  BSYNC.RECONVERGENT B0 ;  /* 0x0000000000007941 */ /* 0x000fea0003800200 */
.L_x_30:
[----:B------:R-:W-:Y:S05]  /*27b0*/  @P0 EXIT ;  /* 0x000000000000094d */ /* 0x000fea0003800000 */
[----:B------:R-:W3:Y:S02]  /*27c0*/  LDCU.64 UR4, c[0x0][0x388] ;  /* 0x00007100ff0477ac */ /* 0x000ee40008000a00 */
[----:B---3--:R-:W-:-:S06]  /*27d0*/  UIMAD.WIDE.U32 UR4, UR18, 0x8, UR4 ;  /* 0x00000008120478a5 */ /* 0x008fcc000f8e0004 */
[----:B0-----:R-:W-:Y:S02]  /*27e0*/  IMAD.U32 R2, RZ, RZ, UR4 ;  /* 0x00000004ff027e24 */ /* 0x001fe4000f8e00ff */
[----:B--2---:R-:W-:-:S05]  /*27f0*/  IMAD.U32 R3, RZ, RZ, UR5 ;  /* 0x00000005ff037e24 */ /* 0x004fca000f8e00ff */
[----:B------:R-:W-:Y:S01]  /*2800*/  STG.E.64 desc[UR16][R2.64], R8 ;  /* 0x0000000802007986 */ /* 0x000fe2000c101b10 */
[----:B------:R-:W-:Y:S05]  /*2810*/  EXIT ;  /* 0x000000000000794d */ /* 0x000fea0003800000 */
.L_x_58:
        /* <DEDUP_REMOVED lines=14> */
.L_x_193:


//--------------------- .text._ZN3cub18CUB_300001_SM_10006detail6reduce28DeviceReduceSingleTileKernelINS2_10policy_hubIdyN4cuda3std3__44plusIdEEE10Policy1000EN6thrust24THRUST_300001_SM_1000_NS6detail15normal_iteratorINSD_10device_ptrIdEEEEPdyS9_ddNS7_10__identityEEEvT0_T1_T2_T3_T4_T6_ --------------------------
	.section	.text._ZN3cub18CUB_300001_SM_10006detail6reduce28DeviceReduceSingleTileKernelINS2_10policy_hubIdyN4cuda3std3__44plusIdEEE10Policy1000EN6thrust24THRUST_300001_SM_1000_NS6detail15normal_iteratorINSD_10device_ptrIdEEEEPdyS9_ddNS7_10__identityEEEvT0_T1_T2_T3_T4_T6_,"ax",@progbits
	.align	128
        .global         _ZN3cub18CUB_300001_SM_10006detail6reduce28DeviceReduceSingleTileKernelINS2_10policy_hubIdyN4cuda3std3__44plusIdEEE10Policy1000EN6thrust24THRUST_300001_SM_1000_NS6detail15normal_iteratorINSD_10device_ptrIdEEEEPdyS9_ddNS7_10__identityEEEvT0_T1_T2_T3_T4_T6_
        .type           _ZN3cub18CUB_300001_SM_10006detail6reduce28DeviceReduceSingleTileKernelINS2_10policy_hubIdyN4cuda3std3__44plusIdEEE10Policy1000EN6thrust24THRUST_300001_SM_1000_NS6detail15normal_iteratorINSD_10device_ptrIdEEEEPdyS9_ddNS7_10__identityEEEvT0_T1_T2_T3_T4_T6_,@function
        .size           _ZN3cub18CUB_300001_SM_10006detail6reduce28DeviceReduceSingleTileKernelINS2_10policy_hubIdyN4cuda3std3__44plusIdEEE10Policy1000EN6thrust24THRUST_300001_SM_1000_NS6detail15normal_iteratorINSD_10device_ptrIdEEEEPdyS9_ddNS7_10__identityEEEvT0_T1_T2_T3_T4_T6_,(.L_x_194 - _ZN3cub18CUB_300001_SM_10006detail6reduce28DeviceReduceSingleTileKernelINS2_10policy_hubIdyN4cuda3std3__44plusIdEEE10Policy1000EN6thrust24THRUST_300001_SM_1000_NS6detail15normal_iteratorINSD_10device_ptrIdEEEEPdyS9_ddNS7_10__identityEEEvT0_T1_T2_T3_T4_T6_)
        .other          _ZN3cub18CUB_300001_SM_10006detail6reduce28DeviceReduceSingleTileKernelINS2_10policy_hubIdyN4cuda3std3__44plusIdEEE10Policy1000EN6thrust24THRUST_300001_SM_1000_NS6detail15normal_iteratorINSD_10device_ptrIdEEEEPdyS9_ddNS7_10__identityEEEvT0_T1_T2_T3_T4_T6_,@"STO_CUDA_ENTRY STV_DEFAULT"
_ZN3cub18CUB_300001_SM_10006detail6reduce28DeviceReduceSingleTileKernelINS2_10policy_hubIdyN4cuda3std3__44plusIdEEE10Policy1000EN6thrust24THRUST_300001_SM_1000_NS6detail15normal_iteratorINSD_10device_ptrIdEEEEPdyS9_ddNS7_10__identityEEEvT0_T1_T2_T3_T4_T6_:
.text._ZN3cub18CUB_300001_SM_10006detail6reduce28DeviceReduceSingleTileKernelINS2_10policy_hubIdyN4cuda3std3__44plusIdEEE10Policy1000EN6thrust24THRUST_300001_SM_1000_NS6detail15normal_iteratorINSD_10device_ptrIdEEEEPdyS9_ddNS7_10__identityEEEvT0_T1_T2_T3_T4_T6_:
[----:B------:R-:W-:Y:S01]  /*0000*/  LDC R1, c[0x0][0x37c] ;  /* 0x0000df00ff017b82 */ /* 0x000fe20000000800 */
[----:B------:R-:W0:Y:S01]  /*0010*/  LDCU.64 UR4, c[0x0][0x390] ;  /* 0x00007200ff0477ac */ /* 0x000e220008000a00 */
[----:B------:R-:W1:Y:S01]  /*0020*/  LDCU.64 UR6, c[0x0][0x358] ;  /* 0x00006b00ff0677ac */ /* 0x000e620008000a00 */
[----:B0-----:R-:W-:Y:S02]  /*0030*/  IMAD.U32 R8, RZ, RZ, UR4 ;  /* 0x00000004ff087e24 */ /* 0x001fe4000f8e00ff */
[----:B------:R-:W-:-:S03]  /*0040*/  IMAD.U32 R9, RZ, RZ, UR5 ;  /* 0x00000005ff097e24 */ /* 0x000fc6000f8e00ff */
[----:B------:R-:W-:-:S04]  /*0050*/  ISETP.NE.U32.AND P0, PT, R8, RZ, PT ;  /* 0x000000ff0800720c */ /* 0x000fc80003f05070 */
[----:B------:R-:W-:-:S13]  /*0060*/  ISETP.NE.AND.EX P0, PT, R9, RZ, PT, P0 ;  /* 0x000000ff0900720c */ /* 0x000fda0003f05300 */
        /* <DEDUP_REMOVED lines=8> */
.L_x_59:
[----:B------:R-:W-:Y:S01]  /*00f0*/  ISETP.GT.U32.AND P0, PT, R8, 0xdff, PT ;  /* 0x00000dff0800780c */ /* 0x000fe20003f04070 */
[----:B------:R-:W-:Y:S03]  /*0100*/  BSSY.RECONVERGENT B0, `(.L_x_60) ;  /* 0x000024d000007945 */ /* 0x000fe60003800200 */
[----:B------:R-:W-:-:S13]  /*0110*/  ISETP.GT.U32.AND.EX P0, PT, R9, RZ, PT, P0 ;  /* 0x000000ff0900720c */ /* 0x000fda0003f04100 */
[----:B------:R-:W-:Y:S05]  /*0120*/  @P0 BRA `(.L_x_61) ;  /* 0x0000001400340947 */ /* 0x000fea0003800000 */
[----:B------:R-:W0:Y:S01]  /*0130*/  S2R R0, SR_TID.X ;  /* 0x0000000000007919 */ /* 0x000e220000002100 */
[----:B------:R-:W-:Y:S01]  /*0140*/  BSSY.RECONVERGENT B1, `(.L_x_62) ;  /* 0x0000009000017945 */ /* 0x000fe20003800200 */
[----:B------:R-:W-:Y:S02]  /*0150*/  CS2R R4, SRZ ;  /* 0x0000000000047805 */ /* 0x000fe4000001ff00 */
[----:B0-----:R-:W-:Y:S01]  /*0160*/  ISETP.GE.U32.AND P0, PT, R0, R8, PT ;  /* 0x000000080000720c */ /* 0x001fe20003f06070 */
[----:B------:R-:W-:-:S12]  /*0170*/  IMAD.MOV.U32 R2, RZ, RZ, R0 ;  /* 0x000000ffff027224 */ /* 0x000fd800078e0000 */
[----:B------:R-:W-:Y:S05]  /*0180*/  @P0 BRA `(.L_x_63) ;  /* 0x0000000000100947 */ /* 0x000fea0003800000 */
[----:B------:R-:W0:Y:S02]  /*0190*/  LDC.64 R4, c[0x0][0x380] ;  /* 0x0000e000ff047b82 */ /* 0x000e240000000a00 */
[----:B0-----:R-:W-:-:S06]  /*01a0*/  IMAD.WIDE.U32 R4, R0, 0x8, R4 ;  /* 0x0000000800047825 */ /* 0x001fcc00078e0004 */
[----:B------:R-:W5:Y:S01]  /*01b0*/  LDG.E.64 R4, desc[UR6][R4.64] ;  /* 0x0000000604047981 */ /* 0x000f62000c1e1b00 */
[----:B------:R-:W-:-:S07]  /*01c0*/  VIADD R2, R0, 0x200 ;  /* 0x0000020000027836 */ /* 0x000fce0000000000 */
.L_x_63:
[----:B------:R-:W-:Y:S05]  /*01d0*/  BSYNC.RECONVERGENT B1 ;  /* 0x0000000000017941 */ /* 0x000fea0003800200 */
.L_x_62:
[----:B------:R-:W-:Y:S01]  /*01e0*/  ISETP.GE.U32.AND P0, PT, R2, R8, PT ;  /* 0x000000080200720c */ /* 0x000fe20003f06070 */
[----:B------:R-:W-:-:S12]  /*01f0*/  BSSY.RECONVERGENT B1, `(.L_x_64) ;  /* 0x000006d000017945 */ /* 0x000fd80003800200 */
[----:B------:R-:W-:Y:S05]  /*0200*/  @P0 BRA `(.L_x_65) ;  /* 0x0000000400ac0947 */ /* 0x000fea0003800000 */
[----:B------:R-:W-:Y:S01]  /*0210*/  LOP3.LUT R3, RZ, R2, RZ, 0x33, !PT ;  /* 0x00000002ff037212 */ /* 0x000fe200078e33ff */
[----:B------:R-:W-:Y:S04]  /*0220*/  BSSY.RECONVERGENT B2, `(.L_x_66) ;  /* 0x0000033000027945 */ /* 0x000fe80003800200 */
[----:B------:R-:W-:-:S05]  /*0230*/  IMAD.IADD R6, R3, 0x1, R8 ;  /* 0x0000000103067824 */ /* 0x000fca00078e0208 */
[C---:B------:R-:W-:Y:S02]  /*0240*/  ISETP.GE.U32.AND P1, PT, R6.reuse, 0x1e00, PT ;  /* 0x00001e000600780c */ /* 0x040fe40003f26070 */
[----:B------:R-:W-:-:S04]  /*0250*/  LEA.HI R3, R6, 0x1, RZ, 0x17 ;  /* 0x0000000106037811 */ /* 0x000fc800078fb8ff */
[----:B------:R-:W-:-:S04]  /*0260*/  LOP3.LUT R43, R3, 0xf, RZ, 0xc0, !PT ;  /* 0x0000000f032b7812 */ /* 0x000fc800078ec0ff */
[----:B------:R-:W-:-:S03]  /*0270*/  ISETP.NE.AND P0, PT, R43, RZ, PT ;  /* 0x000000ff2b00720c */ /* 0x000fc60003f05270 */
[----:B------:R-:W-:Y:S10]  /*0280*/  @!P1 BRA `(.L_x_67) ;  /* 0x0000000000b09947 */ /* 0x000ff40003800000 */
[----:B------:R-:W0:Y:S01]  /*0290*/  LDC.64 R6, c[0x0][0x380] ;  /* 0x0000e000ff067b82 */ /* 0x000e220000000a00 */
[----:B------:R-:W-:-:S05]  /*02a0*/  LOP3.LUT R42, R3, 0xfffff0, RZ, 0xc0, !PT ;  /* 0x00fffff0032a7812 */ /* 0x000fca00078ec0ff */
[----:B------:R-:W-:Y:S02]  /*02b0*/  IMAD.MOV R42, RZ, RZ, -R42 ;  /* 0x000000ffff2a7224 */ /* 0x000fe400078e0a2a */
[----:B0-----:R-:W-:-:S03]  /*02c0*/  IMAD.WIDE.U32 R6, R2, 0x8, R6 ;  /* 0x0000000802067825 */ /* 0x001fc600078e0006 */
[----:B------:R-:W-:-:S05]  /*02d0*/  IADD3 R6, P1, PT, R6, 0x8000, RZ ;  /* 0x0000800006067810 */ /* 0x000fca0007f3e0ff */
[----:B------:R-:W-:-:S08]  /*02e0*/  IMAD.X R7, RZ, RZ, R7, P1 ;  /* 0x000000ffff077224 */ /* 0x000fd000008e0607 */
.L_x_68:
[----:B------:R-:W2:Y:S04]  /*02f0*/  LDG.E.64 R10, desc[UR6][R6.64+-0x8000] ;  /* 0xff800006060a7981 */ /* 0x000ea8000c1e1b00 */
[----:B------:R-:W3:Y:S04]  /*0300*/  LDG.E.64 R12, desc[UR6][R6.64+-0x7000] ;  /* 0xff900006060c7981 */ /* 0x000ee8000c1e1b00 */
[----:B------:R-:W4:Y:S04]  /*0310*/  LDG.E.64 R14, desc[UR6][R6.64+-0x6000] ;  /* 0xffa00006060e7981 */ /* 0x000f28000c1e1b00 */
        /* <DEDUP_REMOVED lines=12> */
[----:B------:R0:W4:Y:S01]  /*03e0*/  LDG.E.64 R40, desc[UR6][R6.64+0x7000] ;  /* 0x0070000606287981 */ /* 0x000122000c1e1b00 */
[----:B------:R-:W-:-:S02]  /*03f0*/  VIADD R42, R42, 0x10 ;  /* 0x000000102a2a7836 */ /* 0x000fc40000000000 */
[----:B------:R-:W-:-:S03]  /*0400*/  VIADD R2, R2, 0x2000 ;  /* 0x0000200002027836 */ /* 0x000fc60000000000 */
[----:B------:R-:W-:Y:S02]  /*0410*/  ISETP.NE.AND P1, PT, R42, RZ, PT ;  /* 0x000000ff2a00720c */ /* 0x000fe40003f25270 */
[----:B0-----:R-:W-:-:S05]  /*0420*/  IADD3 R6, P2, PT, R6, 0x10000, RZ ;  /* 0x0001000006067810 */ /* 0x001fca0007f5e0ff */
[----:B------:R-:W-:Y:S01]  /*0430*/  IMAD.X R7, RZ, RZ, R7, P2 ;  /* 0x000000ffff077224 */ /* 0x000fe200010e0607 */
        /* <DEDUP_REMOVED lines=16> */
[----:B------:R-:W-:Y:S10]  /*0540*/  @P1 BRA `(.L_x_68) ;  /* 0xfffffffc00681947 */ /* 0x000ff4000383ffff */
.L_x_67:
[----:B------:R-:W-:Y:S05]  /*0550*/  BSYNC.RECONVERGENT B2 ;  /* 0x0000000000027941 */ /* 0x000fea0003800200 */
.L_x_66:
[----:B------:R-:W-:Y:S05]  /*0560*/  @!P0 BRA `(.L_x_65) ;  /* 0x0000000000d48947 */ /* 0x000fea0003800000 */
[----:B------:R-:W-:Y:S01]  /*0570*/  ISETP.GE.U32.AND P0, PT, R43, 0x8, PT ;  /* 0x000000082b00780c */ /* 0x000fe20003f06070 */
[----:B------:R-:W-:Y:S01]  /*0580*/  BSSY.RECONVERGENT B2, `(.L_x_69) ;  /* 0x0000017000027945 */ /* 0x000fe20003800200 */
[----:B------:R-:W-:-:S04]  /*0590*/  LOP3.LUT R26, R3, 0x7, RZ, 0xc0, !PT ;  /* 0x00000007031a7812 */ /* 0x000fc800078ec0ff */
[----:B------:R-:W-:-:S07]  /*05a0*/  ISETP.NE.AND P1, PT, R26, RZ, PT ;  /* 0x000000ff1a00720c */ /* 0x000fce0003f25270 */
[----:B------:R-:W-:Y:S06]  /*05b0*/  @!P0 BRA `(.L_x_70) ;  /* 0x00000000004c8947 */ /* 0x000fec0003800000 */
[----:B------:R-:W0:Y:S02]  /*05c0*/  LDC.64 R6, c[0x0][0x380] ;  /* 0x0000e000ff067b82 */ /* 0x000e240000000a00 */
[----:B0-----:R-:W-:-:S05]  /*05d0*/  IMAD.WIDE R6, R2, 0x8, R6 ;  /* 0x0000000802067825 */ /* 0x001fca00078e0206 */
        /* <DEDUP_REMOVED lines=17> */
.L_x_70:
[----:B------:R-:W-:Y:S05]  /*06f0*/  BSYNC.RECONVERGENT B2 ;  /* 0x0000000000027941 */ /* 0x000fea0003800200 */
.L_x_69:
        /* <DEDUP_REMOVED lines=17> */
.L_x_72:
[----:B------:R-:W-:Y:S05]  /*0810*/  BSYNC.RECONVERGENT B2 ;  /* 0x0000000000027941 */ /* 0x000fea0003800200 */
.L_x_71:
[----:B------:R-:W-:Y:S05]  /*0820*/  @!P1 BRA `(.L_x_65) ;  /* 0x0000000000249947 */ /* 0x000fea0003800000 */
[----:B------:R-:W0:Y:S01]  /*0830*/  LDC.64 R10, c[0x0][0x380] ;  /* 0x0000e000ff0a7b82 */ /* 0x000e220000000a00 */
[----:B------:R-:W-:-:S07]  /*0840*/  IMAD.MOV R3, RZ, RZ, -R3 ;  /* 0x000000ffff037224 */ /* 0x000fce00078e0a03 */
.L_x_73:
[----:B0-----:R-:W-:-:S06]  /*0850*/  IMAD.WIDE R6, R2, 0x8, R10 ;  /* 0x0000000802067825 */ /* 0x001fcc00078e020a */
[----:B------:R-:W2:Y:S01]  /*0860*/  LDG.E.64 R6, desc[UR6][R6.64] ;  /* 0x0000000606067981 */ /* 0x000ea2000c1e1b00 */
[----:B------:R-:W-:Y:S02]  /*0870*/  VIADD R3, R3, 0x1 ;  /* 0x0000000103037836 */ /* 0x000fe40000000000 */
[----:B------:R-:W-:-:S03]  /*0880*/  VIADD R2, R2, 0x200 ;  /* 0x0000020002027836 */ /* 0x000fc60000000000 */
[----:B------:R-:W-:Y:S01]  /*0890*/  ISETP.NE.AND P0, PT, R3, RZ, PT ;  /* 0x000000ff0300720c */ /* 0x000fe20003f05270 */
[----:B--2--5:R-:W-:-:S12]  /*08a0*/  DADD R4, R6, R4 ;  /* 0x0000000006047229 */ /* 0x024fd80000000004 */
[----:B------:R-:W-:Y:S05]  /*08b0*/  @P0 BRA `(.L_x_73) ;  /* 0xfffffffc00e40947 */ /* 0x000fea000383ffff */
.L_x_65:
[----:B------:R-:W-:Y:S05]  /*08c0*/  BSYNC.RECONVERGENT B1 ;  /* 0x0000000000017941 */ /* 0x000fea0003800200 */
.L_x_64:
[----:B------:R-:W-:-:S04]  /*08d0*/  ISETP.GE.U32.AND P0, PT, R8, 0x200, PT ;  /* 0x000002000800780c */ /* 0x000fc80003f06070 */
[----:B------:R-:W-:-:S13]  /*08e0*/  ISETP.GE.U32.AND.EX P0, PT, R9, RZ, PT, P0 ;  /* 0x000000ff0900720c */ /* 0x000fda0003f06100 */
        /* <DEDUP_REMOVED lines=32> */
[----:B------:R-:W-:Y:S02]  /*0af0*/  ISETP.GT.AND P0, PT, R10, 0xf, PT ;  /* 0x0000000f0a00780c */ /* 0x000fe40003f04270 */
[----:B------:R-:W-:Y:S01]  /*0b00*/  @!P1 LOP3.LUT R8, R4, 0xf8, RZ, 0xc0, !PT ;  /* 0x000000f804089812 */ /* 0x000fe200078ec0ff */
[----:B------:R-:W0:Y:S04]  /*0b10*/  SHFL.DOWN PT, R3, R7, 0x10, 0x1f ;  /* 0x0a001f0007037f89 */ /* 0x000e2800000e0000 */
[----:B------:R-:W-:Y:S01]  /*0b20*/  @!P1 IMAD.IADD R9, R8, 0x1, R9 ;  /* 0x0000000108099824 */ /* 0x000fe200078e0209 */
[----:B0-----:R-:W-:-:S07]  /*0b30*/  DADD R4, R2, R6 ;  /* 0x0000000002047229 */ /* 0x001fce0000000006 */
[----:B------:R0:W-:Y:S01]  /*0b40*/  @!P1 STS.64 [R9+0x10], R4 ;  /* 0x0000100409009388 */ /* 0x0001e20000000a00 */
[----:B------:R-:W-:Y:S01]  /*0b50*/  BAR.SYNC.DEFER_BLOCKING 0x0 ;  /* 0x0000000000007b1d */ /* 0x000fe20000010000 */
[----:B------:R-:W-:Y:S02]  /*0b60*/  ISETP.NE.AND P1, PT, R0, RZ, PT ;  /* 0x000000ff0000720c */ /* 0x000fe40003f25270 */
[----:B------:R-:W-:Y:S02]  /*0b70*/  FSEL R2, R6, R4, P0 ;  /* 0x0000000406027208 */ /* 0x000fe40000000000 */
[----:B------:R-:W-:-:S09]  /*0b80*/  FSEL R3, R7, R5, P0 ;  /* 0x0000000507037208 */ /* 0x000fd20000000000 */
[----:B0-----:R-:W-:Y:S05]  /*0b90*/  @P1 BRA `(.L_x_75) ;  /* 0x00000018008c1947 */ /* 0x001fea0003800000 */
        /* <DEDUP_REMOVED lines=27> */
.L_x_74:
[----:B------:R-:W-:Y:S01]  /*0d50*/  LOP3.LUT R2, R0, 0x3e0, RZ, 0xc0, !PT ;  /* 0x000003e000027812 */ /* 0x000fe200078ec0ff */
[----:B------:R-:W0:Y:S03]  /*0d60*/  S2R R12, SR_LANEID ;  /* 0x00000000000c7919 */ /* 0x000e260000000000 */
[----:B------:R-:W-:Y:S01]  /*0d70*/  LOP3.LUT R7, RZ, R2, RZ, 0x33, !PT ;  /* 0x00000002ff077212 */ /* 0x000fe200078e33ff */
[----:B------:R-:W-:-:S04]  /*0d80*/  VIADD R3, R2, 0x20 ;  /* 0x0000002002037836 */ /* 0x000fc80000000000 */
[----:B------:R-:W-:Y:S01]  /*0d90*/  IMAD.IADD R7, R7, 0x1, R8 ;  /* 0x0000000107077824 */ /* 0x000fe200078e0208 */
[----:B------:R-:W-:-:S04]  /*0da0*/  ISETP.GT.U32.AND P0, PT, R3, R8, PT ;  /* 0x000000080300720c */ /* 0x000fc80003f04070 */
[----:B------:R-:W-:-:S05]  /*0db0*/  SEL R13, R7, 0x1f, P0 ;  /* 0x0000001f070d7807 */ /* 0x000fca0000000000 */
[----:B-----5:R-:W-:Y:S04]  /*0dc0*/  SHFL.DOWN PT, R2, R4, 0x1, R13 ;  /* 0x0820000004027989 */ /* 0x020fe800000e000d */
[----:B------:R-:W1:Y:S01]  /*0dd0*/  SHFL.DOWN PT, R3, R5, 0x1, R13 ;  /* 0x0820000005037989 */ /* 0x000e6200000e000d */
[C---:B0-----:R-:W-:Y:S01]  /*0de0*/  ISETP.GE.AND P0, PT, R12.reuse, R13, PT ;  /* 0x0000000d0c00720c */ /* 0x041fe20003f06270 */
[C---:B------:R-:W-:Y:S01]  /*0df0*/  VIADD R10, R12.reuse, 0x2 ;  /* 0x000000020c0a7836 */ /* 0x040fe20000000000 */
[----:B------:R-:W-:Y:S01]  /*0e00*/  ISETP.NE.AND P1, PT, R12, RZ, PT ;  /* 0x000000ff0c00720c */ /* 0x000fe20003f25270 */
[----:B-1----:R-:W-:-:S10]  /*0e10*/  DADD R2, R2, R4 ;  /* 0x0000000002027229 */ /* 0x002fd40000000004 */
[----:B------:R-:W-:Y:S01]  /*0e20*/  FSEL R6, R2, R4, !P0 ;  /* 0x0000000402067208 */ /* 0x000fe20004000000 */
[----:B------:R-:W-:Y:S01]  /*0e30*/  VIADD R4, R12, 0x4 ;  /* 0x000000040c047836 */ /* 0x000fe20000000000 */
[----:B------:R-:W-:Y:S02]  /*0e40*/  FSEL R7, R3, R5, !P0 ;  /* 0x0000000503077208 */ /* 0x000fe40004000000 */
[----:B------:R-:W-:Y:S01]  /*0e50*/  ISETP.GT.AND P0, PT, R10, R13, PT ;  /* 0x0000000d0a00720c */ /* 0x000fe20003f04270 */
[----:B------:R-:W-:Y:S04]  /*0e60*/  SHFL.DOWN PT, R2, R6, 0x2, R13 ;  /* 0x0840000006027989 */ /* 0x000fe800000e000d */
[----:B------:R-:W0:Y:S02]  /*0e70*/  SHFL.DOWN PT, R3, R7, 0x2, R13 ;  /* 0x0840000007037989 */ /* 0x000e2400000e000d */
[----:B0-----:R-:W-:-:S10]  /*0e80*/  DADD R2, R2, R6 ;  /* 0x0000000002027229 */ /* 0x001fd40000000006 */
[----:B------:R-:W-:Y:S01]  /*0e90*/  FSEL R10, R6, R2, P0 ;  /* 0x00000002060a7208 */ /* 0x000fe20000000000 */
[----:B------:R-:W-:Y:S01]  /*0ea0*/  VIADD R6, R12, 0x8 ;  /* 0x000000080c067836 */ /* 0x000fe20000000000 */
[----:B------:R-:W-:Y:S02]  /*0eb0*/  FSEL R11, R7, R3, P0 ;  /* 0x00000003070b7208 */ /* 0x000fe40000000000 */
[----:B------:R-:W-:Y:S01]  /*0ec0*/  ISETP.GT.AND P0, PT, R4, R13, PT ;  /* 0x0000000d0400720c */ /* 0x000fe20003f04270 */
[----:B------:R-:W-:Y:S04]  /*0ed0*/  SHFL.DOWN PT, R2, R10, 0x4, R13 ;  /* 0x088000000a027989 */ /* 0x000fe800000e000d */
[----:B------:R-:W0:Y:S02]  /*0ee0*/  SHFL.DOWN PT, R3, R11, 0x4, R13 ;  /* 0x088000000b037989 */ /* 0x000e2400000e000d */
[----:B0-----:R-:W-:-:S10]  /*0ef0*/  DADD R2, R2, R10 ;  /* 0x0000000002027229 */ /* 0x001fd4000000000a */
[----:B------:R-:W-:Y:S02]  /*0f00*/  FSEL R4, R10, R2, P0 ;  /* 0x000000020a047208 */ /* 0x000fe40000000000 */
[----:B------:R-:W-:Y:S02]  /*0f10*/  FSEL R5, R11, R3, P0 ;  /* 0x000000030b057208 */ /* 0x000fe40000000000 */
[----:B------:R-:W-:Y:S01]  /*0f20*/  ISETP.GT.AND P0, PT, R6, R13, PT ;  /* 0x0000000d0600720c */ /* 0x000fe20003f04270 */
[----:B------:R-:W-:Y:S01]  /*0f30*/  SHFL.DOWN PT, R2, R4, 0x8, R13 ;  /* 0x0900000004027989 */ /* 0x000fe200000e000d */
[----:B------:R-:W-:-:S03]  /*0f40*/  @!P1 MOV R10, 0x400 ;  /* 0x00000400000a9802 */ /* 0x000fc60000000f00 */
[----:B------:R-:W0:Y:S01]  /*0f50*/  SHFL.DOWN PT, R3, R5, 0x8, R13 ;  /* 0x0900000005037989 */ /* 0x000e2200000e000d */
[----:B------:R-:W1:Y:S01]  /*0f60*/  @!P1 S2R R11, SR_CgaCtaId ;  /* 0x00000000000b9919 */ /* 0x000e620000008800 */
[----:B0-----:R-:W-:-:S10]  /*0f70*/  DADD R2, R2, R4 ;  /* 0x0000000002027229 */ /* 0x001fd40000000004 */
[----:B------:R-:W-:Y:S01]  /*0f80*/  FSEL R6, R4, R2, P0 ;  /* 0x0000000204067208 */ /* 0x000fe20000000000 */
[----:B------:R-:W-:Y:S01]  /*0f90*/  VIADD R4, R12, 0x10 ;  /* 0x000000100c047836 */ /* 0x000fe20000000000 */
[----:B------:R-:W-:Y:S02]  /*0fa0*/  FSEL R7, R5, R3, P0 ;  /* 0x0000000305077208 */ /* 0x000fe40000000000 */
[----:B------:R-:W-:Y:S01]  /*0fb0*/  @!P1 SHF.R.U32.HI R5, RZ, 0x2, R0 ;  /* 0x00000002ff059819 */ /* 0x000fe20000011600 */
[----:B------:R-:W-:Y:S01]  /*0fc0*/  SHFL.DOWN PT, R2, R6, 0x10, R13 ;  /* 0x0a00000006027989 */ /* 0x000fe200000e000d */
[----:B-1----:R-:W-:Y:S02]  /*0fd0*/  @!P1 LEA R10, R11, R10, 0x18 ;  /* 0x0000000a0b0a9211 */ /* 0x002fe400078ec0ff */
[----:B------:R-:W-:Y:S01]  /*0fe0*/  @!P1 LOP3.LUT R5, R5, 0xf8, RZ, 0xc0, !PT ;  /* 0x000000f805059812 */ /* 0x000fe200078ec0ff */
[----:B------:R-:W0:Y:S01]  /*0ff0*/  SHFL.DOWN PT, R3, R7, 0x10, R13 ;  /* 0x0a00000007037989 */ /* 0x000e2200000e000d */
[----:B------:R-:W-:-:S03]  /*1000*/  ISETP.GT.AND P0, PT, R4, R13, PT ;  /* 0x0000000d0400720c */ /* 0x000fc60003f04270 */
[----:B------:R-:W-:Y:S01]  /*1010*/  @!P1 IMAD.IADD R5, R5, 0x1, R10 ;  /* 0x0000000105059824 */ /* 0x000fe200078e020a */
[----:B0-----:R-:W-:-:S10]  /*1020*/  DADD R2, R2, R6 ;  /* 0x0000000002027229 */ /* 0x001fd40000000006 */
[----:B------:R-:W-:Y:S02]  /*1030*/  FSEL R2, R6, R2, P0 ;  /* 0x0000000206027208 */ /* 0x000fe40000000000 */
[----:B------:R-:W-:-:S05]  /*1040*/  FSEL R3, R7, R3, P0 ;  /* 0x0000000307037208 */ /* 0x000fca0000000000 */
[----:B------:R0:W-:Y:S01]  /*1050*/  @!P1 STS.64 [R5+0x10], R2 ;  /* 0x0000100205009388 */ /* 0x0001e20000000a00 */
[----:B------:R-:W-:Y:S01]  /*1060*/  BAR.SYNC.DEFER_BLOCKING 0x0 ;  /* 0x0000000000007b1d */ /* 0x000fe20000010000 */
[----:B------:R-:W-:-:S13]  /*1070*/  ISETP.NE.AND P1, PT, R0, RZ, PT ;  /* 0x000000ff0000720c */ /* 0x000fda0003f25270 */
[----:B0-----:R-:W-:Y:S05]  /*1080*/  @P1 BRA `(.L_x_75) ;  /* 0x0000001400501947 */ /* 0x001fea0003800000 */
[----:B------:R-:W0:Y:S01]  /*1090*/  S2UR UR5, SR_CgaCtaId ;  /* 0x00000000000579c3 */ /* 0x000e220000008800 */
[----:B------:R-:W-:Y:S01]  /*10a0*/  UMOV UR4, 0x400 ;  /* 0x0000040000047882 */ /* 0x000fe20000000000 */
[----:B------:R-:W-:-:S04]  /*10b0*/  ISETP.GT.U32.AND P0, PT, R8, 0x20, PT ;  /* 0x000000200800780c */ /* 0x000fc80003f04070 */
[----:B------:R-:W-:Y:S01]  /*10c0*/  ISETP.GT.U32.AND.EX P0, PT, R9, RZ, PT, P0 ;  /* 0x000000ff0900720c */ /* 0x000fe20003f04100 */
[----:B0-----:R-:W-:-:S09]  /*10d0*/  ULEA UR4, UR5, UR4, 0x18 ;  /* 0x0000000405047291 */ /* 0x001fd2000f8ec0ff */
[----:B------:R-:W0:Y:S04]  /*10e0*/  LDS.64 R4, [UR4+0x18] ;  /* 0x00001804ff047984 */ /* 0x000e280008000a00 */
[----:B------:R-:W1:Y:S01]  /*10f0*/  LDS.128 R12, [UR4+0x20] ;  /* 0x00002004ff0c7984 */ /* 0x000e620008000c00 */
[----:B0-----:R-:W-:-:S10]  /*1100*/  DADD R4, R2, R4 ;  /* 0x0000000002047229 */ /* 0x001fd40000000004 */
[----:B------:R-:W-:Y:S02]  /*1110*/  FSEL R2, R4, R2, P0 ;  /* 0x0000000204027208 */ /* 0x000fe40000000000 */
[----:B------:R-:W-:Y:S02]  /*1120*/  FSEL R3, R5, R3, P0 ;  /* 0x0000000305037208 */ /* 0x000fe40000000000 */
[----:B------:R-:W0:Y:S01]  /*1130*/  LDS.128 R4, [UR4+0x30] ;  /* 0x00003004ff047984 */ /* 0x000e220008000c00 */
[----:B------:R-:W-:-:S03]  /*1140*/  ISETP.GT.U32.AND P0, PT, R8, 0x40, PT ;  /* 0x000000400800780c */ /* 0x000fc60003f04070 */
[----:B-1----:R-:W-:Y:S01]  /*1150*/  DADD R12, R12, R2 ;  /* 0x000000000c0c7229 */ /* 0x002fe20000000002 */
[----:B------:R-:W-:-:S09]  /*1160*/  ISETP.GT.U32.AND.EX P0, PT, R9, RZ, PT, P0 ;  /* 0x000000ff0900720c */ /* 0x000fd20003f04100 */
[----:B------:R-:W-:Y:S02]  /*1170*/  FSEL R2, R12, R2, P0 ;  /* 0x000000020c027208 */ /* 0x000fe40000000000 */
[----:B------:R-:W-:Y:S02]  /*1180*/  FSEL R3, R13, R3, P0 ;  /* 0x000000030d037208 */ /* 0x000fe40000000000 */
[----:B------:R-:W-:-:S04]  /*1190*/  ISETP.GT.U32.AND P0, PT, R8, 0x60, PT ;  /* 0x000000600800780c */ /* 0x000fc80003f04070 */
[----:B------:R-:W-:Y:S01]  /*11a0*/  DADD R14, R2, R14 ;  /* 0x00000000020e7229 */ /* 0x000fe2000000000e */
[----:B------:R-:W-:-:S09]  /*11b0*/  ISETP.GT.U32.AND.EX P0, PT, R9, RZ, PT, P0 ;  /* 0x000000ff0900720c */ /* 0x000fd20003f04100 */
[----:B------:R-:W-:Y:S02]  /*11c0*/  FSEL R2, R14, R2, P0 ;  /* 0x000000020e027208 */ /* 0x000fe40000000000 */
[----:B------:R-:W-:Y:S02]  /*11d0*/  FSEL R3, R15, R3, P0 ;  /* 0x000000030f037208 */ /* 0x000fe40000000000 */
[----:B------:R-:W1:Y:S01]  /*11e0*/  LDS.128 R12, [UR4+0x40] ;  /* 0x00004004ff0c7984 */ /* 0x000e620008000c00 */
[----:B------:R-:W-:-:S03]  /*11f0*/  ISETP.GT.U32.AND P0, PT, R8, 0x80, PT ;  /* 0x000000800800780c */ /* 0x000fc60003f04070 */
[----:B0-----:R-:W-:Y:S01]  /*1200*/  DADD R4, R4, R2 ;  /* 0x0000000004047229 */ /* 0x001fe20000000002 */
        /* <DEDUP_REMOVED lines=52> */
[----:B------:R-:W-:-:S04]  /*1550*/  ISETP.GT.U32.AND P0, PT, R8, 0x1c0, PT ;  /* 0x000001c00800780c */ /* 0x000fc80003f04070 */
        /* <DEDUP_REMOVED lines=8> */
[----:B------:R-:W-:Y:S01]  /*15e0*/  FSEL R3, R15, R3, P0 ;  /* 0x000000030f037208 */ /* 0x000fe20000000000 */
[----:B------:R-:W-:Y:S06]  /*15f0*/  BRA `(.L_x_75) ;  /* 0x0000000c00f47947 */ /* 0x000fec0003800000 */
.L_x_61:
[----:B------:R-:W0:Y:S01]  /*1600*/  S2R R0, SR_TID.X ;  /* 0x0000000000007919 */ /* 0x000e220000002100 */
[----:B------:R-:W0:Y:S02]  /*1610*/  LDC.64 R4, c[0x0][0x380] ;  /* 0x0000e000ff047b82 */ /* 0x000e240000000a00 */
[----:B0-----:R-:W-:-:S05]  /*1620*/  IMAD.WIDE.U32 R4, R0, 0x8, R4 ;  /* 0x0000000800047825 */ /* 0x001fca00078e0004 */
[----:B------:R-:W2:Y:S04]  /*1630*/  LDG.E.64 R2, desc[UR6][R4.64] ;  /* 0x0000000604027981 */ /* 0x000ea8000c1e1b00 */
[----:B------:R-:W2:Y:S04]  /*1640*/  LDG.E.64 R6, desc[UR6][R4.64+0x1000] ;  /* 0x0010000604067981 */ /* 0x000ea8000c1e1b00 */
[----:B------:R-:W3:Y:S04]  /*1650*/  LDG.E.64 R10, desc[UR6][R4.64+0x2000] ;  /* 0x00200006040a7981 */ /* 0x000ee8000c1e1b00 */
[----:B------:R-:W4:Y:S04]  /*1660*/  LDG.E.64 R12, desc[UR6][R4.64+0x3000] ;  /* 0x00300006040c7981 */ /* 0x000f28000c1e1b00 */
[----:B------:R-:W5:Y:S04]  /*1670*/  LDG.E.64 R14, desc[UR6][R4.64+0x4000] ;  /* 0x00400006040e7981 */ /* 0x000f68000c1e1b00 */
[----:B------:R-:W5:Y:S04]  /*1680*/  LDG.E.64 R16, desc[UR6][R4.64+0x5000] ;  /* 0x0050000604107981 */ /* 0x000f68000c1e1b00 */
[----:B------:R-:W5:Y:S01]  /*1690*/  LDG.E.64 R18, desc[UR6][R4.64+0x6000] ;  /* 0x0060000604127981 */ /* 0x000f62000c1e1b00 */
[----:B--2---:R-:W-:-:S08]  /*16a0*/  DADD R2, R2, R6 ;  /* 0x0000000002027229 */ /* 0x004fd00000000006 */
[----:B---3--:R-:W-:-:S08]  /*16b0*/  DADD R2, R10, R2 ;  /* 0x000000000a027229 */ /* 0x008fd00000000002 */
[----:B----4-:R-:W-:Y:S01]  /*16c0*/  DADD R2, R12, R2 ;  /* 0x000000000c027229 */ /* 0x010fe20000000002 */
[----:B------:R-:W-:-:S04]  /*16d0*/  IADD3 R12, P1, PT, R8, -0xe00, RZ ;  /* 0xfffff200080c7810 */ /* 0x000fc80007f3e0ff */
[----:B------:R-:W-:Y:S02]  /*16e0*/  ISETP.GE.U32.AND P0, PT, R12, 0xe00, PT ;  /* 0x00000e000c00780c */ /* 0x000fe40003f06070 */
[----:B------:R-:W-:Y:S01]  /*16f0*/  IADD3.X R13, PT, PT, R9, -0x1, RZ, P1, !PT ;  /* 0xffffffff090d7810 */ /* 0x000fe20000ffe4ff */
[----:B-----5:R-:W-:-:S03]  /*1700*/  DADD R2, R14, R2 ;  /* 0x000000000e027229 */ /* 0x020fc60000000002 */
[----:B------:R-:W-:-:S05]  /*1710*/  ISETP.GE.U32.AND.EX P0, PT, R13, RZ, PT, P0 ;  /* 0x000000ff0d00720c */ /* 0x000fca0003f06100 */
[----:B------:R-:W-:-:S08]  /*1720*/  DADD R2, R16, R2 ;  /* 0x0000000010027229 */ /* 0x000fd00000000002 */
[----:B------:R-:W-:Y:S01]  /*1730*/  DADD R6, R18, R2 ;  /* 0x0000000012067229 */ /* 0x000fe20000000002 */
[----:B------:R-:W-:Y:S02]  /*1740*/  IMAD.MOV.U32 R3, RZ, RZ, 0xe00 ;  /* 0x00000e00ff037424 */ /* 0x000fe400078e00ff */
[----:B------:R-:W-:Y:S01]  /*1750*/  IMAD.MOV.U32 R2, RZ, RZ, RZ ;  /* 0x000000ffff027224 */ /* 0x000fe200078e00ff */
[----:B------:R-:W-:Y:S07]  /*1760*/  @!P0 BRA `(.L_x_76) ;  /* 0x0000000000748947 */ /* 0x000fee0003800000 */
[----:B------:R-:W0:Y:S01]  /*1770*/  LDC.64 R8, c[0x0][0x390] ;  /* 0x0000e400ff087b82 */ /* 0x000e220000000a00 */
[----:B------:R-:W-:Y:S02]  /*1780*/  IMAD.MOV.U32 R3, RZ, RZ, 0xe00 ;  /* 0x00000e00ff037424 */ /* 0x000fe400078e00ff */
[----:B------:R-:W-:-:S07]  /*1790*/  IMAD.MOV.U32 R2, RZ, RZ, RZ ;  /* 0x000000ffff027224 */ /* 0x000fce00078e00ff */
.L_x_78:
[----:B------:R-:W-:-:S04]  /*17a0*/  LEA R16, P0, R3, R4, 0x3 ;  /* 0x0000000403107211 */ /* 0x000fc800078018ff */
[----:B------:R-:W-:-:S05]  /*17b0*/  LEA.HI.X R17, R3, R5, R2, 0x3, P0 ;  /* 0x0000000503117211 */ /* 0x000fca00000f1c02 */
[----:B------:R-:W2:Y:S04]  /*17c0*/  LDG.E.64 R18, desc[UR6][R16.64] ;  /* 0x0000000610127981 */ /* 0x000ea8000c1e1b00 */
[----:B------:R-:W3:Y:S04]  /*17d0*/  LDG.E.64 R20, desc[UR6][R16.64+0x1000] ;  /* 0x0010000610147981 */ /* 0x000ee8000c1e1b00 */
[----:B------:R-:W4:Y:S04]  /*17e0*/  LDG.E.64 R22, desc[UR6][R16.64+0x2000] ;  /* 0x0020000610167981 */ /* 0x000f28000c1e1b00 */
[----:B------:R-:W5:Y:S04]  /*17f0*/  LDG.E.64 R24, desc[UR6][R16.64+0x3000] ;  /* 0x0030000610187981 */ /* 0x000f68000c1e1b00 */
[----:B------:R-:W5:Y:S04]  /*1800*/  LDG.E.64 R26, desc[UR6][R16.64+0x4000] ;  /* 0x00400006101a7981 */ /* 0x000f68000c1e1b00 */
[----:B------:R-:W5:Y:S04]  /*1810*/  LDG.E.64 R10, desc[UR6][R16.64+0x5000] ;  /* 0x00500006100a7981 */ /* 0x000f68000c1e1b00 */
[----:B------:R-:W5:Y:S01]  /*1820*/  LDG.E.64 R14, desc[UR6][R16.64+0x6000] ;  /* 0x00600006100e7981 */ /* 0x000f62000c1e1b00 */
[----:B--2---:R-:W-:Y:S01]  /*1830*/  DADD R18, R18, R6 ;  /* 0x0000000012127229 */ /* 0x004fe20000000006 */
[----:B0-----:R-:W-:-:S04]  /*1840*/  IADD3 R6, P1, PT, -R3, R8, RZ ;  /* 0x0000000803067210 */ /* 0x001fc80007f3e1ff */
[----:B------:R-:W-:Y:S01]  /*1850*/  ISETP.GE.U32.AND P0, PT, R6, 0xe00, PT ;  /* 0x00000e000600780c */ /* 0x000fe20003f06070 */
[----:B------:R-:W-:Y:S02]  /*1860*/  IMAD.X R6, R9, 0x1, ~R2, P1 ;  /* 0x0000000109067824 */ /* 0x000fe400008e0e02 */
[----:B---3--:R-:W-:-:S03]  /*1870*/  DADD R18, R20, R18 ;  /* 0x0000000014127229 */ /* 0x008fc60000000012 */
[----:B------:R-:W-:-:S05]  /*1880*/  ISETP.GE.U32.AND.EX P0, PT, R6, RZ, PT, P0 ;  /* 0x000000ff0600720c */ /* 0x000fca0003f06100 */
[----:B----4-:R-:W-:-:S08]  /*1890*/  DADD R18, R22, R18 ;  /* 0x0000000016127229 */ /* 0x010fd00000000012 */
[----:B-----5:R-:W-:-:S08]  /*18a0*/  DADD R18, R24, R18 ;  /* 0x0000000018127229 */ /* 0x020fd00000000012 */
[----:B------:R-:W-:-:S08]  /*18b0*/  DADD R18, R26, R18 ;  /* 0x000000001a127229 */ /* 0x000fd00000000012 */
[----:B------:R-:W-:-:S08]  /*18c0*/  DADD R10, R10, R18 ;  /* 0x000000000a0a7229 */ /* 0x000fd00000000012 */
[----:B------:R-:W-:Y:S01]  /*18d0*/  DADD R6, R14, R10 ;  /* 0x000000000e067229 */ /* 0x000fe2000000000a */
[----:B------:R-:W-:Y:S10]  /*18e0*/  @!P0 BRA `(.L_x_77) ;  /* 0x0000000800208947 */ /* 0x000ff40003800000 */
[----:B------:R-:W-:-:S05]  /*18f0*/  IADD3 R3, P0, PT, R3, 0xe00, RZ ;  /* 0x00000e0003037810 */ /* 0x000fca0007f1e0ff */
[----:B------:R-:W-:Y:S01]  /*1900*/  IMAD.X R2, RZ, RZ, R2, P0 ;  /* 0x000000ffff027224 */ /* 0x000fe200000e0602 */
[----:B------:R-:W-:-:S04]  /*1910*/  ISETP.GT.U32.AND P0, PT, R3, R12, PT ;  /* 0x0000000c0300720c */ /* 0x000fc80003f04070 */
[----:B------:R-:W-:-:S13]  /*1920*/  ISETP.GT.U32.AND.EX P0, PT, R2, R13, PT, P0 ;  /* 0x0000000d0200720c */ /* 0x000fda0003f04100 */
[----:B------:R-:W-:Y:S05]  /*1930*/  @!P0 BRA `(.L_x_78) ;  /* 0xfffffffc00988947 */ /* 0x000fea000383ffff */
.L_x_76:
[----:B------:R-:W-:Y:S01]  /*1940*/  IMAD.IADD R5, R8, 0x1, -R3 ;  /* 0x0000000108057824 */ /* 0x000fe200078e0a03 */
[----:B------:R-:W-:Y:S01]  /*1950*/  ISETP.GE.U32.AND P1, PT, R3, R8, PT ;  /* 0x000000080300720c */ /* 0x000fe20003f26070 */
[----:B------:R-:W-:Y:S03]  /*1960*/  BSSY.RECONVERGENT B1, `(.L_x_77) ;  /* 0x0000080000017945 */ /* 0x000fe60003800200 */
[----:B------:R-:W-:-:S04]  /*1970*/  ISETP.GE.AND P0, PT, R0, R5, PT ;  /* 0x000000050000720c */ /* 0x000fc80003f06270 */
[----:B------:R-:W-:-:S13]  /*1980*/  ISETP.GE.U32.OR.EX P0, PT, R2, R9, P0, P1 ;  /* 0x000000090200720c */ /* 0x000fda0000706510 */
[----:B------:R-:W-:Y:S05]  /*1990*/  @P0 BRA `(.L_x_79) ;  /* 0x0000000400f00947 */ /* 0x000fea0003800000 */
[----:B------:R-:W-:Y:S01]  /*19a0*/  LOP3.LUT R4, RZ, R0, RZ, 0x33, !PT ;  /* 0x00000000ff047212 */ /* 0x000fe200078e33ff */
[----:B------:R-:W-:Y:S01]  /*19b0*/  BSSY.RECONVERGENT B2, `(.L_x_80) ;  /* 0x0000038000027945 */ /* 0x000fe20003800200 */
[----:B------:R-:W-:Y:S02]  /*19c0*/  IMAD.MOV.U32 R42, RZ, RZ, R0 ;  /* 0x000000ffff2a7224 */ /* 0x000fe400078e0000 */
[----:B------:R-:W-:-:S04]  /*19d0*/  IADD3 R8, PT, PT, -R3, R8, R4 ;  /* 0x0000000803087210 */ /* 0x000fc80007ffe104 */
[C---:B------:R-:W-:Y:S02]  /*19e0*/  ISETP.GE.U32.AND P1, PT, R8.reuse, 0x1e00, PT ;  /* 0x00001e000800780c */ /* 0x040fe40003f26070 */
[----:B------:R-:W-:-:S04]  /*19f0*/  LEA.HI R4, R8, 0x1, RZ, 0x17 ;  /* 0x0000000108047811 */ /* 0x000fc800078fb8ff */
[----:B------:R-:W-:-:S04]  /*1a00*/  LOP3.LUT R5, R4, 0xf, RZ, 0xc0, !PT ;  /* 0x0000000f04057812 */ /* 0x000fc800078ec0ff */
[----:B------:R-:W-:-:S03]  /*1a10*/  ISETP.NE.AND P0, PT, R5, RZ, PT ;  /* 0x000000ff0500720c */ /* 0x000fc60003f05270 */
[----:B------:R-:W-:Y:S10]  /*1a20*/  @!P1 BRA `(.L_x_81) ;  /* 0x0000000000c09947 */ /* 0x000ff40003800000 */
[----:B------:R-:W0:Y:S01]  /*1a30*/  LDCU.64 UR4, c[0x0][0x380] ;  /* 0x00007000ff0477ac */ /* 0x000e220008000a00 */
[----:B------:R-:W-:Y:S01]  /*1a40*/  IADD3 R9, P2, PT, R0, R3, RZ ;  /* 0x0000000300097210 */ /* 0x000fe20007f5e0ff */
[----:B------:R-:W-:Y:S01]  /*1a50*/  IMAD.MOV.U32 R42, RZ, RZ, R0 ;  /* 0x000000ffff2a7224 */ /* 0x000fe200078e0000 */
[----:B------:R-:W-:-:S03]  /*1a60*/  LOP3.LUT R43, R4, 0xfffff0, RZ, 0xc0, !PT ;  /* 0x00fffff0042b7812 */ /* 0x000fc600078ec0ff */
[----:B------:R-:W-:Y:S02]  /*1a70*/  IMAD.X R10, RZ, RZ, R2, P2 ;  /* 0x000000ffff0a7224 */ /* 0x000fe400010e0602 */
[----:B------:R-:W-:Y:S01]  /*1a80*/  IMAD.MOV R43, RZ, RZ, -R43 ;  /* 0x000000ffff2b7224 */ /* 0x000fe200078e0a2b */
[----:B0-----:R-:W-:-:S04]  /*1a90*/  LEA R8, P1, R9, UR4, 0x3 ;  /* 0x0000000409087c11 */ /* 0x001fc8000f8218ff */
[----:B------:R-:W-:Y:S02]  /*1aa0*/  IADD3 R8, P2, PT, R8, 0x8000, RZ ;  /* 0x0000800008087810 */ /* 0x000fe40007f5e0ff */
[----:B------:R-:W-:-:S05]  /*1ab0*/  LEA.HI.X R9, R9, UR5, R10, 0x3, P1 ;  /* 0x0000000509097c11 */ /* 0x000fca00088f1c0a */
[----:B------:R-:W-:-:S07]  /*1ac0*/  IMAD.X R9, RZ, RZ, R9, P2 ;  /* 0x000000ffff097224 */ /* 0x000fce00010e0609 */
.L_x_82:
[----:B------:R-:W2:Y:S04]  /*1ad0*/  LDG.E.64 R10, desc[UR6][R8.64+-0x8000] ;  /* 0xff800006080a7981 */ /* 0x000ea8000c1e1b00 */
[----:B------:R-:W3:Y:S04]  /*1ae0*/  LDG.E.64 R12, desc[UR6][R8.64+-0x7000] ;  /* 0xff900006080c7981 */ /* 0x000ee8000c1e1b00 */
[----:B------:R-:W4:Y:S04]  /*1af0*/  LDG.E.64 R14, desc[UR6][R8.64+-0x6000] ;  /* 0xffa00006080e7981 */ /* 0x000f28000c1e1b00 */
[----:B------:R-:W5:Y:S04]  /*1b00*/  LDG.E.64 R16, desc[UR6][R8.64+-0x5000] ;  /* 0xffb0000608107981 */ /* 0x000f68000c1e1b00 */
        /* <DEDUP_REMOVED lines=11> */
[----:B------:R0:W5:Y:S01]  /*1bc0*/  LDG.E.64 R40, desc[UR6][R8.64+0x7000] ;  /* 0x0070000608287981 */ /* 0x000162000c1e1b00 */
[----:B------:R-:W-:-:S02]  /*1bd0*/  VIADD R43, R43, 0x10 ;  /* 0x000000102b2b7836 */ /* 0x000fc40000000000 */
        /* <DEDUP_REMOVED lines=21> */
.L_x_81:
[----:B------:R-:W-:Y:S05]  /*1d30*/  BSYNC.RECONVERGENT B2 ;  /* 0x0000000000027941 */ /* 0x000fea0003800200 */
.L_x_80:
[----:B------:R-:W-:Y:S05]  /*1d40*/  @!P0 BRA `(.L_x_79) ;  /* 0x0000000400048947 */ /* 0x000fea0003800000 */
[----:B------:R-:W-:Y:S01]  /*1d50*/  ISETP.GE.U32.AND P1, PT, R5, 0x8, PT ;  /* 0x000000080500780c */ /* 0x000fe20003f26070 */
[----:B------:R-:W-:Y:S01]  /*1d60*/  BSSY.RECONVERGENT B2, `(.L_x_83) ;  /* 0x000001a000027945 */ /* 0x000fe20003800200 */
[----:B------:R-:W-:-:S04]  /*1d70*/  LOP3.LUT R26, R4, 0x7, RZ, 0xc0, !PT ;  /* 0x00000007041a7812 */ /* 0x000fc800078ec0ff */
[----:B------:R-:W-:-:S07]  /*1d80*/  ISETP.NE.AND P0, PT, R26, RZ, PT ;  /* 0x000000ff1a00720c */ /* 0x000fce0003f05270 */
[----:B------:R-:W-:Y:S06]  /*1d90*/  @!P1 BRA `(.L_x_84) ;  /* 0x0000000000589947 */ /* 0x000fec0003800000 */
[----:B------:R-:W0:Y:S01]  /*1da0*/  LDCU.64 UR4, c[0x0][0x380] ;  /* 0x00007000ff0477ac */ /* 0x000e220008000a00 */
[----:B------:R-:W-:-:S05]  /*1db0*/  IADD3 R5, P1, PT, R42, R3, RZ ;  /* 0x000000032a057210 */ /* 0x000fca0007f3e0ff */
[----:B------:R-:W-:Y:S01]  /*1dc0*/  IMAD.X R10, RZ, RZ, R2, P1 ;  /* 0x000000ffff0a7224 */ /* 0x000fe200008e0602 */
[----:B0-----:R-:W-:-:S04]  /*1dd0*/  LEA R8, P1, R5, UR4, 0x3 ;  /* 0x0000000405087c11 */ /* 0x001fc8000f8218ff */
        /* <DEDUP_REMOVED lines=18> */
.L_x_84:
[----:B------:R-:W-:Y:S05]  /*1f00*/  BSYNC.RECONVERGENT B2 ;  /* 0x0000000000027941 */ /* 0x000fea0003800200 */
.L_x_83:
        /* <DEDUP_REMOVED lines=20> */
.L_x_86:
[----:B------:R-:W-:Y:S05]  /*2050*/  BSYNC.RECONVERGENT B2 ;  /* 0x0000000000027941 */ /* 0x000fea0003800200 */
.L_x_85:
[----:B------:R-:W-:Y:S05]  /*2060*/  @!P0 BRA `(.L_x_79) ;  /* 0x00000000003c8947 */ /* 0x000fea0003800000 */
[----:B------:R-:W0:Y:S01]  /*2070*/  LDCU.64 UR4, c[0x0][0x380] ;  /* 0x00007000ff0477ac */ /* 0x000e220008000a00 */
[----:B------:R-:W-:Y:S01]  /*2080*/  IADD3 R3, P0, PT, R42, R3, RZ ;  /* 0x000000032a037210 */ /* 0x000fe20007f1e0ff */
[----:B------:R-:W-:-:S04]  /*2090*/  IMAD.MOV R4, RZ, RZ, -R16 ;  /* 0x000000ffff047224 */ /* 0x000fc800078e0a10 */
[----:B------:R-:W-:Y:S01]  /*20a0*/  IMAD.X R2, RZ, RZ, R2, P0 ;  /* 0x000000ffff027224 */ /* 0x000fe200000e0602 */
[----:B0-----:R-:W-:-:S04]  /*20b0*/  LEA R5, P1, R3, UR4, 0x3 ;  /* 0x0000000403057c11 */ /* 0x001fc8000f8218ff */
[----:B------:R-:W-:-:S09]  /*20c0*/  LEA.HI.X R8, R3, UR5, R2, 0x3, P1 ;  /* 0x0000000503087c11 */ /* 0x000fd200088f1c02 */
.L_x_87:
        /* <DEDUP_REMOVED lines=9> */
.L_x_79:
[----:B------:R-:W-:Y:S05]  /*2160*/  BSYNC.RECONVERGENT B1 ;  /* 0x0000000000017941 */ /* 0x000fea0003800200 */
.L_x_77:
        /* <DEDUP_REMOVED lines=40> */
[----:B------:R-:W-:-:S03]  /*23f0*/  FSEL R5, R5, R3, P0 ;  /* 0x0000000305057208 */ /* 0x000fc60000000000 */
[----:B0-----:R-:W-:Y:S02]  /*2400*/  IMAD.MOV.U32 R2, RZ, RZ, R0 ;  /* 0x000000ffff027224 */ /* 0x001fe400078e0000 */
[----:B------:R-:W-:-:S04]  /*2410*/  IMAD.MOV.U32 R3, RZ, RZ, R5 ;  /* 0x000000ffff037224 */ /* 0x000fc800078e0005 */
[----:B------:R-:W-:Y:S05]  /*2420*/  @P1 BRA `(.L_x_75) ;  /* 0x0000000000681947 */ /* 0x000fea0003800000 */
        /* <DEDUP_REMOVED lines=26> */
.L_x_75:
[----:B------:R-:W-:Y:S05]  /*25d0*/  BSYNC.RECONVERGENT B0 ;  /* 0x0000000000007941 */ /* 0x000fea0003800200 */
.L_x_60:
[----:B------:R-:W-:Y:S05]  /*25e0*/  @P1 EXIT ;  /* 0x000000000000194d */ /* 0x000fea0003800000 */
[----:B------:R-:W0:Y:S01]  /*25f0*/  LDCU.64 UR4, c[0x0][0x3a0] ;  /* 0x00007400ff0477ac */ /* 0x000e220008000a00 */
[----:B------:R-:W1:Y:S01]  /*2600*/  LDC.64 R4, c[0x0][0x388] ;  /* 0x0000e200ff047b82 */ /* 0x000e620000000a00 */
[----:B0-----:R-:W-:-:S07]  /*2610*/  DADD R2, R2, UR4 ;  /* 0x0000000402027e29 */ /* 0x001fce0008000000 */
[----:B-1----:R-:W-:Y:S01]  /*2620*/  STG.E.64 desc[UR6][R4.64], R2 ;  /* 0x0000000204007986 */ /* 0x002fe2000c101b06 */
[----:B------:R-:W-:Y:S05]  /*2630*/  EXIT ;  /* 0x000000000000794d */ /* 0x000fea0003800000 */
.L_x_88:
        /* <DEDUP_REMOVED lines=12> */
.L_x_194:


//--------------------- .text._ZN3cub18CUB_300001_SM_10006detail6reduce28DeviceReduceSingleTileKernelINS2_10policy_hubIdjN4cuda3std3__44plusIdEEE10Policy1000EPdSC_iS9_ddNS7_10__identityEEEvT0_T1_T2_T3_T4_T6_ --------------------------
	.section	.text._ZN3cub18CUB_300001_SM_10006detail6reduce28DeviceReduceSingleTileKernelINS2_10policy_hubIdjN4cuda3std3__44plusIdEEE10Policy1000EPdSC_iS9_ddNS7_10__identityEEEvT0_T1_T2_T3_T4_T6_,"ax",@progbits
	.align	128
        .global         _ZN3cub18CUB_300001_SM_10006detail6reduce28DeviceReduceSingleTileKernelINS2_10policy_hubIdjN4cuda3std3__44plusIdEEE10Policy1000EPdSC_iS9_ddNS7_10__identityEEEvT0_T1_T2_T3_T4_T6_
        .type           _ZN3cub18CUB_300001_SM_10006detail6reduce28DeviceReduceSingleTileKernelINS2_10policy_hubIdjN4cuda3std3__44plusIdEEE10Policy1000EPdSC_iS9_ddNS7_10__identityEEEvT0_T1_T2_T3_T4_T6_,@function
        .size           _ZN3cub18CUB_300001_SM_10006detail6reduce28DeviceReduceSingleTileKernelINS2_10policy_hubIdjN4cuda3std3__44plusIdEEE10Policy1000EPdSC_iS9_ddNS7_10__identityEEEvT0_T1_T2_T3_T4_T6_,(.L_x_195 - _ZN3cub18CUB_300001_SM_10006detail6reduce28DeviceReduceSingleTileKernelINS2_10policy_hubIdjN4cuda3std3__44plusIdEEE10Policy1000EPdSC_iS9_ddNS7_10__identityEEEvT0_T1_T2_T3_T4_T6_)
        .other          _ZN3cub18CUB_300001_SM_10006detail6reduce28DeviceReduceSingleTileKernelINS2_10policy_hubIdjN4cuda3std3__44plusIdEEE10Policy1000EPdSC_iS9_ddNS7_10__identityEEEvT0_T1_T2_T3_T4_T6_,@"STO_CUDA_ENTRY STV_DEFAULT"
_ZN3cub18CUB_300001_SM_10006detail6reduce28DeviceReduceSingleTileKernelINS2_10policy_hubIdjN4cuda3std3__44plusIdEEE10Policy1000EPdSC_iS9_ddNS7_10__identityEEEvT0_T1_T2_T3_T4_T6_:
.text._ZN3cub18CUB_300001_SM_10006detail6reduce28DeviceReduceSingleTileKernelINS2_10policy_hubIdjN4cuda3std3__44plusIdEEE10Policy1000EPdSC_iS9_ddNS7_10__identityEEEvT0_T1_T2_T3_T4_T6_:
        /* <DEDUP_REMOVED lines=13> */
.L_x_89:
        /* <DEDUP_REMOVED lines=13> */
.L_x_93:
[----:B------:R-:W-:Y:S05]  /*01a0*/  BSYNC.RECONVERGENT B1 ;  /* 0x0000000000017941 */ /* 0x000fea0003800200 */
.L_x_92:
[----:B------:R-:W-:Y:S01]  /*01b0*/  ISETP.GE.AND P0, PT, R5, R4, PT ;  /* 0x000000040500720c */ /* 0x000fe20003f06270 */
[----:B------:R-:W-:-:S12]  /*01c0*/  BSSY.RECONVERGENT B1, `(.L_x_94) ;  /* 0x0000078000017945 */ /* 0x000fd80003800200 */
[----:B------:R-:W-:Y:S05]  /*01d0*/  @P0 BRA `(.L_x_95) ;  /* 0x0000000400d80947 */ /* 0x000fea0003800000 */
[----:B------:R-:W-:Y:S01]  /*01e0*/  LOP3.LUT R9, RZ, R5, RZ, 0x33, !PT ;  /* 0x00000005ff097212 */ /* 0x000fe200078e33ff */
[----:B------:R-:W-:Y:S04]  /*01f0*/  BSSY.RECONVERGENT B2, `(.L_x_96) ;  /* 0x0000019000027945 */ /* 0x000fe80003800200 */
[----:B------:R-:W-:-:S04]  /*0200*/  IMAD.IADD R9, R9, 0x1, R4 ;  /* 0x0000000109097824 */ /* 0x000fc800078e0204 */
[C---:B------:R-:W-:Y:S01]  /*0210*/  IMAD.HI.U32 R0, R9.reuse, -0x33333333, RZ ;  /* 0xcccccccd09007827 */ /* 0x040fe200078e00ff */
[----:B------:R-:W-:-:S04]  /*0220*/  ISETP.GE.U32.AND P0, PT, R9, 0x780, PT ;  /* 0x000007800900780c */ /* 0x000fc80003f06070 */
[----:B------:R-:W-:-:S04]  /*0230*/  SHF.R.U32.HI R0, RZ, 0x9, R0 ;  /* 0x00000009ff007819 */ /* 0x000fc80000011600 */
[----:B------:R-:W-:-:S04]  /*0240*/  LOP3.LUT R2, R0, 0x3, RZ, 0xc0, !PT ;  /* 0x0000000300027812 */ /* 0x000fc800078ec0ff */
[----:B------:R-:W-:-:S13]  /*0250*/  ISETP.NE.AND P1, PT, R2, 0x3, PT ;  /* 0x000000030200780c */ /* 0x000fda0003f25270 */
[----:B------:R-:W-:Y:S05]  /*0260*/  @!P1 BRA `(.L_x_97) ;  /* 0x0000000000449947 */ /* 0x000fea0003800000 */
[----:B------:R-:W0:Y:S01]  /*0270*/  LDC.64 R8, c[0x0][0x380] ;  /* 0x0000e000ff087b82 */ /* 0x000e220000000a00 */
[----:B------:R-:W-:-:S05]  /*0280*/  VIADD R0, R0, 0x1 ;  /* 0x0000000100007836 */ /* 0x000fca0000000000 */
[----:B------:R-:W-:-:S05]  /*0290*/  LOP3.LUT R0, R0, 0x3, RZ, 0xc0, !PT ;  /* 0x0000000300007812 */ /* 0x000fca00078ec0ff */
[----:B------:R-:W-:Y:S02]  /*02a0*/  IMAD.MOV R0, RZ, RZ, -R0 ;  /* 0x000000ffff007224 */ /* 0x000fe400078e0a00 */
[----:B0-----:R-:W-:-:S04]  /*02b0*/  IMAD.WIDE.U32 R8, R5, 0x8, R8 ;  /* 0x0000000805087825 */ /* 0x001fc800078e0008 */
[----:B------:R-:W-:Y:S02]  /*02c0*/  IMAD.MOV.U32 R2, RZ, RZ, R8 ;  /* 0x000000ffff027224 */ /* 0x000fe400078e0008 */
[----:B------:R-:W-:-:S07]  /*02d0*/  IMAD.MOV.U32 R11, RZ, RZ, R9 ;  /* 0x000000ffff0b7224 */ /* 0x000fce00078e0009 */
.L_x_98:
        /* <DEDUP_REMOVED lines=10> */
.L_x_97:
[----:B------:R-:W-:Y:S05]  /*0380*/  BSYNC.RECONVERGENT B2 ;  /* 0x0000000000027941 */ /* 0x000fea0003800200 */
.L_x_96:
        /* <DEDUP_REMOVED lines=8> */
.L_x_101:
        /* <DEDUP_REMOVED lines=43> */
.L_x_100:
[----:B------:R-:W-:Y:S05]  /*06c0*/  BSYNC.RECONVERGENT B2 ;  /* 0x0000000000027941 */ /* 0x000fea0003800200 */
.L_x_99:
        /* <DEDUP_REMOVED lines=26> */
.L_x_103:
[----:B------:R-:W-:Y:S05]  /*0870*/  BSYNC.RECONVERGENT B2 ;  /* 0x0000000000027941 */ /* 0x000fea0003800200 */
.L_x_102:
        /* <DEDUP_REMOVED lines=12> */
.L_x_95:
[----:B------:R-:W-:Y:S05]  /*0940*/  BSYNC.RECONVERGENT B1 ;  /* 0x0000000000017941 */ /* 0x000fea0003800200 */
.L_x_94:
        /* <DEDUP_REMOVED lines=47> */
[----:B------:R-:W0:Y:S04]  /*0c40*/  LDS.128 R8, [UR4+0x20] ;  /* 0x00002004ff087984 */ /* 0x000e280008000c00 */
[----:B------:R-:W1:Y:S04]  /*0c50*/  LDS.128 R16, [UR4+0x30] ;  /* 0x00003004ff107984 */ /* 0x000e680008000c00 */
[----:B--2---:R-:W2:Y:S01]  /*0c60*/  LDS.128 R4, [UR4+0x40] ;  /* 0x00004004ff047984 */ /* 0x004ea20008000c00 */
[----:B0-----:R-:W-:-:S03]  /*0c70*/  DADD R8, R12, R8 ;  /* 0x000000000c087229 */ /* 0x001fc60000000008 */
[----:B------:R-:W-:Y:S05]  /*0c80*/  LDS.128 R12, [UR4+0x60] ;  /* 0x00006004ff0c7984 */ /* 0x000fea0008000c00 */
[----:B------:R-:W-:Y:S02]  /*0c90*/  DADD R2, R8, R10 ;  /* 0x0000000008027229 */ /* 0x000fe4000000000a */
[----:B------:R-:W0:Y:S06]  /*0ca0*/  LDS.128 R8, [UR4+0x50] ;  /* 0x00005004ff087984 */ /* 0x000e2c0008000c00 */
[----:B-1----:R-:W-:-:S08]  /*0cb0*/  DADD R2, R2, R16 ;  /* 0x0000000002027229 */ /* 0x002fd00000000010 */
[----:B------:R-:W-:-:S08]  /*0cc0*/  DADD R2, R2, R18 ;  /* 0x0000000002027229 */ /* 0x000fd00000000012 */
[----:B--2---:R-:W-:-:S08]  /*0cd0*/  DADD R2, R2, R4 ;  /* 0x0000000002027229 */ /* 0x004fd00000000004 */
[----:B------:R-:W-:Y:S01]  /*0ce0*/  DADD R2, R2, R6 ;  /* 0x0000000002027229 */ /* 0x000fe20000000006 */
[----:B------:R-:W1:Y:S07]  /*0cf0*/  LDS.128 R4, [UR4+0x70] ;  /* 0x00007004ff047984 */ /* 0x000e6e0008000c00 */
[----:B0-----:R-:W-:-:S08]  /*0d00*/  DADD R2, R2, R8 ;  /* 0x0000000002027229 */ /* 0x001fd00000000008 */
[----:B------:R-:W-:Y:S01]  /*0d10*/  DADD R2, R2, R10 ;  /* 0x0000000002027229 */ /* 0x000fe2000000000a */
[----:B------:R-:W0:Y:S07]  /*0d20*/  LDS.128 R8, [UR4+0x80] ;  /* 0x00008004ff087984 */ /* 0x000e2e0008000c00 */
[----:B------:R-:W-:-:S08]  /*0d30*/  DADD R2, R2, R12 ;  /* 0x0000000002027229 */ /* 0x000fd0000000000c */
[----:B------:R-:W-:Y:S01]  /*0d40*/  DADD R2, R2, R14 ;  /* 0x0000000002027229 */ /* 0x000fe2000000000e */
[----:B------:R-:W2:Y:S07]  /*0d50*/  LDS.128 R12, [UR4+0x90] ;  /* 0x00009004ff0c7984 */ /* 0x000eae0008000c00 */
[----:B-1----:R-:W-:-:S08]  /*0d60*/  DADD R2, R2, R4 ;  /* 0x0000000002027229 */ /* 0x002fd00000000004 */
[----:B------:R-:W-:Y:S01]  /*0d70*/  DADD R2, R2, R6 ;  /* 0x0000000002027229 */ /* 0x000fe20000000006 */
[----:B------:R-:W1:Y:S07]  /*0d80*/  LDS.128 R4, [UR4+0xa0] ;  /* 0x0000a004ff047984 */ /* 0x000e6e0008000c00 */
[----:B0-----:R-:W-:Y:S01]  /*0d90*/  DADD R2, R2, R8 ;  /* 0x0000000002027229 */ /* 0x001fe20000000008 */
[----:B------:R-:W0:Y:S07]  /*0da0*/  LDS.64 R8, [UR4+0xb0] ;  /* 0x0000b004ff087984 */ /* 0x000e2e0008000a00 */
[----:B------:R-:W-:-:S08]  /*0db0*/  DADD R2, R2, R10 ;  /* 0x0000000002027229 */ /* 0x000fd0000000000a */
[----:B--2---:R-:W-:-:S08]  /*0dc0*/  DADD R2, R2, R12 ;  /* 0x0000000002027229 */ /* 0x004fd0000000000c */
[----:B------:R-:W-:-:S08]  /*0dd0*/  DADD R2, R2, R14 ;  /* 0x0000000002027229 */ /* 0x000fd0000000000e */
[----:B-1----:R-:W-:-:S08]  /*0de0*/  DADD R2, R2, R4 ;  /* 0x0000000002027229 */ /* 0x002fd00000000004 */
[----:B------:R-:W-:-:S08]  /*0df0*/  DADD R2, R2, R6 ;  /* 0x0000000002027229 */ /* 0x000fd00000000006 */
[----:B0-----:R-:W-:Y:S01]  /*0e00*/  DADD R12, R2, R8 ;  /* 0x00000000020c7229 */ /* 0x001fe20000000008 */
[----:B------:R-:W-:Y:S10]  /*0e10*/  BRA `(.L_x_105) ;  /* 0x0000001800487947 */ /* 0x000ff40003800000 */
.L_x_104:
        /* <DEDUP_REMOVED lines=32> */
[----:B------:R-:W-:Y:S01]  /*1020*/  VIADD R0, R2, 0x10 ;  /* 0x0000001002007836 */ /* 0x000fe20000000000 */
[----:B------:R-:W-:Y:S02]  /*1030*/  @!P1 SHF.R.U32.HI R2, RZ, 0x2, R3 ;  /* 0x00000002ff029819 */ /* 0x000fe40000011603 */
[----:B------:R-:W1:Y:S02]  /*1040*/  SHFL.DOWN PT, R7, R11, 0x8, R5 ;  /* 0x090000000b077989 */ /* 0x000e6400000e0005 */
[----:B------:R-:W-:Y:S01]  /*1050*/  @!P1 LOP3.LUT R2, R2, 0xf8, RZ, 0xc0, !PT ;  /* 0x000000f802029812 */ /* 0x000fe200078ec0ff */
[----:B-1----:R-:W-:-:S10]  /*1060*/  DADD R6, R6, R10 ;  /* 0x0000000006067229 */ /* 0x002fd4000000000a */
[----:B------:R-:W-:Y:S02]  /*1070*/  FSEL R8, R10, R6, P0 ;  /* 0x000000060a087208 */ /* 0x000fe40000000000 */
[----:B------:R-:W-:Y:S02]  /*1080*/  FSEL R9, R11, R7, P0 ;  /* 0x000000070b097208 */ /* 0x000fe40000000000 */
[----:B------:R-:W-:Y:S01]  /*1090*/  @!P1 MOV R10, 0x400 ;  /* 0x00000400000a9802 */ /* 0x000fe20000000f00 */
[----:B------:R-:W-:Y:S01]  /*10a0*/  SHFL.DOWN PT, R6, R8, 0x10, R5 ;  /* 0x0a00000008067989 */ /* 0x000fe200000e0005 */
[----:B------:R-:W-:Y:S02]  /*10b0*/  ISETP.GT.AND P0, PT, R0, R5, PT ;  /* 0x000000050000720c */ /* 0x000fe40003f04270 */
[----:B0-----:R-:W-:Y:S01]  /*10c0*/  @!P1 LEA R11, R13, R10, 0x18 ;  /* 0x0000000a0d0b9211 */ /* 0x001fe200078ec0ff */
        /* <DEDUP_REMOVED lines=13> */
[----:B------:R-:W0:Y:S04]  /*11a0*/  LDS.128 R16, [UR4+0x20] ;  /* 0x00002004ff107984 */ /* 0x000e280008000c00 */
[----:B-1----:R-:W1:Y:S01]  /*11b0*/  LDS.128 R8, [UR4+0x30] ;  /* 0x00003004ff087984 */ /* 0x002e620008000c00 */
[----:B0-----:R-:W-:-:S10]  /*11c0*/  DADD R16, R12, R16 ;  /* 0x000000000c107229 */ /* 0x001fd40000000010 */
[----:B------:R-:W-:Y:S02]  /*11d0*/  FSEL R2, R16, R12, P1 ;  /* 0x0000000c10027208 */ /* 0x000fe40000800000 */
[----:B------:R-:W-:Y:S02]  /*11e0*/  FSEL R3, R17, R13, P1 ;  /* 0x0000000d11037208 */ /* 0x000fe40000800000 */
[----:B------:R-:W-:Y:S01]  /*11f0*/  ISETP.GT.AND P1, PT, R4, 0x40, PT ;  /* 0x000000400400780c */ /* 0x000fe20003f24270 */
[----:B------:R-:W0:Y:S03]  /*1200*/  LDS.128 R12, [UR4+0x40] ;  /* 0x00004004ff0c7984 */ /* 0x000e260008000c00 */
        /* <DEDUP_REMOVED lines=65> */
[----:B------:R-:W1:Y:S01]  /*1620*/  LDS.64 R2, [UR4+0xb0] ;  /* 0x0000b004ff027984 */ /* 0x000e620008000a00 */
        /* <DEDUP_REMOVED lines=11> */
[----:B------:R-:W-:Y:S01]  /*16e0*/  FSEL R13, R3, R7, P1 ;  /* 0x00000007030d7208 */ /* 0x000fe20000800000 */
[----:B------:R-:W-:Y:S06]  /*16f0*/  BRA `(.L_x_105) ;  /* 0x0000001000107947 */ /* 0x000fec0003800000 */
.L_x_91:
[----:B------:R-:W0:Y:S01]  /*1700*/  S2R R0, SR_TID.X ;  /* 0x0000000000007919 */ /* 0x000e220000002100 */
[----:B------:R-:W0:Y:S02]  /*1710*/  LDC.64 R6, c[0x0][0x380] ;  /* 0x0000e000ff067b82 */ /* 0x000e240000000a00 */
[----:B0-----:R-:W-:-:S05]  /*1720*/  IMAD.WIDE.U32 R6, R0, 0x8, R6 ;  /* 0x0000000800067825 */ /* 0x001fca00078e0006 */
[----:B------:R-:W2:Y:S04]  /*1730*/  LDG.E.64.CONSTANT R20, desc[UR6][R6.64] ;  /* 0x0000000606147981 */ /* 0x000ea8000c1e9b00 */
[----:B------:R-:W2:Y:S04]  /*1740*/  LDG.E.64.CONSTANT R2, desc[UR6][R6.64+0x1400] ;  /* 0x0014000606027981 */ /* 0x000ea8000c1e9b00 */
[----:B------:R-:W3:Y:S04]  /*1750*/  LDG.E.64.CONSTANT R8, desc[UR6][R6.64+0x2800] ;  /* 0x0028000606087981 */ /* 0x000ee8000c1e9b00 */
[----:B------:R-:W4:Y:S04]  /*1760*/  LDG.E.64.CONSTANT R10, desc[UR6][R6.64+0x3c00] ;  /* 0x003c0006060a7981 */ /* 0x000f28000c1e9b00 */
[----:B------:R-:W5:Y:S04]  /*1770*/  LDG.E.64.CONSTANT R12, desc[UR6][R6.64+0x5000] ;  /* 0x00500006060c7981 */ /* 0x000f68000c1e9b00 */
[----:B------:R-:W5:Y:S04]  /*1780*/  LDG.E.64.CONSTANT R14, desc[UR6][R6.64+0x6400] ;  /* 0x00640006060e7981 */ /* 0x000f68000c1e9b00 */
[----:B------:R-:W5:Y:S04]  /*1790*/  LDG.E.64.CONSTANT R16, desc[UR6][R6.64+0x7800] ;  /* 0x0078000606107981 */ /* 0x000f68000c1e9b00 */
[----:B------:R-:W5:Y:S01]  /*17a0*/  LDG.E.64.CONSTANT R18, desc[UR6][R6.64+0x8c00] ;  /* 0x008c000606127981 */ /* 0x000f62000c1e9b00 */
[----:B------:R-:W-:Y:S01]  /*17b0*/  ISETP.GE.U32.AND P0, PT, R4, 0x2800, PT ;  /* 0x000028000400780c */ /* 0x000fe20003f06070 */
[----:B--2---:R-:W-:-:S08]  /*17c0*/  DADD R2, R20, R2 ;  /* 0x0000000014027229 */ /* 0x004fd00000000002 */
[----:B---3--:R-:W-:Y:S01]  /*17d0*/  DADD R2, R8, R2 ;  /* 0x0000000008027229 */ /* 0x008fe20000000002 */
[----:B------:R-:W-:-:S07]  /*17e0*/  IMAD.MOV.U32 R9, RZ, RZ, 0x1400 ;  /* 0x00001400ff097424 */ /* 0x000fce00078e00ff */
[----:B----4-:R-:W-:-:S08]  /*17f0*/  DADD R2, R10, R2 ;  /* 0x000000000a027229 */ /* 0x010fd00000000002 */
[----:B-----5:R-:W-:-:S08]  /*1800*/  DADD R2, R12, R2 ;  /* 0x000000000c027229 */ /* 0x020fd00000000002 */
[----:B------:R-:W-:-:S08]  /*1810*/  DADD R2, R14, R2 ;  /* 0x000000000e027229 */ /* 0x000fd00000000002 */
[----:B------:R-:W-:-:S08]  /*1820*/  DADD R2, R16, R2 ;  /* 0x0000000010027229 */ /* 0x000fd00000000002 */
[----:B------:R-:W-:Y:S01]  /*1830*/  DADD R2, R18, R2 ;  /* 0x0000000012027229 */ /* 0x000fe20000000002 */
[----:B------:R-:W-:Y:S10]  /*1840*/  @!P0 BRA `(.L_x_106) ;  /* 0x00000000006c8947 */ /* 0x000ff40003800000 */
[----:B------:R-:W0:Y:S01]  /*1850*/  LDC R26, c[0x0][0x390] ;  /* 0x0000e400ff1a7b82 */ /* 0x000e220000000800 */
[----:B------:R-:W-:Y:S02]  /*1860*/  VIADD R8, R4, 0xffffec00 ;  /* 0xffffec0004087836 */ /* 0x000fe40000000000 */
[----:B------:R-:W-:-:S07]  /*1870*/  IMAD.MOV.U32 R9, RZ, RZ, 0x1400 ;  /* 0x00001400ff097424 */ /* 0x000fce00078e00ff */
.L_x_108:
[----:B------:R-:W-:-:S05]  /*1880*/  IMAD.WIDE R12, R9, 0x8, R6 ;  /* 0x00000008090c7825 */ /* 0x000fca00078e0206 */
[----:B------:R-:W2:Y:S04]  /*1890*/  LDG.E.64.CONSTANT R4, desc[UR6][R12.64] ;  /* 0x000000060c047981 */ /* 0x000ea8000c1e9b00 */
[----:B------:R-:W3:Y:S04]  /*18a0*/  LDG.E.64.CONSTANT R14, desc[UR6][R12.64+0x1400] ;  /* 0x001400060c0e7981 */ /* 0x000ee8000c1e9b00 */
[----:B------:R-:W4:Y:S04]  /*18b0*/  LDG.E.64.CONSTANT R16, desc[UR6][R12.64+0x2800] ;  /* 0x002800060c107981 */ /* 0x000f28000c1e9b00 */
[----:B------:R-:W5:Y:S04]  /*18c0*/  LDG.E.64.CONSTANT R18, desc[UR6][R12.64+0x3c00] ;  /* 0x003c00060c127981 */ /* 0x000f68000c1e9b00 */
        /* <DEDUP_REMOVED lines=8> */
[----:B------:R-:W-:-:S08]  /*1950*/  DADD R4, R20, R4 ;  /* 0x0000000014047229 */ /* 0x000fd00000000004 */
[----:B------:R-:W-:Y:S01]  /*1960*/  DADD R22, R22, R4 ;  /* 0x0000000016167229 */ /* 0x000fe20000000004 */
[----:B0-----:R-:W-:-:S04]  /*1970*/  IMAD.MOV.U32 R4, RZ, RZ, R26 ;  /* 0x000000ffff047224 */ /* 0x001fc800078e001a */
[----:B------:R-:W-:-:S03]  /*1980*/  IMAD.IADD R2, R4, 0x1, -R9 ;  /* 0x0000000104027824 */ /* 0x000fc600078e0a09 */
[----:B------:R-:W-:Y:S02]  /*1990*/  DADD R22, R24, R22 ;  /* 0x0000000018167229 */ /* 0x000fe40000000016 */
[----:B------:R-:W-:-:S06]  /*19a0*/  ISETP.GE.AND P0, PT, R2, 0x1400, PT ;  /* 0x000014000200780c */ /* 0x000fcc0003f06270 */
[----:B------:R-:W-:-:S07]  /*19b0*/  DADD R2, R10, R22 ;  /* 0x000000000a027229 */ /* 0x000fce0000000016 */
[----:B------:R-:W-:Y:S05]  /*19c0*/  @!P0 BRA `(.L_x_107) ;  /* 0x0000000800348947 */ /* 0x000fea0003800000 */
[----:B------:R-:W-:-:S05]  /*19d0*/  VIADD R9, R9, 0x1400 ;  /* 0x0000140009097836 */ /* 0x000fca0000000000 */
[----:B------:R-:W-:-:S13]  /*19e0*/  ISETP.GT.AND P0, PT, R9, R8, PT ;  /* 0x000000080900720c */ /* 0x000fda0003f04270 */
[----:B------:R-:W-:Y:S05]  /*19f0*/  @!P0 BRA `(.L_x_108) ;  /* 0xfffffffc00a08947 */ /* 0x000fea000383ffff */
.L_x_106:
[----:B------:R-:W-:-:S13]  /*1a00*/  ISETP.GE.AND P0, PT, R9, R4, PT ;  /* 0x000000040900720c */ /* 0x000fda0003f06270 */
[----:B------:R-:W-:Y:S05]  /*1a10*/  @P0 BRA `(.L_x_107) ;  /* 0x0000000800200947 */ /* 0x000fea0003800000 */
[----:B------:R-:W-:Y:S01]  /*1a20*/  IMAD.IADD R39, R4, 0x1, -R9 ;  /* 0x0000000104277824 */ /* 0x000fe200078e0a09 */
[----:B------:R-:W-:Y:S04]  /*1a30*/  BSSY.RECONVERGENT B1, `(.L_x_107) ;  /* 0x0000086000017945 */ /* 0x000fe80003800200 */
[----:B------:R-:W-:-:S13]  /*1a40*/  ISETP.GE.AND P0, PT, R0, R39, PT ;  /* 0x000000270000720c */ /* 0x000fda0003f06270 */
[----:B------:R-:W-:Y:S05]  /*1a50*/  @P0 BRA `(.L_x_109) ;  /* 0x00000008000c0947 */ /* 0x000fea0003800000 */
[----:B------:R-:W-:Y:S01]  /*1a60*/  LOP3.LUT R5, RZ, R0, RZ, 0x33, !PT ;  /* 0x00000000ff057212 */ /* 0x000fe200078e33ff */
[----:B------:R-:W-:Y:S01]  /*1a70*/  BSSY.RECONVERGENT B2, `(.L_x_110) ;  /* 0x0000017000027945 */ /* 0x000fe20003800200 */
[----:B------:R-:W-:Y:S02]  /*1a80*/  IMAD.MOV.U32 R38, RZ, RZ, R0 ;  /* 0x000000ffff267224 */ /* 0x000fe400078e0000 */
[----:B------:R-:W-:-:S04]  /*1a90*/  IADD3 R5, PT, PT, -R9, R4, R5 ;  /* 0x0000000409057210 */ /* 0x000fc80007ffe105 */
[C---:B------:R-:W-:Y:S01]  /*1aa0*/  ISETP.GE.U32.AND P1, PT, R5.reuse, 0x780, PT ;  /* 0x000007800500780c */ /* 0x040fe20003f26070 */
[----:B------:R-:W-:-:S05]  /*1ab0*/  IMAD.HI.U32 R4, R5, -0x33333333, RZ ;  /* 0xcccccccd05047827 */ /* 0x000fca00078e00ff */
[----:B------:R-:W-:-:S04]  /*1ac0*/  SHF.R.U32.HI R4, RZ, 0x9, R4 ;  /* 0x00000009ff047819 */ /* 0x000fc80000011604 */
[----:B------:R-:W-:-:S04]  /*1ad0*/  LOP3.LUT R6, R4, 0x3, RZ, 0xc0, !PT ;  /* 0x0000000304067812 */ /* 0x000fc800078ec0ff */
[----:B------:R-:W-:-:S13]  /*1ae0*/  ISETP.NE.AND P0, PT, R6, 0x3, PT ;  /* 0x000000030600780c */ /* 0x000fda0003f05270 */
[----:B------:R-:W-:Y:S05]  /*1af0*/  @!P0 BRA `(.L_x_111) ;  /* 0x0000000000388947 */ /* 0x000fea0003800000 */
[----:B------:R-:W0:Y:S01]  /*1b00*/  LDC.64 R6, c[0x0][0x380] ;  /* 0x0000e000ff067b82 */ /* 0x000e220000000a00 */
[----:B------:R-:W-:Y:S02]  /*1b10*/  VIADD R4, R4, 0x1 ;  /* 0x0000000104047836 */ /* 0x000fe40000000000 */
[----:B------:R-:W-:Y:S02]  /*1b20*/  IMAD.IADD R11, R0, 0x1, R9 ;  /* 0x00000001000b7824 */ /* 0x000fe400078e0209 */
[----:B------:R-:W-:Y:S01]  /*1b30*/  IMAD.MOV.U32 R38, RZ, RZ, R0 ;  /* 0x000000ffff267224 */ /* 0x000fe200078e0000 */
[----:B------:R-:W-:-:S05]  /*1b40*/  LOP3.LUT R4, R4, 0x3, RZ, 0xc0, !PT ;  /* 0x0000000304047812 */ /* 0x000fca00078ec0ff */
[----:B------:R-:W-:-:S07]  /*1b50*/  IMAD.MOV R8, RZ, RZ, -R4 ;  /* 0x000000ffff087224 */ /* 0x000fce00078e0a04 */
.L_x_112:
[----:B0-----:R-:W-:-:S06]  /*1b60*/  IMAD.WIDE.U32 R4, R11, 0x8, R6 ;  /* 0x000000080b047825 */ /* 0x001fcc00078e0006 */
[----:B------:R-:W2:Y:S01]  /*1b70*/  LDG.E.64.CONSTANT R4, desc[UR6][R4.64] ;  /* 0x0000000604047981 */ /* 0x000ea2000c1e9b00 */
[----:B------:R-:W-:Y:S02]  /*1b80*/  VIADD R8, R8, 0x1 ;  /* 0x0000000108087836 */ /* 0x000fe40000000000 */
[----:B------:R-:W-:Y:S02]  /*1b90*/  VIADD R38, R38, 0x280 ;  /* 0x0000028026267836 */ /* 0x000fe40000000000 */
[----:B------:R-:W-:Y:S01]  /*1ba0*/  VIADD R11, R11, 0x280 ;  /* 0x000002800b0b7836 */ /* 0x000fe20000000000 */
[----:B------:R-:W-:Y:S01]  /*1bb0*/  ISETP.NE.AND P0, PT, R8, RZ, PT ;  /* 0x000000ff0800720c */ /* 0x000fe20003f05270 */
[----:B--2---:R-:W-:-:S12]  /*1bc0*/  DADD R2, R4, R2 ;  /* 0x0000000004027229 */ /* 0x004fd80000000002 */
[----:B------:R-:W-:Y:S05]  /*1bd0*/  @P0 BRA `(.L_x_112) ;  /* 0xfffffffc00e00947 */ /* 0x000fea000383ffff */
.L_x_111:
[----:B------:R-:W-:Y:S05]  /*1be0*/  BSYNC.RECONVERGENT B2 ;  /* 0x0000000000027941 */ /* 0x000fea0003800200 */
.L_x_110:
[----:B------:R-:W-:Y:S05]  /*1bf0*/  @!P1 BRA `(.L_x_109) ;  /* 0x0000000400a49947 */ /* 0x000fea0003800000 */
[----:B------:R-:W0:Y:S01]  /*1c00*/  LDCU.64 UR4, c[0x0][0x380] ;  /* 0x00007000ff0477ac */ /* 0x000e220008000a00 */
[----:B------:R-:W-:Y:S01]  /*1c10*/  IMAD.IADD R7, R39, 0x1, -R38 ;  /* 0x0000000127077824 */ /* 0x000fe200078e0a26 */
[C---:B------:R-:W-:Y:S01]  /*1c20*/  IADD3 R5, P0, PT, R38.reuse, R9, RZ ;  /* 0x0000000926057210 */ /* 0x040fe20007f1e0ff */
[----:B------:R-:W-:Y:S01]  /*1c30*/  BSSY.RECONVERGENT B2, `(.L_x_113) ;  /* 0x000003a000027945 */ /* 0x000fe20003800200 */
[----:B------:R-:W-:Y:S02]  /*1c40*/  IMAD.IADD R40, R38, 0x1, R9 ;  /* 0x0000000126287824 */ /* 0x000fe400078e0209 */
        /* <DEDUP_REMOVED lines=10> */
.L_x_115:
[----:B------:R-:W0:Y:S01]  /*1cf0*/  LDC.64 R30, c[0x0][0x380] ;  /* 0x0000e000ff1e7b82 */ /* 0x000e220000000a00 */
[----:B------:R-:W2:Y:S04]  /*1d00*/  LDG.E.64.CONSTANT R8, desc[UR6][R4.64+-0x1400] ;  /* 0xffec000604087981 */ /* 0x000ea8000c1e9b00 */
[----:B------:R-:W3:Y:S01]  /*1d10*/  LDG.E.64.CONSTANT R10, desc[UR6][R4.64] ;  /* 0x00000006040a7981 */ /* 0x000ee2000c1e9b00 */
[----:B------:R-:W-:-:S03]  /*1d20*/  VIADD R15, R40, 0xa00 ;  /* 0x00000a00280f7836 */ /* 0x000fc60000000000 */
[----:B------:R-:W4:Y:S04]  /*1d30*/  LDG.E.64.CONSTANT R12, desc[UR6][R4.64+0x1400] ;  /* 0x00140006040c7981 */ /* 0x000f28000c1e9b00 */
[----:B------:R-:W5:Y:S04]  /*1d40*/  LDG.E.64.CONSTANT R16, desc[UR6][R4.64+0x3c00] ;  /* 0x003c000604107981 */ /* 0x000f68000c1e9b00 */
[----:B------:R-:W5:Y:S01]  /*1d50*/  LDG.E.64.CONSTANT R18, desc[UR6][R4.64+0x5000] ;  /* 0x0050000604127981 */ /* 0x000f62000c1e9b00 */
[----:B------:R-:W-:-:S03]  /*1d60*/  VIADD R23, R40, 0x1400 ;  /* 0x0000140028177836 */ /* 0x000fc60000000000 */
[----:B------:R-:W5:Y:S01]  /*1d70*/  LDG.E.64.CONSTANT R20, desc[UR6][R4.64+0x6400] ;  /* 0x0064000604147981 */ /* 0x000f62000c1e9b00 */
[----:B0-----:R-:W-:-:S03]  /*1d80*/  IMAD.WIDE.U32 R6, R40, 0x8, R30 ;  /* 0x0000000828067825 */ /* 0x001fc600078e001e */
[----:B------:R-:W5:Y:S04]  /*1d90*/  LDG.E.64.CONSTANT R24, desc[UR6][R4.64+0x8c00] ;  /* 0x008c000604187981 */ /* 0x000f68000c1e9b00 */
[----:B------:R-:W5:Y:S04]  /*1da0*/  LDG.E.64.CONSTANT R26, desc[UR6][R4.64+0xa000] ;  /* 0x00a00006041a7981 */ /* 0x000f68000c1e9b00 */
[----:B------:R-:W2:Y:S01]  /*1db0*/  LDG.E.64.CONSTANT R6, desc[UR6][R6.64] ;  /* 0x0000000606067981 */ /* 0x000ea2000c1e9b00 */
[----:B------:R-:W-:-:S03]  /*1dc0*/  IMAD.WIDE.U32 R14, R15, 0x8, R30 ;  /* 0x000000080f0e7825 */ /* 0x000fc600078e001e */
[----:B------:R-:W5:Y:S04]  /*1dd0*/  LDG.E.64.CONSTANT R28, desc[UR6][R4.64+0xb400] ;  /* 0x00b40006041c7981 */ /* 0x000f68000c1e9b00 */
[----:B------:R-:W5:Y:S01]  /*1de0*/  LDG.E.64.CONSTANT R14, desc[UR6][R14.64] ;  /* 0x000000060e0e7981 */ /* 0x000f62000c1e9b00 */
[----:B------:R-:W-:-:S03]  /*1df0*/  IMAD.WIDE.U32 R22, R23, 0x8, R30 ;  /* 0x0000000817167825 */ /* 0x000fc600078e001e */
[----:B------:R-:W5:Y:S04]  /*1e00*/  LDG.E.64.CONSTANT R34, desc[UR6][R4.64+0xf000] ;  /* 0x00f0000604227981 */ /* 0x000f68000c1e9b00 */
[----:B------:R-:W5:Y:S01]  /*1e10*/  LDG.E.64.CONSTANT R22, desc[UR6][R22.64] ;  /* 0x0000000616167981 */ /* 0x000f62000c1e9b00 */
[----:B------:R-:W-:-:S03]  /*1e20*/  VIADD R33, R40, 0x1e00 ;  /* 0x00001e0028217836 */ /* 0x000fc60000000000 */
[----:B------:R-:W5:Y:S01]  /*1e30*/  LDG.E.64.CONSTANT R36, desc[UR6][R4.64+0x10400] ;  /* 0x0104000604247981 */ /* 0x000f62000c1e9b00 */
[----:B------:R-:W-:-:S03]  /*1e40*/  IMAD.WIDE.U32 R30, R33, 0x8, R30 ;  /* 0x00000008211e7825 */ /* 0x000fc600078e001e */
[----:B------:R0:W5:Y:S04]  /*1e50*/  LDG.E.64.CONSTANT R32, desc[UR6][R4.64+0xdc00] ;  /* 0x00dc000604207981 */ /* 0x000168000c1e9b00 */
[----:B------:R-:W5:Y:S01]  /*1e60*/  LDG.E.64.CONSTANT R30, desc[UR6][R30.64] ;  /* 0x000000061e1e7981 */ /* 0x000f62000c1e9b00 */
[----:B------:R-:W-:-:S05]  /*1e70*/  VIADD R38, R38, 0x2800 ;  /* 0x0000280026267836 */ /* 0x000fca0000000000 */
[----:B------:R-:W-:Y:S02]  /*1e80*/  ISETP.GE.AND P1, PT, R38, R41, PT ;  /* 0x000000292600720c */ /* 0x000fe40003f26270 */
[----:B0-----:R-:W-:Y:S01]  /*1e90*/  IADD3 R4, P2, PT, R4, 0x14000, RZ ;  /* 0x0001400004047810 */ /* 0x001fe20007f5e0ff */
[----:B------:R-:W-:-:S04]  /*1ea0*/  VIADD R40, R40, 0x2800 ;  /* 0x0000280028287836 */ /* 0x000fc80000000000 */
[----:B------:R-:W-:Y:S01]  /*1eb0*/  IMAD.X R5, RZ, RZ, R5, P2 ;  /* 0x000000ffff057224 */ /* 0x000fe200010e0605 */
[----:B--2---:R-:W-:-:S08]  /*1ec0*/  DADD R6, R6, R2 ;  /* 0x0000000006067229 */ /* 0x004fd00000000002 */
[----:B------:R-:W-:-:S08]  /*1ed0*/  DADD R6, R6, R8 ;  /* 0x0000000006067229 */ /* 0x000fd00000000008 */
        /* <DEDUP_REMOVED lines=15> */
.L_x_114:
[----:B------:R-:W-:Y:S05]  /*1fd0*/  BSYNC.RECONVERGENT B2 ;  /* 0x0000000000027941 */ /* 0x000fea0003800200 */
.L_x_113:
[----:B------:R-:W-:Y:S01]  /*1fe0*/  IMAD.IADD R6, R39, 0x1, -R38 ;  /* 0x0000000127067824 */ /* 0x000fe200078e0a26 */
[----:B------:R-:W-:Y:S04]  /*1ff0*/  BSSY.RECONVERGENT B2, `(.L_x_116) ;  /* 0x000001d000027945 */ /* 0x000fe80003800200 */
[----:B------:R-:W-:-:S13]  /*2000*/  ISETP.GT.AND P1, PT, R6, 0xa00, PT ;  /* 0x00000a000600780c */ /* 0x000fda0003f24270 */
[----:B------:R-:W-:Y:S05]  /*2010*/  @!P1 BRA `(.L_x_117) ;  /* 0x0000000000689947 */ /* 0x000fea0003800000 */
[----:B------:R-:W0:Y:S01]  /*2020*/  LDC.64 R14, c[0x0][0x380] ;  /* 0x0000e000ff0e7b82 */ /* 0x000e220000000a00 */
[----:B------:R-:W2:Y:S04]  /*2030*/  LDG.E.64.CONSTANT R8, desc[UR6][R4.64+-0x1400] ;  /* 0xffec000604087981 */ /* 0x000ea8000c1e9b00 */
[----:B------:R-:W3:Y:S01]  /*2040*/  LDG.E.64.CONSTANT R10, desc[UR6][R4.64] ;  /* 0x00000006040a7981 */ /* 0x000ee2000c1e9b00 */
[----:B------:R-:W-:-:S03]  /*2050*/  VIADD R17, R40, 0xa00 ;  /* 0x00000a0028117836 */ /* 0x000fc60000000000 */
[----:B------:R-:W4:Y:S04]  /*2060*/  LDG.E.64.CONSTANT R12, desc[UR6][R4.64+0x1400] ;  /* 0x00140006040c7981 */ /* 0x000f28000c1e9b00 */
[----:B------:R-:W5:Y:S04]  /*2070*/  LDG.E.64.CONSTANT R18, desc[UR6][R4.64+0x5000] ;  /* 0x0050000604127981 */ /* 0x000f68000c1e9b00 */
[----:B------:R1:W5:Y:S01]  /*2080*/  LDG.E.64.CONSTANT R20, desc[UR6][R4.64+0x6400] ;  /* 0x0064000604147981 */ /* 0x000362000c1e9b00 */
[----:B0-----:R-:W-:-:S06]  /*2090*/  IMAD.WIDE.U32 R6, R40, 0x8, R14 ;  /* 0x0000000828067825 */ /* 0x001fcc00078e000e */
[----:B------:R-:W2:Y:S01]  /*20a0*/  LDG.E.64.CONSTANT R6, desc[UR6][R6.64] ;  /* 0x0000000606067981 */ /* 0x000ea2000c1e9b00 */
[----:B------:R-:W-:-:S03]  /*20b0*/  IMAD.WIDE.U32 R14, R17, 0x8, R14 ;  /* 0x00000008110e7825 */ /* 0x000fc600078e000e */
[----:B------:R-:W5:Y:S04]  /*20c0*/  LDG.E.64.CONSTANT R16, desc[UR6][R4.64+0x3c00] ;  /* 0x003c000604107981 */ /* 0x000f68000c1e9b00 */
[----:B------:R-:W5:Y:S01]  /*20d0*/  LDG.E.64.CONSTANT R14, desc[UR6][R14.64] ;  /* 0x000000060e0e7981 */ /* 0x000f62000c1e9b00 */
[----:B------:R-:W-:Y:S01]  /*20e0*/  PLOP3.LUT P0, PT, PT, PT, PT, 0x8, 0x80 ;  /* 0x000000000080781c */ /* 0x000fe20003f0e170 */
[----:B------:R-:W-:Y:S02]  /*20f0*/  VIADD R38, R38, 0x1400 ;  /* 0x0000140026267836 */ /* 0x000fe40000000000 */
[----:B------:R-:W-:Y:S01]  /*2100*/  VIADD R40, R40, 0x1400 ;  /* 0x0000140028287836 */ /* 0x000fe20000000000 */
[----:B--2---:R-:W-:-:S08]  /*2110*/  DADD R2, R2, R6 ;  /* 0x0000000002027229 */ /* 0x004fd00000000006 */
[----:B------:R-:W-:-:S08]  /*2120*/  DADD R2, R2, R8 ;  /* 0x0000000002027229 */ /* 0x000fd00000000008 */
[----:B---3--:R-:W-:-:S08]  /*2130*/  DADD R2, R2, R10 ;  /* 0x0000000002027229 */ /* 0x008fd0000000000a */
[----:B----4-:R-:W-:-:S08]  /*2140*/  DADD R2, R2, R12 ;  /* 0x0000000002027229 */ /* 0x010fd0000000000c */
[----:B-----5:R-:W-:-:S08]  /*2150*/  DADD R2, R2, R14 ;  /* 0x0000000002027229 */ /* 0x020fd0000000000e */
[----:B------:R-:W-:Y:S01]  /*2160*/  DADD R2, R2, R16 ;  /* 0x0000000002027229 */ /* 0x000fe20000000010 */
[----:B------:R-:W-:-:S07]  /*2170*/  IADD3 R6, P1, PT, R4, 0xa000, RZ ;  /* 0x0000a00004067810 */ /* 0x000fce0007f3e0ff */
[----:B------:R-:W-:Y:S01]  /*2180*/  DADD R2, R2, R18 ;  /* 0x0000000002027229 */ /* 0x000fe20000000012 */
[----:B-1----:R-:W-:Y:S02]  /*2190*/  IMAD.X R5, RZ, RZ, R5, P1 ;  /* 0x000000ffff057224 */ /* 0x002fe400008e0605 */
[----:B------:R-:W-:-:S05]  /*21a0*/  IMAD.MOV.U32 R4, RZ, RZ, R6 ;  /* 0x000000ffff047224 */ /* 0x000fca00078e0006 */
[----:B------:R-:W-:-:S11]  /*21b0*/  DADD R2, R2, R20 ;  /* 0x0000000002027229 */ /* 0x000fd60000000014 */
.L_x_117:
[----:B------:R-:W-:Y:S05]  /*21c0*/  BSYNC.RECONVERGENT B2 ;  /* 0x0000000000027941 */ /* 0x000fea0003800200 */
.L_x_116:
[----:B------:R-:W-:-:S13]  /*21d0*/  ISETP.LT.OR P0, PT, R38, R39, P0 ;  /* 0x000000272600720c */ /* 0x000fda0000701670 */
[----:B------:R-:W-:Y:S05]  /*21e0*/  @!P0 BRA `(.L_x_109) ;  /* 0x0000000000288947 */ /* 0x000fea0003800000 */
[----:B------:R-:W0:Y:S01]  /*21f0*/  LDC.64 R6, c[0x0][0x380] ;  /* 0x0000e000ff067b82 */ /* 0x000e220000000a00 */
[----:B------:R-:W2:Y:S04]  /*2200*/  LDG.E.64.CONSTANT R8, desc[UR6][R4.64] ;  /* 0x0000000604087981 */ /* 0x000ea8000c1e9b00 */
[----:B------:R-:W3:Y:S01]  /*2210*/  LDG.E.64.CONSTANT R10, desc[UR6][R4.64+0x1400] ;  /* 0x00140006040a7981 */ /* 0x000ee2000c1e9b00 */
[----:B0-----:R-:W-:-:S03]  /*2220*/  IMAD.WIDE.U32 R40, R40, 0x8, R6 ;  /* 0x0000000828287825 */ /* 0x001fc600078e0006 */
[----:B------:R-:W4:Y:S04]  /*2230*/  LDG.E.64.CONSTANT R6, desc[UR6][R4.64+-0x1400] ;  /* 0xffec000604067981 */ /* 0x000f28000c1e9b00 */
[----:B------:R-:W5:Y:S02]  /*2240*/  LDG.E.64.CONSTANT R40, desc[UR6][R40.64] ;  /* 0x0000000628287981 */ /* 0x000f64000c1e9b00 */
[----:B-----5:R-:W-:-:S08]  /*2250*/  DADD R2, R2, R40 ;  /* 0x0000000002027229 */ /* 0x020fd00000000028 */
[----:B----4-:R-:W-:-:S08]  /*2260*/  DADD R2, R2, R6 ;  /* 0x0000000002027229 */ /* 0x010fd00000000006 */
[----:B--2---:R-:W-:-:S08]  /*2270*/  DADD R2, R2, R8 ;  /* 0x0000000002027229 */ /* 0x004fd00000000008 */
[----:B---3--:R-:W-:-:S11]  /*2280*/  DADD R2, R2, R10 ;  /* 0x0000000002027229 */ /* 0x008fd6000000000a */
.L_x_109:
[----:B------:R-:W-:Y:S05]  /*2290*/  BSYNC.RECONVERGENT B1 ;  /* 0x0000000000017941 */ /* 0x000fea0003800200 */
.L_x_107:
        /* <DEDUP_REMOVED lines=16> */
[----:B------:R-:W-:Y:S01]  /*23a0*/  SHFL.DOWN PT, R2, R4, 0x4, 0x1f ;  /* 0x08801f0004027f89 */ /* 0x000fe200000e0000 */
[----:B------:R-:W-:Y:S02]  /*23b0*/  @!P1 MOV R7, 0x400 ;  /* 0x0000040000079802 */ /* 0x000fe40000000f00 */
[----:B------:R-:W-:Y:S01]  /*23c0*/  @!P1 SHF.R.U32.HI R6, RZ, 0x2, R0 ;  /* 0x00000002ff069819 */ /* 0x000fe20000011600 */
[----:B------:R-:W0:Y:S01]  /*23d0*/  SHFL.DOWN PT, R3, R5, 0x4, 0x1f ;  /* 0x08801f0005037f89 */ /* 0x000e2200000e0000 */
[----:B-1----:R-:W-:-:S02]  /*23e0*/  @!P1 LEA R7, R12, R7, 0x18 ;  /* 0x000000070c079211 */ /* 0x002fc400078ec0ff */
[----:B------:R-:W-:-:S05]  /*23f0*/  @!P1 LOP3.LUT R6, R6, 0xf8, RZ, 0xc0, !PT ;  /* 0x000000f806069812 */ /* 0x000fca00078ec0ff */
[----:B------:R-:W-:Y:S01]  /*2400*/  @!P1 IMAD.IADD R7, R6, 0x1, R7 ;  /* 0x0000000106079824 */ /* 0x000fe200078e0207 */
        /* <DEDUP_REMOVED lines=22> */
[----:B------:R-:W1:Y:S04]  /*2570*/  LDS.128 R8, [UR4+0x20] ;  /* 0x00002004ff087984 */ /* 0x000e680008000c00 */
[----:B------:R-:W2:Y:S04]  /*2580*/  LDS.128 R16, [UR4+0x30] ;  /* 0x00003004ff107984 */ /* 0x000ea80008000c00 */
[----:B0-----:R-:W0:Y:S01]  /*2590*/  LDS.128 R4, [UR4+0x40] ;  /* 0x00004004ff047984 */ /* 0x001e220008000c00 */
[----:B-1----:R-:W-:-:S03]  /*25a0*/  DADD R8, R12, R8 ;  /* 0x000000000c087229 */ /* 0x002fc60000000008 */
[----:B------:R-:W-:Y:S05]  /*25b0*/  LDS.128 R12, [UR4+0x60] ;  /* 0x00006004ff0c7984 */ /* 0x000fea0008000c00 */
[----:B------:R-:W-:Y:S02]  /*25c0*/  DADD R2, R8, R10 ;  /* 0x0000000008027229 */ /* 0x000fe4000000000a */
[----:B------:R-:W1:Y:S06]  /*25d0*/  LDS.128 R8, [UR4+0x50] ;  /* 0x00005004ff087984 */ /* 0x000e6c0008000c00 */
[----:B--2---:R-:W-:-:S08]  /*25e0*/  DADD R2, R2, R16 ;  /* 0x0000000002027229 */ /* 0x004fd00000000010 */
[----:B------:R-:W-:-:S08]  /*25f0*/  DADD R2, R2, R18 ;  /* 0x0000000002027229 */ /* 0x000fd00000000012 */
[----:B0-----:R-:W-:-:S08]  /*2600*/  DADD R2, R2, R4 ;  /* 0x0000000002027229 */ /* 0x001fd00000000004 */
[----:B------:R-:W-:Y:S01]  /*2610*/  DADD R2, R2, R6 ;  /* 0x0000000002027229 */ /* 0x000fe20000000006 */
[----:B------:R-:W0:Y:S07]  /*2620*/  LDS.128 R4, [UR4+0x70] ;  /* 0x00007004ff047984 */ /* 0x000e2e0008000c00 */
[----:B-1----:R-:W-:-:S08]  /*2630*/  DADD R2, R2, R8 ;  /* 0x0000000002027229 */ /* 0x002fd00000000008 */
[----:B------:R-:W-:Y:S01]  /*2640*/  DADD R2, R2, R10 ;  /* 0x0000000002027229 */ /* 0x000fe2000000000a */
[----:B------:R-:W1:Y:S07]  /*2650*/  LDS.128 R8, [UR4+0x80] ;  /* 0x00008004ff087984 */ /* 0x000e6e0008000c00 */
[----:B------:R-:W-:-:S08]  /*2660*/  DADD R2, R2, R12 ;  /* 0x0000000002027229 */ /* 0x000fd0000000000c */
[----:B------:R-:W-:Y:S01]  /*2670*/  DADD R2, R2, R14 ;  /* 0x0000000002027229 */ /* 0x000fe2000000000e */
[----:B------:R-:W2:Y:S07]  /*2680*/  LDS.128 R12, [UR4+0x90] ;  /* 0x00009004ff0c7984 */ /* 0x000eae0008000c00 */
[----:B0-----:R-:W-:-:S08]  /*2690*/  DADD R2, R2, R4 ;  /* 0x0000000002027229 */ /* 0x001fd00000000004 */
[----:B------:R-:W-:Y:S01]  /*26a0*/  DADD R2, R2, R6 ;  /* 0x0000000002027229 */ /* 0x000fe20000000006 */
[----:B------:R-:W0:Y:S07]  /*26b0*/  LDS.128 R4, [UR4+0xa0] ;  /* 0x0000a004ff047984 */ /* 0x000e2e0008000c00 */
[----:B-1----:R-:W-:Y:S01]  /*26c0*/  DADD R2, R2, R8 ;  /* 0x0000000002027229 */ /* 0x002fe20000000008 */
[----:B------:R-:W1:Y:S07]  /*26d0*/  LDS.64 R8, [UR4+0xb0] ;  /* 0x0000b004ff087984 */ /* 0x000e6e0008000a00 */
[----:B------:R-:W-:-:S08]  /*26e0*/  DADD R2, R2, R10 ;  /* 0x0000000002027229 */ /* 0x000fd0000000000a */
[----:B--2---:R-:W-:-:S08]  /*26f0*/  DADD R2, R2, R12 ;  /* 0x0000000002027229 */ /* 0x004fd0000000000c */
[----:B------:R-:W-:-:S08]  /*2700*/  DADD R2, R2, R14 ;  /* 0x0000000002027229 */ /* 0x000fd0000000000e */
[----:B0-----:R-:W-:-:S08]  /*2710*/  DADD R2, R2, R4 ;  /* 0x0000000002027229 */ /* 0x001fd00000000004 */
[----:B------:R-:W-:-:S08]  /*2720*/  DADD R2, R2, R6 ;  /* 0x0000000002027229 */ /* 0x000fd00000000006 */
[----:B-1----:R-:W-:-:S11]  /*2730*/  DADD R12, R2, R8 ;  /* 0x00000000020c7229 */ /* 0x002fd60000000008 */
.L_x_105:
[----:B------:R-:W-:Y:S05]  /*2740*/  BSYNC.RECONVERGENT B0 ;  /* 0x0000000000007941 */ /* 0x000fea0003800200 */
.L_x_90:
[----:B------:R-:W-:Y:S05]  /*2750*/  @P0 EXIT ;  /* 0x000000000000094d */ /* 0x000fea0003800000 */
[----:B------:R-:W1:Y:S01]  /*2760*/  LDCU.64 UR4, c[0x0][0x398] ;  /* 0x00007300ff0477ac */ /* 0x000e620008000a00 */
[----:B0-----:R-:W0:Y:S01]  /*2770*/  LDC.64 R2, c[0x0][0x388] ;  /* 0x0000e200ff027b82 */ /* 0x001e220000000a00 */
[----:B-1----:R-:W-:-:S07]  /*2780*/  DADD R12, R12, UR4 ;  /* 0x000000040c0c7e29 */ /* 0x002fce0008000000 */
[----:B0-----:R-:W-:Y:S01]  /*2790*/  STG.E.64 desc[UR6][R2.64], R12 ;  /* 0x0000000c02007986 */ /* 0x001fe2000c101b06 */
[----:B------:R-:W-:Y:S05]  /*27a0*/  EXIT ;  /* 0x000000000000794d */ /* 0x000fea0003800000 */
.L_x_118:
        /* <DEDUP_REMOVED lines=13> */
.L_x_195:


//--------------------- .text._ZN3cub18CUB_300001_SM_10006detail6reduce18DeviceReduceKernelINS2_10policy_hubIdjN4cuda3std3__44plusIdEEE10Policy1000EN6thrust24THRUST_300001_SM_1000_NS6detail15normal_iteratorINSD_10device_ptrIdEEEEjS9_dNS7_10__identityEEEvT0_PT3_T1_NS0_13GridEvenShareISN_EET2_T4_ --------------------------
	.section	.text._ZN3cub18CUB_300001_SM_10006detail6reduce18DeviceReduceKernelINS2_10policy_hubIdjN4cuda3std3__44plusIdEEE10Policy1000EN6thrust24THRUST_300001_SM_1000_NS6detail15normal_iteratorINSD_10device_ptrIdEEEEjS9_dNS7_10__identityEEEvT0_PT3_T1_NS0_13GridEvenShareISN_EET2_T4_,"ax",@progbits
	.align	128
        .global         _ZN3cub18CUB_300001_SM_10006detail6reduce18DeviceReduceKernelINS2_10policy_hubIdjN4cuda3std3__44plusIdEEE10Policy1000EN6thrust24THRUST_300001_SM_1000_NS6detail15normal_iteratorINSD_10device_ptrIdEEEEjS9_dNS7_10__identityEEEvT0_PT3_T1_NS0_13GridEvenShareISN_EET2_T4_
        .type           _ZN3cub18CUB_300001_SM_10006detail6reduce18DeviceReduceKernelINS2_10policy_hubIdjN4cuda3std3__44plusIdEEE10Policy1000EN6thrust24THRUST_300001_SM_1000_NS6detail15normal_iteratorINSD_10device_ptrIdEEEEjS9_dNS7_10__identityEEEvT0_PT3_T1_NS0_13GridEvenShareISN_EET2_T4_,@function
        .size           _ZN3cub18CUB_300001_SM_10006detail6reduce18DeviceReduceKernelINS2_10policy_hubIdjN4cuda3std3__44plusIdEEE10Policy1000EN6thrust24THRUST_300001_SM_1000_NS6detail15normal_iteratorINSD_10device_ptrIdEEEEjS9_dNS7_10__identityEEEvT0_PT3_T1_NS0_13GridEvenShareISN_EET2_T4_,(.L_x_196 - _ZN3cub18CUB_300001_SM_10006detail6reduce18DeviceReduceKernelINS2_10policy_hubIdjN4cuda3std3__44plusIdEEE10Policy1000EN6thrust24THRUST_300001_SM_1000_NS6detail15normal_iteratorINSD_10device_ptrIdEEEEjS9_dNS7_10__identityEEEvT0_PT3_T1_NS0_13GridEvenShareISN_EET2_T4_)
        .other          _ZN3cub18CUB_300001_SM_10006detail6reduce18DeviceReduceKernelINS2_10policy_hubIdjN4cuda3std3__44plusIdEEE10Policy1000EN6thrust24THRUST_300001_SM_1000_NS6detail15normal_iteratorINSD_10device_ptrIdEEEEjS9_dNS7_10__identityEEEvT0_PT3_T1_NS0_13GridEvenShareISN_EET2_T4_,@"STO_CUDA_ENTRY STV_DEFAULT"
_ZN3cub18CUB_300001_SM_10006detail6reduce18DeviceReduceKernelINS2_10policy_hubIdjN4cuda3std3__44plusIdEEE10Policy1000EN6thrust24THRUST_300001_SM_1000_NS6detail15normal_iteratorINSD_10device_ptrIdEEEEjS9_dNS7_10__identityEEEvT0_PT3_T1_NS0_13GridEvenShareISN_EET2_T4_:
.text._ZN3cub18CUB_300001_SM_10006detail6reduce18DeviceReduceKernelINS2_10policy_hubIdjN4cuda3std3__44plusIdEEE10Policy1000EN6thrust24THRUST_300001_SM_1000_NS6detail15normal_iteratorINSD_10device_ptrIdEEEEjS9_dNS7_10__identityEEEvT0_PT3_T1_NS0_13GridEvenShareISN_EET2_T4_:
[----:B------:R-:W-:Y:S08]  /*0000*/  LDC R1, c[0x0][0x37c] ;  /* 0x0000df00ff017b82 */ /* 0x000ff00000000800 */
[----:B------:R-:W0:Y:S01]  /*0010*/  S2UR UR9, SR_CTAID.X ;  /* 0x00000000000979c3 */ /* 0x000e220000002500 */
[----:B------:R-:W1:Y:S01]  /*0020*/  LDCU.64 UR12, c[0x0][0x3a8] ;  /* 0x00007500ff0c77ac */ /* 0x000e620008000a00 */
[----:B------:R-:W-:Y:S01]  /*0030*/  BSSY.RECONVERGENT B0, `(.L_x_119) ;  /* 0x00002d4000007945 */ /* 0x000fe20003800200 */
[----:B------:R-:W2:Y:S01]  /*0040*/  LDCU.64 UR10, c[0x0][0x358] ;  /* 0x00006b00ff0a77ac */ /* 0x000ea20008000a00 */
[----:B-1----:R-:W-:Y:S01]  /*0050*/  IMAD.U32 R4, RZ, RZ, UR12 ;  /* 0x0000000cff047e24 */ /* 0x002fe2000f8e00ff */
[----:B------:R-:W-:-:S02]  /*0060*/  UIMAD UR8, UR13, 0x1400, URZ ;  /* 0x000014000d0878a4 */ /* 0x000fc4000f8e02ff */
[----:B0-----:R-:W-:-:S06]  /*0070*/  UIMAD UR4, UR9, 0x1400, URZ ;  /* 0x00001400090478a4 */ /* 0x001fcc000f8e02ff */
[----:B------:R-:W-:-:S05]  /*0080*/  VIADD R0, R4, -UR4 ;  /* 0x8000000404007c36 */ /* 0x000fca0008000000 */
[----:B------:R-:W-:-:S13]  /*0090*/  ISETP.GT.U32.AND P0, PT, R0, 0x13ff, PT ;  /* 0x000013ff0000780c */ /* 0x000fda0003f04070 */
[----:B--2---:R-:W-:Y:S05]  /*00a0*/  @P0 BRA `(.L_x_120) ;  /* 0x0000001800380947 */ /* 0x004fea0003800000 */
[----:B------:R-:W0:Y:S01]  /*00b0*/  S2R R3, SR_TID.X ;  /* 0x0000000000037919 */ /* 0x000e220000002100 */
[----:B------:R-:W-:Y:S01]  /*00c0*/  BSSY.RECONVERGENT B1, `(.L_x_121) ;  /* 0x000000a000017945 */ /* 0x000fe20003800200 */
[----:B------:R-:W-:Y:S02]  /*00d0*/  CS2R R20, SRZ ;  /* 0x0000000000147805 */ /* 0x000fe4000001ff00 */
[----:B0-----:R-:W-:Y:S01]  /*00e0*/  ISETP.GE.U32.AND P0, PT, R3, R0, PT ;  /* 0x000000000300720c */ /* 0x001fe20003f06070 */
[----:B------:R-:W-:-:S12]  /*00f0*/  IMAD.MOV.U32 R19, RZ, RZ, R3 ;  /* 0x000000ffff137224 */ /* 0x000fd800078e0003 */
[----:B------:R-:W-:Y:S05]  /*0100*/  @P0 BRA `(.L_x_122) ;  /* 0x0000000000140947 */ /* 0x000fea0003800000 */
[----:B------:R-:W0:Y:S01]  /*0110*/  LDC.64 R20, c[0x0][0x380] ;  /* 0x0000e000ff147b82 */ /* 0x000e220000000a00 */
[----:B------:R-:W-:-:S04]  /*0120*/  VIADD R5, R3, UR4 ;  /* 0x0000000403057c36 */ /* 0x000fc80008000000 */
[----:B0-----:R-:W-:-:S06]  /*0130*/  IMAD.WIDE.U32 R20, R5, 0x8, R20 ;  /* 0x0000000805147825 */ /* 0x001fcc00078e0014 */
[----:B------:R-:W5:Y:S01]  /*0140*/  LDG.E.64 R20, desc[UR10][R20.64] ;  /* 0x0000000a14147981 */ /* 0x000f62000c1e1b00 */
[----:B------:R-:W-:-:S07]  /*0150*/  VIADD R19, R3, 0x280 ;  /* 0x0000028003137836 */ /* 0x000fce0000000000 */
.L_x_122:
[----:B------:R-:W-:Y:S05]  /*0160*/  BSYNC.RECONVERGENT B1 ;  /* 0x0000000000017941 */ /* 0x000fea0003800200 */
.L_x_121:
[----:B------:R-:W-:Y:S01]  /*0170*/  ISETP.GE.U32.AND P0, PT, R19, R0, PT ;  /* 0x000000001300720c */ /* 0x000fe20003f06070 */
[----:B------:R-:W-:-:S12]  /*0180*/  BSSY.RECONVERGENT B1, `(.L_x_123) ;  /* 0x00000a5000017945 */ /* 0x000fd80003800200 */
[----:B------:R-:W-:Y:S05]  /*0190*/  @P0 BRA `(.L_x_124) ;  /* 0x00000008008c0947 */ /* 0x000fea0003800000 */
[----:B------:R-:W-:Y:S01]  /*01a0*/  LOP3.LUT R5, RZ, R19, RZ, 0x33, !PT ;  /* 0x00000013ff057212 */ /* 0x000fe200078e33ff */
[----:B------:R-:W-:Y:S03]  /*01b0*/  BSSY.RECONVERGENT B2, `(.L_x_125) ;  /* 0x0000053000027945 */ /* 0x000fe60003800200 */
[----:B------:R-:W-:-:S04]  /*01c0*/  IADD3 R5, PT, PT, R4, -UR4, R5 ;  /* 0x8000000404057c10 */ /* 0x000fc8000fffe005 */
[C---:B------:R-:W-:Y:S01]  /*01d0*/  ISETP.GE.U32.AND P0, PT, R5.reuse, 0x2580, PT ;  /* 0x000025800500780c */ /* 0x040fe20003f06070 */
[----:B------:R-:W-:-:S05]  /*01e0*/  IMAD.HI.U32 R4, R5, -0x33333333, RZ ;  /* 0xcccccccd05047827 */ /* 0x000fca00078e00ff */
[----:B------:R-:W-:-:S04]  /*01f0*/  LEA.HI R4, R4, 0x1, RZ, 0x17 ;  /* 0x0000000104047811 */ /* 0x000fc800078fb8ff */
[----:B------:R-:W-:-:S03]  /*0200*/  LOP3.LUT R5, R4, 0xf, RZ, 0xc0, !PT ;  /* 0x0000000f04057812 */ /* 0x000fc600078ec0ff */
[----:B------:R-:W-:Y:S05]  /*0210*/  @!P0 BRA `(.L_x_126) ;  /* 0x0000000400308947 */ /* 0x000fea0003800000 */
[----:B------:R-:W-:Y:S01]  /*0220*/  LOP3.LUT R24, R4, 0xfffff0, RZ, 0xc0, !PT ;  /* 0x00fffff004187812 */ /* 0x000fe200078ec0ff */
[----:B------:R-:W-:Y:S01]  /*0230*/  BSSY.RECONVERGENT B3, `(.L_x_127) ;  /* 0x0000049000037945 */ /* 0x000fe20003800200 */
[C---:B------:R-:W-:Y:S02]  /*0240*/  VIADD R2, R19.reuse, 0x1400 ;  /* 0x0000140013027836 */ /* 0x040fe40000000000 */
[----:B------:R-:W-:Y:S02]  /*0250*/  VIADD R25, R19, UR4 ;  /* 0x0000000413197c36 */ /* 0x000fe40008000000 */
[----:B------:R-:W-:-:S07]  /*0260*/  IMAD.MOV R24, RZ, RZ, -R24 ;  /* 0x000000ffff187224 */ /* 0x000fce00078e0a18 */
.L_x_128:
[----:B------:R-:W0:Y:S02]  /*0270*/  LDC.64 R22, c[0x0][0x380] ;  /* 0x0000e000ff167b82 */ /* 0x000e240000000a00 */
[----:B0-----:R-:W-:-:S06]  /*0280*/  IMAD.WIDE.U32 R18, R25, 0x8, R22 ;  /* 0x0000000819127825 */ /* 0x001fcc00078e0016 */
[----:B------:R-:W2:Y:S01]  /*0290*/  LDG.E.64 R18, desc[UR10][R18.64] ;  /* 0x0000000a12127981 */ /* 0x000ea2000c1e1b00 */
[C---:B------:R-:W-:Y:S02]  /*02a0*/  VIADD R7, R25.reuse, 0x280 ;  /* 0x0000028019077836 */ /* 0x040fe40000000000 */
[----:B------:R-:W-:Y:S02]  /*02b0*/  VIADD R17, R25, 0x500 ;  /* 0x0000050019117836 */ /* 0x000fe40000000000 */
[----:B------:R-:W-:-:S04]  /*02c0*/  IMAD.WIDE.U32 R6, R7, 0x8, R22 ;  /* 0x0000000807067825 */ /* 0x000fc800078e0016 */
[--C-:B------:R-:W-:Y:S02]  /*02d0*/  IMAD.WIDE.U32 R16, R17, 0x8, R22.reuse ;  /* 0x0000000811107825 */ /* 0x100fe400078e0016 */
[----:B------:R-:W3:Y:S02]  /*02e0*/  LDG.E.64 R6, desc[UR10][R6.64] ;  /* 0x0000000a06067981 */ /* 0x000ee4000c1e1b00 */
[C---:B------:R-:W-:Y:S02]  /*02f0*/  VIADD R15, R25.reuse, 0x780 ;  /* 0x00000780190f7836 */ /* 0x040fe40000000000 */
[----:B------:R-:W4:Y:S01]  /*0300*/  LDG.E.64 R16, desc[UR10][R16.64] ;  /* 0x0000000a10107981 */ /* 0x000f22000c1e1b00 */
[----:B------:R-:W-:Y:S02]  /*0310*/  VIADD R13, R25, 0xa00 ;  /* 0x00000a00190d7836 */ /* 0x000fe40000000000 */
[----:B------:R-:W-:-:S04]  /*0320*/  IMAD.WIDE.U32 R14, R15, 0x8, R22 ;  /* 0x000000080f0e7825 */ /* 0x000fc800078e0016 */
[--C-:B------:R-:W-:Y:S02]  /*0330*/  IMAD.WIDE.U32 R12, R13, 0x8, R22.reuse ;  /* 0x000000080d0c7825 */ /* 0x100fe400078e0016 */
[----:B------:R-:W4:Y:S02]  /*0340*/  LDG.E.64 R14, desc[UR10][R14.64] ;  /* 0x0000000a0e0e7981 */ /* 0x000f24000c1e1b00 */
[C---:B------:R-:W-:Y:S02]  /*0350*/  VIADD R11, R25.reuse, 0xc80 ;  /* 0x00000c80190b7836 */ /* 0x040fe40000000000 */
[----:B------:R-:W4:Y:S01]  /*0360*/  LDG.E.64 R12, desc[UR10][R12.64] ;  /* 0x0000000a0c0c7981 */ /* 0x000f22000c1e1b00 */
[----:B------:R-:W-:Y:S02]  /*0370*/  VIADD R9, R25, 0xf00 ;  /* 0x00000f0019097836 */ /* 0x000fe40000000000 */
[----:B------:R-:W-:-:S04]  /*0380*/  IMAD.WIDE.U32 R10, R11, 0x8, R22 ;  /* 0x000000080b0a7825 */ /* 0x000fc800078e0016 */
[----:B------:R-:W-:Y:S02]  /*0390*/  IMAD.WIDE.U32 R8, R9, 0x8, R22 ;  /* 0x0000000809087825 */ /* 0x000fe400078e0016 */
[----:B------:R-:W4:Y:S04]  /*03a0*/  LDG.E.64 R10, desc[UR10][R10.64] ;  /* 0x0000000a0a0a7981 */ /* 0x000f28000c1e1b00 */
[----:B------:R-:W4:Y:S01]  /*03b0*/  LDG.E.64 R8, desc[UR10][R8.64] ;  /* 0x0000000a08087981 */ /* 0x000f22000c1e1b00 */
[----:B--2--5:R-:W-:Y:S01]  /*03c0*/  DADD R18, R18, R20 ;  /* 0x0000000012127229 */ /* 0x024fe20000000014 */
[----:B------:R-:W-:-:S04]  /*03d0*/  VIADD R21, R25, 0x1180 ;  /* 0x0000118019157836 */ /* 0x000fc80000000000 */
[----:B------:R-:W-:-:S06]  /*03e0*/  IMAD.WIDE.U32 R20, R21, 0x8, R22 ;  /* 0x0000000815147825 */ /* 0x000fcc00078e0016 */
[----:B------:R-:W2:Y:S01]  /*03f0*/  LDG.E.64 R20, desc[UR10][R20.64] ;  /* 0x0000000a14147981 */ /* 0x000ea2000c1e1b00 */
[----:B---3--:R-:W-:Y:S01]  /*0400*/  DADD R18, R18, R6 ;  /* 0x0000000012127229 */ /* 0x008fe20000000006 */
[----:B------:R-:W-:-:S04]  /*0410*/  VIADD R7, R25, 0x1400 ;  /* 0x0000140019077836 */ /* 0x000fc80000000000 */
[----:B------:R-:W-:-:S03]  /*0420*/  IMAD.WIDE.U32 R6, R7, 0x8, R22 ;  /* 0x0000000807067825 */ /* 0x000fc600078e0016 */
[----:B----4-:R-:W-:Y:S01]  /*0430*/  DADD R16, R18, R16 ;  /* 0x0000000012107229 */ /* 0x010fe20000000010 */
[----:B------:R-:W-:Y:S02]  /*0440*/  VIADD R19, R25, 0x1680 ;  /* 0x0000168019137836 */ /* 0x000fe40000000000 */
[----:B------:R-:W3:Y:S02]  /*0450*/  LDG.E.64 R6, desc[UR10][R6.64] ;  /* 0x0000000a06067981 */ /* 0x000ee4000c1e1b00 */
[----:B------:R-:W-:-:S03]  /*0460*/  IMAD.WIDE.U32 R18, R19, 0x8, R22 ;  /* 0x0000000813127825 */ /* 0x000fc600078e0016 */
[----:B------:R-:W-:Y:S01]  /*0470*/  DADD R14, R16, R14 ;  /* 0x00000000100e7229 */ /* 0x000fe2000000000e */
[----:B------:R-:W-:Y:S02]  /*0480*/  VIADD R17, R25, 0x1900 ;  /* 0x0000190019117836 */ /* 0x000fe40000000000 */
[----:B------:R-:W4:Y:S02]  /*0490*/  LDG.E.64 R18, desc[UR10][R18.64] ;  /* 0x0000000a12127981 */ /* 0x000f24000c1e1b00 */
        /* <DEDUP_REMOVED lines=12> */
[----:B------:R-:W-:-:S06]  /*0560*/  IMAD.WIDE.U32 R10, R11, 0x8, R22 ;  /* 0x000000080b0a7825 */ /* 0x000fcc00078e0016 */
[----:B------:R-:W4:Y:S01]  /*0570*/  LDG.E.64 R10, desc[UR10][R10.64] ;  /* 0x0000000a0a0a7981 */ /* 0x000f22000c1e1b00 */
[C---:B------:R-:W-:Y:S01]  /*0580*/  VIADD R27, R25.reuse, 0x2580 ;  /* 0x00002580191b7836 */ /* 0x040fe20000000000 */
[----:B--2---:R-:W-:Y:S01]  /*0590*/  DADD R20, R8, R20 ;  /* 0x0000000008147229 */ /* 0x004fe20000000014 */
[----:B------:R-:W-:-:S04]  /*05a0*/  VIADD R9, R25, 0x2300 ;  /* 0x0000230019097836 */ /* 0x000fc80000000000 */
[----:B------:R-:W-:-:S04]  /*05b0*/  IMAD.WIDE.U32 R8, R9, 0x8, R22 ;  /* 0x0000000809087825 */ /* 0x000fc800078e0016 */
[----:B------:R-:W-:Y:S02]  /*05c0*/  IMAD.WIDE.U32 R22, R27, 0x8, R22 ;  /* 0x000000081b167825 */ /* 0x000fe400078e0016 */
[----:B------:R-:W2:Y:S04]  /*05d0*/  LDG.E.64 R8, desc[UR10][R8.64] ;  /* 0x0000000a08087981 */ /* 0x000ea8000c1e1b00 */
[----:B------:R-:W2:Y:S01]  /*05e0*/  LDG.E.64 R22, desc[UR10][R22.64] ;  /* 0x0000000a16167981 */ /* 0x000ea2000c1e1b00 */
[----:B---3--:R-:W-:-:S08]  /*05f0*/  DADD R6, R20, R6 ;  /* 0x0000000014067229 */ /* 0x008fd00000000006 */
[----:B----4-:R-:W-:-:S08]  /*0600*/  DADD R6, R6, R18 ;  /* 0x0000000006067229 */ /* 0x010fd00000000012 */
[----:B------:R-:W-:-:S08]  /*0610*/  DADD R6, R6, R16 ;  /* 0x0000000006067229 */ /* 0x000fd00000000010 */
[----:B------:R-:W-:Y:S01]  /*0620*/  DADD R6, R6, R14 ;  /* 0x0000000006067229 */ /* 0x000fe2000000000e */
[----:B------:R-:W-:-:S07]  /*0630*/  VIADD R24, R24, 0x10 ;  /* 0x0000001018187836 */ /* 0x000fce0000000000 */
[----:B------:R-:W-:Y:S01]  /*0640*/  DADD R6, R6, R12 ;  /* 0x0000000006067229 */ /* 0x000fe2000000000c */
[----:B------:R-:W-:-:S07]  /*0650*/  ISETP.NE.AND P0, PT, R24, RZ, PT ;  /* 0x000000ff1800720c */ /* 0x000fce0003f05270 */
[----:B------:R-:W-:Y:S01]  /*0660*/  DADD R6, R6, R10 ;  /* 0x0000000006067229 */ /* 0x000fe2000000000a */
[----:B------:R-:W-:Y:S02]  /*0670*/  VIADD R2, R2, 0x2800 ;  /* 0x0000280002027836 */ /* 0x000fe40000000000 */
[----:B------:R-:W-:-:S05]  /*0680*/  VIADD R25, R25, 0x2800 ;  /* 0x0000280019197836 */ /* 0x000fca0000000000 */
[----:B--2---:R-:W-:-:S08]  /*0690*/  DADD R6, R6, R8 ;  /* 0x0000000006067229 */ /* 0x004fd00000000008 */
[----:B------:R-:W-:Y:S01]  /*06a0*/  DADD R20, R6, R22 ;  /* 0x0000000006147229 */ /* 0x000fe20000000016 */
[----:B------:R-:W-:Y:S10]  /*06b0*/  @P0 BRA `(.L_x_128) ;  /* 0xfffffff800ec0947 */ /* 0x000ff4000383ffff */
[----:B------:R-:W-:Y:S05]  /*06c0*/  BSYNC.RECONVERGENT B3 ;  /* 0x0000000000037941 */ /* 0x000fea0003800200 */
.L_x_127:
[----:B------:R-:W-:-:S07]  /*06d0*/  VIADD R19, R2, 0xffffec00 ;  /* 0xffffec0002137836 */ /* 0x000fce0000000000 */
.L_x_126:
[----:B------:R-:W-:Y:S05]  /*06e0*/  BSYNC.RECONVERGENT B2 ;  /* 0x0000000000027941 */ /* 0x000fea0003800200 */
.L_x_125:
[----:B------:R-:W-:-:S13]  /*06f0*/  ISETP.NE.AND P0, PT, R5, RZ, PT ;  /* 0x000000ff0500720c */ /* 0x000fda0003f05270 */
[----:B------:R-:W-:Y:S05]  /*0700*/  @!P0 BRA `(.L_x_124) ;  /* 0x0000000400308947 */ /* 0x000fea0003800000 */
[----:B------:R-:W-:Y:S01]  /*0710*/  ISETP.GE.U32.AND P0, PT, R5, 0x8, PT ;  /* 0x000000080500780c */ /* 0x000fe20003f06070 */
[----:B------:R-:W-:Y:S01]  /*0720*/  BSSY.RECONVERGENT B2, `(.L_x_129) ;  /* 0x0000026000027945 */ /* 0x000fe20003800200 */
[----:B------:R-:W-:-:S04]  /*0730*/  LOP3.LUT R2, R4, 0x7, RZ, 0xc0, !PT ;  /* 0x0000000704027812 */ /* 0x000fc800078ec0ff */
[----:B------:R-:W-:-:S07]  /*0740*/  ISETP.NE.AND P1, PT, R2, RZ, PT ;  /* 0x000000ff0200720c */ /* 0x000fce0003f25270 */
[----:B------:R-:W-:Y:S06]  /*0750*/  @!P0 BRA `(.L_x_130) ;  /* 0x0000000000888947 */ /* 0x000fec0003800000 */
[----:B------:R-:W0:Y:S01]  /*0760*/  LDC.64 R22, c[0x0][0x380] ;  /* 0x0000e000ff167b82 */ /* 0x000e220000000a00 */
[----:B------:R-:W-:-:S04]  /*0770*/  VIADD R5, R19, UR4 ;  /* 0x0000000413057c36 */ /* 0x000fc80008000000 */
[C---:B------:R-:W-:Y:S02]  /*0780*/  VIADD R15, R5.reuse, 0x280 ;  /* 0x00000280050f7836 */ /* 0x040fe40000000000 */
[C---:B------:R-:W-:Y:S02]  /*0790*/  VIADD R13, R5.reuse, 0x500 ;  /* 0x00000500050d7836 */ /* 0x040fe40000000000 */
[----:B0-----:R-:W-:-:S04]  /*07a0*/  IMAD.WIDE.U32 R16, R5, 0x8, R22 ;  /* 0x0000000805107825 */ /* 0x001fc800078e0016 */
[--C-:B------:R-:W-:Y:S02]  /*07b0*/  IMAD.WIDE.U32 R14, R15, 0x8, R22.reuse ;  /* 0x000000080f0e7825 */ /* 0x100fe400078e0016 */
[----:B------:R-:W2:Y:S02]  /*07c0*/  LDG.E.64 R16, desc[UR10][R16.64] ;  /* 0x0000000a10107981 */ /* 0x000ea4000c1e1b00 */
[----:B------:R-:W-:Y:S02]  /*07d0*/  IMAD.WIDE.U32 R12, R13, 0x8, R22 ;  /* 0x000000080d0c7825 */ /* 0x000fe400078e0016 */
[----:B------:R-:W3:Y:S02]  /*07e0*/  LDG.E.64 R14, desc[UR10][R14.64] ;  /* 0x0000000a0e0e7981 */ /* 0x000ee4000c1e1b00 */
[C---:B------:R-:W-:Y:S02]  /*07f0*/  VIADD R11, R5.reuse, 0x780 ;  /* 0x00000780050b7836 */ /* 0x040fe40000000000 */
[----:B------:R-:W4:Y:S01]  /*0800*/  LDG.E.64 R12, desc[UR10][R12.64] ;  /* 0x0000000a0c0c7981 */ /* 0x000f22000c1e1b00 */
[----:B------:R-:W-:-:S02]  /*0810*/  VIADD R9, R5, 0xa00 ;  /* 0x00000a0005097836 */ /* 0x000fc40000000000 */
[----:B------:R-:W-:-:S04]  /*0820*/  IMAD.WIDE.U32 R10, R11, 0x8, R22 ;  /* 0x000000080b0a7825 */ /* 0x000fc800078e0016 */
[--C-:B------:R-:W-:Y:S02]  /*0830*/  IMAD.WIDE.U32 R8, R9, 0x8, R22.reuse ;  /* 0x0000000809087825 */ /* 0x100fe400078e0016 */
[----:B------:R-:W4:Y:S02]  /*0840*/  LDG.E.64 R10, desc[UR10][R10.64] ;  /* 0x0000000a0a0a7981 */ /* 0x000f24000c1e1b00 */
[C---:B------:R-:W-:Y:S02]  /*0850*/  VIADD R7, R5.reuse, 0xc80 ;  /* 0x00000c8005077836 */ /* 0x040fe40000000000 */
[----:B------:R-:W4:Y:S01]  /*0860*/  LDG.E.64 R8, desc[UR10][R8.64] ;  /* 0x0000000a08087981 */ /* 0x000f22000c1e1b00 */
[----:B------:R-:W-:Y:S02]  /*0870*/  VIADD R25, R5, 0xf00 ;  /* 0x00000f0005197836 */ /* 0x000fe40000000000 */
[----:B------:R-:W-:-:S04]  /*0880*/  IMAD.WIDE.U32 R6, R7, 0x8, R22 ;  /* 0x0000000807067825 */ /* 0x000fc800078e0016 */
[--C-:B------:R-:W-:Y:S02]  /*0890*/  IMAD.WIDE.U32 R24, R25, 0x8, R22.reuse ;  /* 0x0000000819187825 */ /* 0x100fe400078e0016 */
[----:B------:R-:W4:Y:S02]  /*08a0*/  LDG.E.64 R6, desc[UR10][R6.64] ;  /* 0x0000000a06067981 */ /* 0x000f24000c1e1b00 */
[----:B------:R-:W-:Y:S02]  /*08b0*/  VIADD R5, R5, 0x1180 ;  /* 0x0000118005057836 */ /* 0x000fe40000000000 */
[----:B------:R-:W4:Y:S02]  /*08c0*/  LDG.E.64 R24, desc[UR10][R24.64] ;  /* 0x0000000a18187981 */ /* 0x000f24000c1e1b00 */
[----:B------:R-:W-:-:S06]  /*08d0*/  IMAD.WIDE.U32 R22, R5, 0x8, R22 ;  /* 0x0000000805167825 */ /* 0x000fcc00078e0016 */
        /* <DEDUP_REMOVED lines=10> */
.L_x_130:
[----:B------:R-:W-:Y:S05]  /*0980*/  BSYNC.RECONVERGENT B2 ;  /* 0x0000000000027941 */ /* 0x000fea0003800200 */
.L_x_129:
        /* <DEDUP_REMOVED lines=13> */
[--C-:B------:R-:W-:Y:S02]  /*0a60*/  IMAD.WIDE.U32 R12, R13, 0x8, R8.reuse ;  /* 0x000000080d0c7825 */ /* 0x100fe400078e0008 */
[----:B------:R-:W3:Y:S02]  /*0a70*/  LDG.E.64 R10, desc[UR10][R10.64] ;  /* 0x0000000a0a0a7981 */ /* 0x000ee4000c1e1b00 */
        /* <DEDUP_REMOVED lines=8> */
[----:B------:R-:W-:-:S11]  /*0b00*/  DADD R20, R20, R8 ;  /* 0x0000000014147229 */ /* 0x000fd60000000008 */
.L_x_132:
[----:B------:R-:W-:Y:S05]  /*0b10*/  BSYNC.RECONVERGENT B2 ;  /* 0x0000000000027941 */ /* 0x000fea0003800200 */
.L_x_131:
[----:B------:R-:W-:Y:S05]  /*0b20*/  @!P1 BRA `(.L_x_124) ;  /* 0x0000000000289947 */ /* 0x000fea0003800000 */
[----:B------:R-:W0:Y:S01]  /*0b30*/  LDC.64 R6, c[0x0][0x380] ;  /* 0x0000e000ff067b82 */ /* 0x000e220000000a00 */
[----:B------:R-:W-:Y:S02]  /*0b40*/  VIADD R9, R19, UR4 ;  /* 0x0000000413097c36 */ /* 0x000fe40008000000 */
[----:B------:R-:W-:-:S07]  /*0b50*/  IMAD.MOV R2, RZ, RZ, -R4 ;  /* 0x000000ffff027224 */ /* 0x000fce00078e0a04 */
.L_x_133:
[----:B0-----:R-:W-:-:S06]  /*0b60*/  IMAD.WIDE.U32 R4, R9, 0x8, R6 ;  /* 0x0000000809047825 */ /* 0x001fcc00078e0006 */
[----:B------:R-:W2:Y:S01]  /*0b70*/  LDG.E.64 R4, desc[UR10][R4.64] ;  /* 0x0000000a04047981 */ /* 0x000ea2000c1e1b00 */
[----:B------:R-:W-:Y:S02]  /*0b80*/  VIADD R2, R2, 0x1 ;  /* 0x0000000102027836 */ /* 0x000fe40000000000 */
[----:B------:R-:W-:-:S03]  /*0b90*/  VIADD R9, R9, 0x280 ;  /* 0x0000028009097836 */ /* 0x000fc60000000000 */
[----:B------:R-:W-:Y:S01]  /*0ba0*/  ISETP.NE.AND P0, PT, R2, RZ, PT ;  /* 0x000000ff0200720c */ /* 0x000fe20003f05270 */
[----:B--2--5:R-:W-:-:S12]  /*0bb0*/  DADD R20, R4, R20 ;  /* 0x0000000004147229 */ /* 0x024fd80000000014 */
[----:B------:R-:W-:Y:S05]  /*0bc0*/  @P0 BRA `(.L_x_133) ;  /* 0xfffffffc00e40947 */ /* 0x000fea000383ffff */
.L_x_124:
[----:B------:R-:W-:Y:S05]  /*0bd0*/  BSYNC.RECONVERGENT B1 ;  /* 0x0000000000017941 */ /* 0x000fea0003800200 */
.L_x_123:
[----:B------:R-:W-:-:S13]  /*0be0*/  ISETP.GE.U32.AND P0, PT, R0, 0x280, PT ;  /* 0x000002800000780c */ /* 0x000fda0003f06070 */
        /* <DEDUP_REMOVED lines=50> */
[----:B------:R-:W1:Y:S05]  /*0f10*/  LDS.128 R4, [UR4+0x50] ;  /* 0x00005004ff047984 */ /* 0x000e6a0008000c00 */
[----:B------:R-:W-:-:S08]  /*0f20*/  DADD R16, R16, R18 ;  /* 0x0000000010107229 */ /* 0x000fd00000000012 */
[----:B--2---:R-:W-:-:S08]  /*0f30*/  DADD R12, R16, R12 ;  /* 0x00000000100c7229 */ /* 0x004fd0000000000c */
[----:B------:R-:W-:Y:S02]  /*0f40*/  DADD R2, R12, R14 ;  /* 0x000000000c027229 */ /* 0x000fe4000000000e */
[----:B------:R-:W2:Y:S06]  /*0f50*/  LDS.128 R12, [UR4+0x60] ;  /* 0x00006004ff0c7984 */ /* 0x000eac0008000c00 */
[----:B0-----:R-:W-:-:S08]  /*0f60*/  DADD R2, R2, R8 ;  /* 0x0000000002027229 */ /* 0x001fd00000000008 */
[----:B------:R-:W-:Y:S01]  /*0f70*/  DADD R2, R2, R10 ;  /* 0x0000000002027229 */ /* 0x000fe2000000000a */
[----:B------:R-:W0:Y:S07]  /*0f80*/  LDS.128 R8, [UR4+0x70] ;  /* 0x00007004ff087984 */ /* 0x000e2e0008000c00 */
        /* <DEDUP_REMOVED lines=16> */
[----:B-1----:R-:W-:Y:S01]  /*1090*/  DADD R4, R2, R4 ;  /* 0x0000000002047229 */ /* 0x002fe20000000004 */
[----:B------:R-:W-:Y:S10]  /*10a0*/  BRA `(.L_x_135) ;  /* 0x0000001c00307947 */ /* 0x000ff40003800000 */
.L_x_134:
[----:B------:R-:W-:-:S04]  /*10b0*/  LOP3.LUT R2, R3, 0x3e0, RZ, 0xc0, !PT ;  /* 0x000003e003027812 */ /* 0x000fc800078ec0ff */
[----:B------:R-:W-:Y:S01]  /*10c0*/  LOP3.LUT R7, RZ, R2, RZ, 0x33, !PT ;  /* 0x00000002ff077212 */ /* 0x000fe200078e33ff */
[----:B------:R-:W-:Y:S02]  /*10d0*/  VIADD R5, R2, 0x20 ;  /* 0x0000002002057836 */ /* 0x000fe40000000000 */
[----:B------:R-:W0:Y:S02]  /*10e0*/  S2R R2, SR_LANEID ;  /* 0x0000000000027919 */ /* 0x000e240000000000 */
[----:B------:R-:W-:Y:S01]  /*10f0*/  IMAD.IADD R7, R0, 0x1, R7 ;  /* 0x0000000100077824 */ /* 0x000fe200078e0207 */
[----:B------:R-:W-:-:S04]  /*1100*/  ISETP.GT.U32.AND P0, PT, R5, R0, PT ;  /* 0x000000000500720c */ /* 0x000fc80003f04070 */
[----:B------:R-:W-:-:S05]  /*1110*/  SEL R7, R7, 0x1f, P0 ;  /* 0x0000001f07077807 */ /* 0x000fca0000000000 */
[----:B-----5:R-:W-:Y:S04]  /*1120*/  SHFL.DOWN PT, R4, R20, 0x1, R7 ;  /* 0x0820000014047989 */ /* 0x020fe800000e0007 */
[----:B------:R-:W1:Y:S01]  /*1130*/  SHFL.DOWN PT, R5, R21, 0x1, R7 ;  /* 0x0820000015057989 */ /* 0x000e6200000e0007 */
[C---:B0-----:R-:W-:Y:S01]  /*1140*/  ISETP.GE.AND P0, PT, R2.reuse, R7, PT ;  /* 0x000000070200720c */ /* 0x041fe20003f06270 */
[----:B------:R-:W-:Y:S01]  /*1150*/  VIADD R6, R2, 0x2 ;  /* 0x0000000202067836 */ /* 0x000fe20000000000 */
[----:B-1----:R-:W-:-:S10]  /*1160*/  DADD R4, R4, R20 ;  /* 0x0000000004047229 */ /* 0x002fd40000000014 */
        /* <DEDUP_REMOVED lines=11> */
[----:B------:R-:W-:-:S03]  /*1220*/  VIADD R6, R2, 0x8 ;  /* 0x0000000802067836 */ /* 0x000fc60000000000 */
[----:B------:R-:W0:Y:S02]  /*1230*/  SHFL.DOWN PT, R5, R11, 0x4, R7 ;  /* 0x088000000b057989 */ /* 0x000e2400000e0007 */
[----:B------:R-:W-:Y:S01]  /*1240*/  ISETP.GT.AND P1, PT, R6, R7, PT ;  /* 0x000000070600720c */ /* 0x000fe20003f24270 */
[----:B0-----:R-:W-:-:S10]  /*1250*/  DADD R4, R4, R10 ;  /* 0x0000000004047229 */ /* 0x001fd4000000000a */
[----:B------:R-:W-:Y:S02]  /*1260*/  FSEL R8, R10, R4, P0 ;  /* 0x000000040a087208 */ /* 0x000fe40000000000 */
[----:B------:R-:W-:Y:S02]  /*1270*/  FSEL R9, R11, R5, P0 ;  /* 0x000000050b097208 */ /* 0x000fe40000000000 */
[C---:B------:R-:W-:Y:S01]  /*1280*/  ISETP.NE.AND P0, PT, R2.reuse, RZ, PT ;  /* 0x000000ff0200720c */ /* 0x040fe20003f05270 */
[----:B------:R-:W-:Y:S01]  /*1290*/  SHFL.DOWN PT, R4, R8, 0x8, R7 ;  /* 0x0900000008047989 */ /* 0x000fe200000e0007 */
[----:B------:R-:W-:-:S03]  /*12a0*/  VIADD R2, R2, 0x10 ;  /* 0x0000001002027836 */ /* 0x000fc60000000000 */
[----:B------:R-:W0:Y:S08]  /*12b0*/  SHFL.DOWN PT, R5, R9, 0x8, R7 ;  /* 0x0900000009057989 */ /* 0x000e3000000e0007 */
[----:B------:R-:W1:Y:S01]  /*12c0*/  @!P0 S2R R13, SR_CgaCtaId ;  /* 0x00000000000d8919 */ /* 0x000e620000008800 */
[----:B------:R-:W-:-:S04]  /*12d0*/  @!P0 SHF.R.U32.HI R6, RZ, 0x2, R3 ;  /* 0x00000002ff068819 */ /* 0x000fc80000011603 */
[----:B------:R-:W-:Y:S01]  /*12e0*/  @!P0 LOP3.LUT R6, R6, 0xf8, RZ, 0xc0, !PT ;  /* 0x000000f806068812 */ /* 0x000fe200078ec0ff */
        /* <DEDUP_REMOVED lines=18> */
[----:B------:R-:W-:Y:S01]  /*1410*/  ISETP.GT.U32.AND P1, PT, R0, 0x20, PT ;  /* 0x000000200000780c */ /* 0x000fe20003f24070 */
[----:B0-----:R-:W-:-:S09]  /*1420*/  ULEA UR4, UR5, UR4, 0x18 ;  /* 0x0000000405047291 */ /* 0x001fd2000f8ec0ff */
[----:B------:R-:W0:Y:S04]  /*1430*/  LDS.128 R12, [UR4+0x20] ;  /* 0x00002004ff0c7984 */ /* 0x000e280008000c00 */
[----:B------:R-:W1:Y:S01]  /*1440*/  LDS.128 R8, [UR4+0x30] ;  /* 0x00003004ff087984 */ /* 0x000e620008000c00 */
[----:B0-----:R-:W-:-:S10]  /*1450*/  DADD R12, R4, R12 ;  /* 0x00000000040c7229 */ /* 0x001fd4000000000c */
[----:B------:R-:W-:Y:S02]  /*1460*/  FSEL R2, R12, R4, P1 ;  /* 0x000000040c027208 */ /* 0x000fe40000800000 */
[----:B------:R-:W-:Y:S02]  /*1470*/  FSEL R3, R13, R5, P1 ;  /* 0x000000050d037208 */ /* 0x000fe40000800000 */
[----:B------:R-:W-:Y:S01]  /*1480*/  ISETP.GT.U32.AND P1, PT, R0, 0x40, PT ;  /* 0x000000400000780c */ /* 0x000fe20003f24070 */
[----:B------:R-:W0:Y:S03]  /*1490*/  LDS.128 R4, [UR4+0x40] ;  /* 0x00004004ff047984 */ /* 0x000e260008000c00 */
[----:B------:R-:W-:-:S10]  /*14a0*/  DADD R14, R2, R14 ;  /* 0x00000000020e7229 */ /* 0x000fd4000000000e */
[----:B------:R-:W-:Y:S02]  /*14b0*/  FSEL R2, R14, R2, P1 ;  /* 0x000000020e027208 */ /* 0x000fe40000800000 */
[----:B------:R-:W-:Y:S02]  /*14c0*/  FSEL R3, R15, R3, P1 ;  /* 0x000000030f037208 */ /* 0x000fe40000800000 */
[----:B------:R-:W-:-:S04]  /*14d0*/  ISETP.GT.U32.AND P1, PT, R0, 0x60, PT ;  /* 0x000000600000780c */ /* 0x000fc80003f24070 */
[----:B-1----:R-:W-:-:S10]  /*14e0*/  DADD R8, R8, R2 ;  /* 0x0000000008087229 */ /* 0x002fd40000000002 */
[----:B------:R-:W-:Y:S02]  /*14f0*/  FSEL R2, R8, R2, P1 ;  /* 0x0000000208027208 */ /* 0x000fe40000800000 */
[----:B------:R-:W-:Y:S02]  /*1500*/  FSEL R3, R9, R3, P1 ;  /* 0x0000000309037208 */ /* 0x000fe40000800000 */
[----:B------:R-:W-:-:S04]  /*1510*/  ISETP.GT.U32.AND P1, PT, R0, 0x80, PT ;  /* 0x000000800000780c */ /* 0x000fc80003f24070 */
[----:B------:R-:W-:-:S10]  /*1520*/  DADD R10, R2, R10 ;  /* 0x00000000020a7229 */ /* 0x000fd4000000000a */
[----:B------:R-:W-:Y:S02]  /*1530*/  FSEL R2, R10, R2, P1 ;  /* 0x000000020a027208 */ /* 0x000fe40000800000 */
[----:B------:R-:W-:Y:S02]  /*1540*/  FSEL R3, R11, R3, P1 ;  /* 0x000000030b037208 */ /* 0x000fe40000800000 */
[----:B------:R-:W1:Y:S01]  /*1550*/  LDS.128 R8, [UR4+0x50] ;  /* 0x00005004ff087984 */ /* 0x000e620008000c00 */
[----:B------:R-:W-:-:S03]  /*1560*/  ISETP.GT.U32.AND P1, PT, R0, 0xa0, PT ;  /* 0x000000a00000780c */ /* 0x000fc60003f24070 */
[----:B0-----:R-:W-:-:S10]  /*1570*/  DADD R4, R4, R2 ;  /* 0x0000000004047229 */ /* 0x001fd40000000002 */
[----:B------:R-:W-:Y:S02]  /*1580*/  FSEL R2, R4, R2, P1 ;  /* 0x0000000204027208 */ /* 0x000fe40000800000 */
[----:B------:R-:W-:Y:S02]  /*1590*/  FSEL R3, R5, R3, P1 ;  /* 0x0000000305037208 */ /* 0x000fe40000800000 */
[----:B------:R-:W-:-:S04]  /*15a0*/  ISETP.GT.U32.AND P1, PT, R0, 0xc0, PT ;  /* 0x000000c00000780c */ /* 0x000fc80003f24070 */
[----:B------:R-:W-:-:S10]  /*15b0*/  DADD R6, R2, R6 ;  /* 0x0000000002067229 */ /* 0x000fd40000000006 */
[----:B------:R-:W-:Y:S02]  /*15c0*/  FSEL R2, R6, R2, P1 ;  /* 0x0000000206027208 */ /* 0x000fe40000800000 */
[----:B------:R-:W-:Y:S02]  /*15d0*/  FSEL R3, R7, R3, P1 ;  /* 0x0000000307037208 */ /* 0x000fe40000800000 */
[----:B------:R-:W0:Y:S01]  /*15e0*/  LDS.128 R4, [UR4+0x60] ;  /* 0x00006004ff047984 */ /* 0x000e220008000c00 */
[----:B------:R-:W-:-:S03]  /*15f0*/  ISETP.GT.U32.AND P1, PT, R0, 0xe0, PT ;  /* 0x000000e00000780c */ /* 0x000fc60003f24070 */
        /* <DEDUP_REMOVED lines=43> */
[----:B------:R-:W1:Y:S01]  /*18b0*/  LDS.64 R2, [UR4+0xb0] ;  /* 0x0000b004ff027984 */ /* 0x000e620008000a00 */
        /* <DEDUP_REMOVED lines=8> */
[----:B------:R-:W-:-:S04]  /*1940*/  ISETP.GT.U32.AND P1, PT, R0, 0x260, PT ;  /* 0x000002600000780c */ /* 0x000fc80003f24070 */
[----:B-1----:R-:W-:-:S10]  /*1950*/  DADD R2, R2, R4 ;  /* 0x0000000002027229 */ /* 0x002fd40000000004 */
[----:B------:R-:W-:Y:S02]  /*1960*/  FSEL R4, R2, R4, P1 ;  /* 0x0000000402047208 */ /* 0x000fe40000800000 */
[----:B------:R-:W-:Y:S01]  /*1970*/  FSEL R5, R3, R5, P1 ;  /* 0x0000000503057208 */ /* 0x000fe20000800000 */
[----:B------:R-:W-:Y:S06]  /*1980*/  BRA `(.L_x_135) ;  /* 0x0000001000f87947 */ /* 0x000fec0003800000 */
.L_x_120:
[----:B------:R-:W0:Y:S01]  /*1990*/  S2R R5, SR_TID.X ;  /* 0x0000000000057919 */ /* 0x000e220000002100 */
[----:B------:R-:W1:Y:S02]  /*19a0*/  LDCU.64 UR6, c[0x0][0x380] ;  /* 0x00007000ff0677ac */ /* 0x000e640008000a00 */
[----:B-1----:R-:W-:Y:S02]  /*19b0*/  IMAD.U32 R6, RZ, RZ, UR6 ;  /* 0x00000006ff067e24 */ /* 0x002fe4000f8e00ff */
[----:B------:R-:W-:Y:S01]  /*19c0*/  IMAD.U32 R7, RZ, RZ, UR7 ;  /* 0x00000007ff077e24 */ /* 0x000fe2000f8e00ff */
[----:B0-----:R-:W-:-:S05]  /*19d0*/  IADD3 R21, PT, PT, R5, UR4, RZ ;  /* 0x0000000405157c10 */ /* 0x001fca000fffe0ff */
[----:B------:R-:W-:-:S05]  /*19e0*/  IMAD.WIDE.U32 R20, R21, 0x8, R6 ;  /* 0x0000000815147825 */ /* 0x000fca00078e0006 */
[----:B------:R-:W2:Y:S04]  /*19f0*/  LDG.E.64 R14, desc[UR10][R20.64] ;  /* 0x0000000a140e7981 */ /* 0x000ea8000c1e1b00 */
[----:B------:R-:W2:Y:S04]  /*1a00*/  LDG.E.64 R16, desc[UR10][R20.64+0x1400] ;  /* 0x0014000a14107981 */ /* 0x000ea8000c1e1b00 */
[----:B------:R-:W3:Y:S04]  /*1a10*/  LDG.E.64 R18, desc[UR10][R20.64+0x2800] ;  /* 0x0028000a14127981 */ /* 0x000ee8000c1e1b00 */
[----:B------:R-:W4:Y:S04]  /*1a20*/  LDG.E.64 R12, desc[UR10][R20.64+0x3c00] ;  /* 0x003c000a140c7981 */ /* 0x000f28000c1e1b00 */
[----:B------:R-:W5:Y:S04]  /*1a30*/  LDG.E.64 R10, desc[UR10][R20.64+0x5000] ;  /* 0x0050000a140a7981 */ /* 0x000f68000c1e1b00 */
[----:B------:R-:W5:Y:S04]  /*1a40*/  LDG.E.64 R8, desc[UR10][R20.64+0x6400] ;  /* 0x0064000a14087981 */ /* 0x000f68000c1e1b00 */
[----:B------:R-:W5:Y:S04]  /*1a50*/  LDG.E.64 R2, desc[UR10][R20.64+0x7800] ;  /* 0x0078000a14027981 */ /* 0x000f68000c1e1b00 */
[----:B------:R-:W5:Y:S01]  /*1a60*/  LDG.E.64 R28, desc[UR10][R20.64+0x8c00] ;  /* 0x008c000a141c7981 */ /* 0x000f62000c1e1b00 */
[----:B------:R-:W-:Y:S01]  /*1a70*/  ISETP.GE.U32.AND P0, PT, R0, UR8, PT ;  /* 0x0000000800007c0c */ /* 0x000fe2000bf06070 */
[----:B--2---:R-:W-:-:S08]  /*1a80*/  DADD R14, R14, R16 ;  /* 0x000000000e0e7229 */ /* 0x004fd00000000010 */
[----:B---3--:R-:W-:-:S08]  /*1a90*/  DADD R14, R18, R14 ;  /* 0x00000000120e7229 */ /* 0x008fd0000000000e */
[----:B----4-:R-:W-:-:S08]  /*1aa0*/  DADD R12, R12, R14 ;  /* 0x000000000c0c7229 */ /* 0x010fd0000000000e */
[----:B-----5:R-:W-:-:S08]  /*1ab0*/  DADD R10, R10, R12 ;  /* 0x000000000a0a7229 */ /* 0x020fd0000000000c */
[----:B------:R-:W-:-:S08]  /*1ac0*/  DADD R8, R8, R10 ;  /* 0x0000000008087229 */ /* 0x000fd0000000000a */
[----:B------:R-:W-:-:S08]  /*1ad0*/  DADD R2, R2, R8 ;  /* 0x0000000002027229 */ /* 0x000fd00000000008 */
[----:B------:R-:W-:Y:S01]  /*1ae0*/  DADD R28, R28, R2 ;  /* 0x000000001c1c7229 */ /* 0x000fe20000000002 */
[----:B------:R-:W-:Y:S10]  /*1af0*/  @!P0 BRA `(.L_x_136) ;  /* 0x0000000c00708947 */ /* 0x000ff40003800000 */
[----:B------:R-:W-:Y:S01]  /*1b00*/  UIMAD UR12, UR13, 0x1400, UR4 ;  /* 0x000014000d0c78a4 */ /* 0x000fe2000f8e0204 */
[----:B------:R-:W-:Y:S01]  /*1b10*/  VIADD R0, R4, 0xffffec00 ;  /* 0xffffec0004007836 */ /* 0x000fe20000000000 */
[----:B------:R-:W-:Y:S01]  /*1b20*/  UIADD3 UR5, UPT, UPT, UR9, UR13, URZ ;  /* 0x0000000d09057290 */ /* 0x000fe2000fffe0ff */
[----:B------:R-:W-:-:S03]  /*1b30*/  LOP3.LUT R3, RZ, R5, RZ, 0x33, !PT ;  /* 0x00000005ff037212 */ /* 0x000fc600078e33ff */
[----:B------:R-:W-:Y:S01]  /*1b40*/  ISETP.LT.U32.AND P0, PT, R0, UR12, PT ;  /* 0x0000000c00007c0c */ /* 0x000fe2000bf01070 */
[----:B------:R-:W-:Y:S01]  /*1b50*/  UIMAD UR5, UR5, 0x1400, URZ ;  /* 0x00001400050578a4 */ /* 0x000fe2000f8e02ff */
[----:B------:R-:W-:-:S05]  /*1b60*/  IADD3 R3, PT, PT, R4, -UR8, R3 ;  /* 0x8000000804037c10 */ /* 0x000fca000fffe003 */
[----:B------:R-:W-:Y:S01]  /*1b70*/  IMAD.U32 R8, RZ, RZ, UR5 ;  /* 0x00000005ff087e24 */ /* 0x000fe2000f8e00ff */
[----:B------:R-:W-:Y:S01]  /*1b80*/  UMOV UR6, UR5 ;  /* 0x0000000500067c82 */ /* 0x000fe20008000000 */
[----:B------:R-:W-:Y:S01]  /*1b90*/  VIADD R2, R3, -UR4 ;  /* 0x8000000403027c36 */ /* 0x000fe20008000000 */
[----:B------:R-:W-:Y:S02]  /*1ba0*/  UMOV UR4, URZ ;  /* 0x000000ff00047c82 */ /* 0x000fe40008000000 */
[----:B------:R-:W-:Y:S01]  /*1bb0*/  IADD3 R5, PT, PT, R8, 0x1400, R5 ;  /* 0x0000140008057810 */ /* 0x000fe20007ffe005 */
[----:B------:R-:W-:Y:S06]  /*1bc0*/  @P0 BRA `(.L_x_137) ;  /* 0x0000000000840947 */ /* 0x000fec0003800000 */
[----:B------:R-:W0:Y:S01]  /*1bd0*/  LDC R4, c[0x0][0x3a8] ;  /* 0x0000ea00ff047b82 */ /* 0x000e220000000800 */
[----:B------:R-:W1:Y:S07]  /*1be0*/  LDCU UR7, c[0x0][0x3ac] ;  /* 0x00007580ff0777ac */ /* 0x000e6e0008000800 */
[----:B------:R-:W2:Y:S02]  /*1bf0*/  LDC.64 R6, c[0x0][0x380] ;  /* 0x0000e000ff067b82 */ /* 0x000ea40000000a00 */
.L_x_138:
[----:B------:R-:W3:Y:S02]  /*1c00*/  S2R R25, SR_TID.X ;  /* 0x0000000000197919 */ /* 0x000ee40000002100 */
[----:B---3--:R-:W-:-:S04]  /*1c10*/  VIADD R25, R25, UR12 ;  /* 0x0000000c19197c36 */ /* 0x008fc80008000000 */
[----:B--2---:R-:W-:-:S05]  /*1c20*/  IMAD.WIDE.U32 R24, R25, 0x8, R6 ;  /* 0x0000000819187825 */ /* 0x004fca00078e0006 */
        /* <DEDUP_REMOVED lines=8> */
[----:B0-----:R-:W-:-:S05]  /*1cb0*/  VIADD R3, R4, -UR12 ;  /* 0x8000000c04037c36 */ /* 0x001fca0008000000 */
[----:B------:R-:W-:Y:S01]  /*1cc0*/  ISETP.GE.U32.AND P0, PT, R3, UR8, PT ;  /* 0x0000000803007c0c */ /* 0x000fe2000bf06070 */
        /* <DEDUP_REMOVED lines=8> */
[----:B------:R-:W-:Y:S10]  /*1d50*/  @!P0 BRA `(.L_x_136) ;  /* 0x0000000800d88947 */ /* 0x000ff40003800000 */
[----:B-1----:R-:W-:Y:S01]  /*1d60*/  UMOV UR13, UR7 ;  /* 0x00000007000d7c82 */ /* 0x002fe20008000000 */
[----:B------:R-:W-:Y:S01]  /*1d70*/  UIADD3 UR4, UPT, UPT, UR4, 0x1, URZ ;  /* 0x0000000104047890 */ /* 0x000fe2000fffe0ff */
[----:B------:R-:W-:Y:S01]  /*1d80*/  VIADD R2, R2, -UR8 ;  /* 0x8000000802027c36 */ /* 0x000fe20008000000 */
[----:B------:R-:W-:Y:S01]  /*1d90*/  UIMAD UR12, UR13, 0x1400, UR12 ;  /* 0x000014000d0c78a4 */ /* 0x000fe2000f8e020c */
[----:B------:R-:W-:Y:S01]  /*1da0*/  VIADD R5, R5, UR8 ;  /* 0x0000000805057c36 */ /* 0x000fe20008000000 */
[----:B------:R-:W-:-:S04]  /*1db0*/  UIADD3 UR6, UPT, UPT, UR8, UR6, URZ ;  /* 0x0000000608067290 */ /* 0x000fc8000fffe0ff */
[----:B------:R-:W-:-:S13]  /*1dc0*/  ISETP.LT.U32.AND P0, PT, R0, UR12, PT ;  /* 0x0000000c00007c0c */ /* 0x000fda000bf01070 */
[----:B------:R-:W-:Y:S05]  /*1dd0*/  @!P0 BRA `(.L_x_138) ;  /* 0xfffffffc00888947 */ /* 0x000fea000383ffff */
.L_x_137:
[----:B------:R-:W0:Y:S01]  /*1de0*/  S2R R9, SR_TID.X ;  /* 0x0000000000097919 */ /* 0x000e220000002100 */
[----:B------:R-:W-:Y:S01]  /*1df0*/  VIADD R0, R4, -UR12 ;  /* 0x8000000c04007c36 */ /* 0x000fe20008000000 */
[----:B------:R-:W-:Y:S04]  /*1e00*/  BSSY.RECONVERGENT B1, `(.L_x_136) ;  /* 0x00000ab000017945 */ /* 0x000fe80003800200 */
[----:B0-----:R-:W-:-:S04]  /*1e10*/  ISETP.GE.AND P0, PT, R9, R0, PT ;  /* 0x000000000900720c */ /* 0x001fc80003f06270 */
[----:B------:R-:W-:-:S13]  /*1e20*/  ISETP.LE.U32.OR P0, PT, R4, UR12, P0 ;  /* 0x0000000c04007c0c */ /* 0x000fda0008703470 */
[----:B------:R-:W-:Y:S05]  /*1e30*/  @P0 BRA `(.L_x_139) ;  /* 0x00000008009c0947 */ /* 0x000fea0003800000 */
[----:B------:R-:W-:Y:S01]  /*1e40*/  UIMAD UR7, UR4, UR13, URZ ;  /* 0x0000000d040772a4 */ /* 0x000fe2000f8e02ff */
[----:B------:R-:W-:Y:S01]  /*1e50*/  LOP3.LUT R3, RZ, R9, RZ, 0x33, !PT ;  /* 0x00000009ff037212 */ /* 0x000fe200078e33ff */
[----:B------:R-:W-:Y:S01]  /*1e60*/  BSSY.RECONVERGENT B2, `(.L_x_140) ;  /* 0x0000056000027945 */ /* 0x000fe20003800200 */
[----:B------:R-:W-:Y:S02]  /*1e70*/  IMAD.MOV.U32 R0, RZ, RZ, R9 ;  /* 0x000000ffff007224 */ /* 0x000fe400078e0009 */
[----:B------:R-:W-:Y:S01]  /*1e80*/  IADD3 R4, PT, PT, R4, -UR5, R3 ;  /* 0x8000000504047c10 */ /* 0x000fe2000fffe003 */
[----:B------:R-:W-:-:S04]  /*1e90*/  IMAD.U32 R3, RZ, RZ, UR7 ;  /* 0x00000007ff037e24 */ /* 0x000fc8000f8e00ff */
[----:B------:R-:W-:-:S04]  /*1ea0*/  IMAD R4, R3, -0x1400, R4 ;  /* 0xffffec0003047824 */ /* 0x000fc800078e0204 */
[C---:B------:R-:W-:Y:S01]  /*1eb0*/  IMAD.HI.U32 R3, R4.reuse, -0x33333333, RZ ;  /* 0xcccccccd04037827 */ /* 0x040fe200078e00ff */
[----:B------:R-:W-:-:S04]  /*1ec0*/  ISETP.GE.U32.AND P0, PT, R4, 0x2580, PT ;  /* 0x000025800400780c */ /* 0x000fc80003f06070 */
[----:B------:R-:W-:-:S04]  /*1ed0*/  LEA.HI R3, R3, 0x1, RZ, 0x17 ;  /* 0x0000000103037811 */ /* 0x000fc800078fb8ff */
[----:B------:R-:W-:-:S05]  /*1ee0*/  LOP3.LUT R4, R3, 0xf, RZ, 0xc0, !PT ;  /* 0x0000000f03047812 */ /* 0x000fca00078ec0ff */
[----:B------:R-:W-:Y:S05]  /*1ef0*/  @!P0 BRA `(.L_x_141) ;  /* 0x0000000400308947 */ /* 0x000fea0003800000 */
[----:B------:R-:W-:Y:S01]  /*1f00*/  IMAD.HI.U32 R0, R2, -0x33333333, RZ ;  /* 0xcccccccd02007827 */ /* 0x000fe200078e00ff */
[----:B------:R-:W-:Y:S04]  /*1f10*/  BSSY.RECONVERGENT B3, `(.L_x_142) ;  /* 0x0000049000037945 */ /* 0x000fe80003800200 */
[----:B------:R-:W-:-:S04]  /*1f20*/  LEA.HI R0, R0, 0x1, RZ, 0x17 ;  /* 0x0000000100007811 */ /* 0x000fc800078fb8ff */
[----:B------:R-:W-:Y:S02]  /*1f30*/  LOP3.LUT R26, R0, 0xfffff0, RZ, 0xc0, !PT ;  /* 0x00fffff0001a7812 */ /* 0x000fe400078ec0ff */
[----:B------:R-:W-:-:S03]  /*1f40*/  LOP3.LUT R0, R9, 0x1400, RZ, 0xfc, !PT ;  /* 0x0000140009007812 */ /* 0x000fc600078efcff */
[----:B------:R-:W-:-:S07]  /*1f50*/  IMAD.MOV R26, RZ, RZ, -R26 ;  /* 0x000000ffff1a7224 */ /* 0x000fce00078e0a1a */
.L_x_143:
[C---:B------:R-:W-:Y:S02]  /*1f60*/  VIADD R23, R5.reuse, 0xffffec00 ;  /* 0xffffec0005177836 */ /* 0x040fe40000000000 */
[----:B------:R-:W-:Y:S02]  /*1f70*/  VIADD R19, R5, 0xffffee80 ;  /* 0xffffee8005137836 */ /* 0x000fe40000000000 */
[----:B------:R-:W-:-:S04]  /*1f80*/  IMAD.WIDE.U32 R22, R23, 0x8, R6 ;  /* 0x0000000817167825 */ /* 0x000fc800078e0006 */
[--C-:B------:R-:W-:Y:S02]  /*1f90*/  IMAD.WIDE.U32 R18, R19, 0x8, R6.reuse ;  /* 0x0000000813127825 */ /* 0x100fe400078e0006 */
[----:B------:R-:W2:Y:S02]  /*1fa0*/  LDG.E.64 R22, desc[UR10][R22.64] ;  /* 0x0000000a16167981 */ /* 0x000ea4000c1e1b00 */
[C---:B------:R-:W-:Y:S02]  /*1fb0*/  VIADD R17, R5.reuse, 0xfffff100 ;  /* 0xfffff10005117836 */ /* 0x040fe40000000000 */
[----:B------:R-:W3:Y:S01]  /*1fc0*/  LDG.E.64 R18, desc[UR10][R18.64] ;  /* 0x0000000a12127981 */ /* 0x000ee2000c1e1b00 */
[----:B------:R-:W-:Y:S02]  /*1fd0*/  VIADD R15, R5, 0xfffff380 ;  /* 0xfffff380050f7836 */ /* 0x000fe40000000000 */
[----:B------:R-:W-:-:S04]  /*1fe0*/  IMAD.WIDE.U32 R16, R17, 0x8, R6 ;  /* 0x0000000811107825 */ /* 0x000fc800078e0006 */
[--C-:B------:R-:W-:Y:S02]  /*1ff0*/  IMAD.WIDE.U32 R14, R15, 0x8, R6.reuse ;  /* 0x000000080f0e7825 */ /* 0x100fe400078e0006 */
[----:B------:R-:W4:Y:S02]  /*2000*/  LDG.E.64 R16, desc[UR10][R16.64] ;  /* 0x0000000a10107981 */ /* 0x000f24000c1e1b00 */
[C---:B------:R-:W-:Y:S02]  /*2010*/  VIADD R13, R5.reuse, 0xfffff600 ;  /* 0xfffff600050d7836 */ /* 0x040fe40000000000 */
[----:B------:R-:W5:Y:S01]  /*2020*/  LDG.E.64 R14, desc[UR10][R14.64] ;  /* 0x0000000a0e0e7981 */ /* 0x000f62000c1e1b00 */
[----:B------:R-:W-:Y:S02]  /*2030*/  VIADD R11, R5, 0xfffff880 ;  /* 0xfffff880050b7836 */ /* 0x000fe40000000000 */
[----:B------:R-:W-:-:S04]  /*2040*/  IMAD.WIDE.U32 R12, R13, 0x8, R6 ;  /* 0x000000080d0c7825 */ /* 0x000fc800078e0006 */
[--C-:B------:R-:W-:Y:S02]  /*2050*/  IMAD.WIDE.U32 R10, R11, 0x8, R6.reuse ;  /* 0x000000080b0a7825 */ /* 0x100fe400078e0006 */
[----:B------:R-:W5:Y:S02]  /*2060*/  LDG.E.64 R12, desc[UR10][R12.64] ;  /* 0x0000000a0c0c7981 */ /* 0x000f64000c1e1b00 */
[C---:B------:R-:W-:Y:S02]  /*2070*/  VIADD R9, R5.reuse, 0xfffffb00 ;  /* 0xfffffb0005097836 */ /* 0x040fe40000000000 */
[----:B------:R-:W5:Y:S01]  /*2080*/  LDG.E.64 R10, desc[UR10][R10.64] ;  /* 0x0000000a0a0a7981 */ /* 0x000f62000c1e1b00 */
[----:B------:R-:W-:Y:S02]  /*2090*/  VIADD R21, R5, 0xfffffd80 ;  /* 0xfffffd8005157836 */ /* 0x000fe40000000000 */
[----:B------:R-:W-:-:S04]  /*20a0*/  IMAD.WIDE.U32 R8, R9, 0x8, R6 ;  /* 0x0000000809087825 */ /* 0x000fc800078e0006 */
[----:B------:R-:W-:Y:S02]  /*20b0*/  IMAD.WIDE.U32 R20, R21, 0x8, R6 ;  /* 0x0000000815147825 */ /* 0x000fe400078e0006 */
[----:B------:R-:W5:Y:S04]  /*20c0*/  LDG.E.64 R8, desc[UR10][R8.64] ;  /* 0x0000000a08087981 */ /* 0x000f68000c1e1b00 */
[----:B------:R-:W5:Y:S01]  /*20d0*/  LDG.E.64 R20, desc[UR10][R20.64] ;  /* 0x0000000a14147981 */ /* 0x000f62000c1e1b00 */
[----:B------:R-:W-:Y:S01]  /*20e0*/  VIADD R25, R5, 0x280 ;  /* 0x0000028005197836 */ /* 0x000fe20000000000 */
[----:B--2---:R-:W-:-:S08]  /*20f0*/  DADD R22, R22, R28 ;  /* 0x0000000016167229 */ /* 0x004fd0000000001c */
[----:B---3--:R-:W-:Y:S01]  /*2100*/  DADD R18, R22, R18 ;  /* 0x0000000016127229 */ /* 0x008fe20000000012 */
[----:B------:R-:W-:-:S06]  /*2110*/  IMAD.WIDE.U32 R22, R5, 0x8, R6 ;  /* 0x0000000805167825 */ /* 0x000fcc00078e0006 */
[----:B------:R-:W2:Y:S01]  /*2120*/  LDG.E.64 R22, desc[UR10][R22.64] ;  /* 0x0000000a16167981 */ /* 0x000ea2000c1e1b00 */
[----:B----4-:R-:W-:Y:S01]  /*2130*/  DADD R16, R18, R16 ;  /* 0x0000000012107229 */ /* 0x010fe20000000010 */
[----:B------:R-:W-:-:S04]  /*2140*/  IMAD.WIDE.U32 R18, R25, 0x8, R6 ;  /* 0x0000000819127825 */ /* 0x000fc800078e0006 */
[----:B------:R-:W-:Y:S02]  /*2150*/  VIADD R25, R5, 0x500 ;  /* 0x0000050005197836 */ /* 0x000fe40000000000 */
[----:B------:R-:W3:Y:S01]  /*2160*/  LDG.E.64 R18, desc[UR10][R18.64] ;  /* 0x0000000a12127981 */ /* 0x000ee2000c1e1b00 */
[----:B-----5:R-:W-:Y:S01]  /*2170*/  DADD R14, R16, R14 ;  /* 0x00000000100e7229 */ /* 0x020fe2000000000e */
[----:B------:R-:W-:-:S04]  /*2180*/  IMAD.WIDE.U32 R16, R25, 0x8, R6 ;  /* 0x0000000819107825 */ /* 0x000fc800078e0006 */
[----:B------:R-:W-:Y:S02]  /*2190*/  VIADD R25, R5, 0x780 ;  /* 0x0000078005197836 */ /* 0x000fe40000000000 */
[----:B------:R-:W4:Y:S01]  /*21a0*/  LDG.E.64 R16, desc[UR10][R16.64] ;  /* 0x0000000a10107981 */ /* 0x000f22000c1e1b00 */
[----:B------:R-:W-:Y:S01]  /*21b0*/  DADD R12, R14, R12 ;  /* 0x000000000e0c7229 */ /* 0x000fe2000000000c */
[----:B------:R-:W-:-:S04]  /*21c0*/  IMAD.WIDE.U32 R14, R25, 0x8, R6 ;  /* 0x00000008190e7825 */ /* 0x000fc800078e0006 */
[----:B------:R-:W-:Y:S02]  /*21d0*/  VIADD R25, R5, 0xa00 ;  /* 0x00000a0005197836 */ /* 0x000fe40000000000 */
[----:B------:R-:W5:Y:S01]  /*21e0*/  LDG.E.64 R14, desc[UR10][R14.64] ;  /* 0x0000000a0e0e7981 */ /* 0x000f62000c1e1b00 */
        /* <DEDUP_REMOVED lines=9> */
[----:B------:R-:W-:Y:S01]  /*2280*/  IMAD.WIDE.U32 R8, R25, 0x8, R6 ;  /* 0x0000000819087825 */ /* 0x000fe200078e0006 */
[----:B------:R-:W-:-:S05]  /*2290*/  IADD3 R25, PT, PT, R5, 0x1180, RZ ;  /* 0x0000118005197810 */ /* 0x000fca0007ffe0ff */
[----:B------:R-:W5:Y:S01]  /*22a0*/  LDG.E.64 R8, desc[UR10][R8.64] ;  /* 0x0000000a08087981 */ /* 0x000f62000c1e1b00 */
[----:B------:R-:W-:-:S06]  /*22b0*/  IMAD.WIDE.U32 R24, R25, 0x8, R6 ;  /* 0x0000000819187825 */ /* 0x000fcc00078e0006 */
[----:B------:R-:W5:Y:S01]  /*22c0*/  LDG.E.64 R24, desc[UR10][R24.64] ;  /* 0x0000000a18187981 */ /* 0x000f62000c1e1b00 */
[----:B------:R-:W-:Y:S02]  /*22d0*/  VIADD R26, R26, 0x10 ;  /* 0x000000101a1a7836 */ /* 0x000fe40000000000 */
[----:B------:R-:W-:Y:S02]  /*22e0*/  VIADD R0, R0, 0x2800 ;  /* 0x0000280000007836 */ /* 0x000fe40000000000 */
[----:B------:R-:W-:Y:S01]  /*22f0*/  VIADD R5, R5, 0x2800 ;  /* 0x0000280005057836 */ /* 0x000fe20000000000 */
[----:B------:R-:W-:Y:S01]  /*2300*/  ISETP.NE.AND P0, PT, R26, RZ, PT ;  /* 0x000000ff1a00720c */ /* 0x000fe20003f05270 */
        /* <DEDUP_REMOVED lines=9> */
[----:B------:R-:W-:Y:S05]  /*23a0*/  BSYNC.RECONVERGENT B3 ;  /* 0x0000000000037941 */ /* 0x000fea0003800200 */
.L_x_142:
[----:B------:R-:W-:-:S07]  /*23b0*/  VIADD R0, R0, 0xffffec00 ;  /* 0xffffec0000007836 */ /* 0x000fce0000000000 */
.L_x_141:
[----:B------:R-:W-:Y:S05]  /*23c0*/  BSYNC.RECONVERGENT B2 ;  /* 0x0000000000027941 */ /* 0x000fea0003800200 */
.L_x_140:
[----:B------:R-:W-:-:S13]  /*23d0*/  ISETP.NE.AND P0, PT, R4, RZ, PT ;  /* 0x000000ff0400720c */ /* 0x000fda0003f05270 */
[----:B------:R-:W-:Y:S05]  /*23e0*/  @!P0 BRA `(.L_x_139) ;  /* 0x0000000400308947 */ /* 0x000fea0003800000 */
[----:B------:R-:W-:Y:S01]  /*23f0*/  ISETP.GE.U32.AND P0, PT, R4, 0x8, PT ;  /* 0x000000080400780c */ /* 0x000fe20003f06070 */
[----:B------:R-:W-:Y:S01]  /*2400*/  BSSY.RECONVERGENT B2, `(.L_x_144) ;  /* 0x0000025000027945 */ /* 0x000fe20003800200 */
[----:B------:R-:W-:-:S04]  /*2410*/  LOP3.LUT R22, R3, 0x7, RZ, 0xc0, !PT ;  /* 0x0000000703167812 */ /* 0x000fc800078ec0ff */
[----:B------:R-:W-:-:S07]  /*2420*/  ISETP.NE.AND P1, PT, R22, RZ, PT ;  /* 0x000000ff1600720c */ /* 0x000fce0003f25270 */
[----:B------:R-:W-:Y:S06]  /*2430*/  @!P0 BRA `(.L_x_145) ;  /* 0x0000000000848947 */ /* 0x000fec0003800000 */
[----:B------:R-:W-:-:S04]  /*2440*/  VIADD R19, R0, UR12 ;  /* 0x0000000c00137c36 */ /* 0x000fc80008000000 */
[----:B------:R-:W-:-:S04]  /*2450*/  IMAD.WIDE.U32 R4, R19, 0x8, R6 ;  /* 0x0000000813047825 */ /* 0x000fc800078e0006 */
[C---:B------:R-:W-:Y:S02]  /*2460*/  VIADD R17, R19.reuse, 0x280 ;  /* 0x0000028013117836 */ /* 0x040fe40000000000 */
[----:B------:R-:W2:Y:S01]  /*2470*/  LDG.E.64 R4, desc[UR10][R4.64] ;  /* 0x0000000a04047981 */ /* 0x000ea2000c1e1b00 */
        /* <DEDUP_REMOVED lines=14> */
[--C-:B------:R-:W-:Y:S02]  /*2560*/  IMAD.WIDE.U32 R20, R21, 0x8, R6.reuse ;  /* 0x0000000815147825 */ /* 0x100fe400078e0006 */
[----:B------:R-:W5:Y:S02]  /*2570*/  LDG.E.64 R8, desc[UR10][R8.64] ;  /* 0x0000000a08087981 */ /* 0x000f64000c1e1b00 */
[----:B------:R-:W-:Y:S02]  /*2580*/  VIADD R19, R19, 0x1180 ;  /* 0x0000118013137836 */ /* 0x000fe40000000000 */
[----:B------:R-:W5:Y:S02]  /*2590*/  LDG.E.64 R20, desc[UR10][R20.64] ;  /* 0x0000000a14147981 */ /* 0x000f64000c1e1b00 */
[----:B------:R-:W-:-:S06]  /*25a0*/  IMAD.WIDE.U32 R18, R19, 0x8, R6 ;  /* 0x0000000813127825 */ /* 0x000fcc00078e0006 */
        /* <DEDUP_REMOVED lines=10> */
.L_x_145:
[----:B------:R-:W-:Y:S05]  /*2650*/  BSYNC.RECONVERGENT B2 ;  /* 0x0000000000027941 */ /* 0x000fea0003800200 */
.L_x_144:
[----:B------:R-:W-:Y:S05]  /*2660*/  @!P1 BRA `(.L_x_139) ;  /* 0x0000000000909947 */ /* 0x000fea0003800000 */
[----:B------:R-:W-:Y:S01]  /*2670*/  ISETP.GE.U32.AND P0, PT, R22, 0x4, PT ;  /* 0x000000041600780c */ /* 0x000fe20003f06070 */
[----:B------:R-:W-:Y:S01]  /*2680*/  BSSY.RECONVERGENT B2, `(.L_x_146) ;  /* 0x0000014000027945 */ /* 0x000fe20003800200 */
[----:B------:R-:W-:-:S11]  /*2690*/  LOP3.LUT P1, RZ, R3, 0x3, RZ, 0xc0, !PT ;  /* 0x0000000303ff7812 */ /* 0x000fd6000782c0ff */
[----:B------:R-:W-:Y:S05]  /*26a0*/  @!P0 BRA `(.L_x_147) ;  /* 0x0000000000448947 */ /* 0x000fea0003800000 */
        /* <DEDUP_REMOVED lines=8> */
[----:B------:R-:W-:Y:S02]  /*2730*/  VIADD R13, R3, 0x780 ;  /* 0x00000780030d7836 */ /* 0x000fe40000000000 */
[----:B------:R-:W4:Y:S02]  /*2740*/  LDG.E.64 R10, desc[UR10][R10.64] ;  /* 0x0000000a0a0a7981 */ /* 0x000f24000c1e1b00 */
[----:B------:R-:W-:-:S06]  /*2750*/  IMAD.WIDE.U32 R12, R13, 0x8, R6 ;  /* 0x000000080d0c7825 */ /* 0x000fcc00078e0006 */
[----:B------:R-:W5:Y:S01]  /*2760*/  LDG.E.64 R12, desc[UR10][R12.64] ;  /* 0x0000000a0c0c7981 */ /* 0x000f62000c1e1b00 */
[----:B------:R-:W-:Y:S01]  /*2770*/  VIADD R0, R0, 0xa00 ;  /* 0x00000a0000007836 */ /* 0x000fe20000000000 */
[----:B--2---:R-:W-:-:S08]  /*2780*/  DADD R28, R28, R4 ;  /* 0x000000001c1c7229 */ /* 0x004fd00000000004 */
[----:B---3--:R-:W-:-:S08]  /*2790*/  DADD R28, R28, R8 ;  /* 0x000000001c1c7229 */ /* 0x008fd00000000008 */
[----:B----4-:R-:W-:-:S08]  /*27a0*/  DADD R28, R28, R10 ;  /* 0x000000001c1c7229 */ /* 0x010fd0000000000a */
[----:B-----5:R-:W-:-:S11]  /*27b0*/  DADD R28, R28, R12 ;  /* 0x000000001c1c7229 */ /* 0x020fd6000000000c */
.L_x_147:
[----:B------:R-:W-:Y:S05]  /*27c0*/  BSYNC.RECONVERGENT B2 ;  /* 0x0000000000027941 */ /* 0x000fea0003800200 */
.L_x_146:
[----:B------:R-:W-:Y:S05]  /*27d0*/  @!P1 BRA `(.L_x_139) ;  /* 0x0000000000349947 */ /* 0x000fea0003800000 */
[----:B------:R-:W-:-:S04]  /*27e0*/  IMAD.HI.U32 R2, R2, -0x33333333, RZ ;  /* 0xcccccccd02027827 */ /* 0x000fc800078e00ff */
[----:B------:R-:W-:Y:S01]  /*27f0*/  VIADD R5, R0, UR6 ;  /* 0x0000000600057c36 */ /* 0x000fe20008000000 */
[----:B------:R-:W-:-:S04]  /*2800*/  LOP3.LUT R2, R2, 0xffff, RZ, 0xc0, !PT ;  /* 0x0000ffff02027812 */ /* 0x000fc800078ec0ff */
[----:B------:R-:W-:-:S04]  /*2810*/  LEA.HI R2, R2, 0x1, RZ, 0x17 ;  /* 0x0000000102027811 */ /* 0x000fc800078fb8ff */
[----:B------:R-:W-:-:S05]  /*2820*/  LOP3.LUT R2, R2, 0x3, RZ, 0xc0, !PT ;  /* 0x0000000302027812 */ /* 0x000fca00078ec0ff */
[----:B------:R-:W-:-:S07]  /*2830*/  IMAD.MOV R0, RZ, RZ, -R2 ;  /* 0x000000ffff007224 */ /* 0x000fce00078e0a02 */
.L_x_148:
[----:B------:R-:W-:-:S06]  /*2840*/  IMAD.WIDE.U32 R2, R5, 0x8, R6 ;  /* 0x0000000805027825 */ /* 0x000fcc00078e0006 */
[----:B------:R-:W2:Y:S01]  /*2850*/  LDG.E.64 R2, desc[UR10][R2.64] ;  /* 0x0000000a02027981 */ /* 0x000ea2000c1e1b00 */
[----:B------:R-:W-:Y:S02]  /*2860*/  VIADD R0, R0, 0x1 ;  /* 0x0000000100007836 */ /* 0x000fe40000000000 */
[----:B------:R-:W-:-:S03]  /*2870*/  VIADD R5, R5, 0x280 ;  /* 0x0000028005057836 */ /* 0x000fc60000000000 */
[----:B------:R-:W-:Y:S01]  /*2880*/  ISETP.NE.AND P0, PT, R0, RZ, PT ;  /* 0x000000ff0000720c */ /* 0x000fe20003f05270 */
[----:B--2---:R-:W-:-:S12]  /*2890*/  DADD R28, R2, R28 ;  /* 0x00000000021c7229 */ /* 0x004fd8000000001c */
[----:B------:R-:W-:Y:S05]  /*28a0*/  @P0 BRA `(.L_x_148) ;  /* 0xfffffffc00e40947 */ /* 0x000fea000383ffff */
.L_x_139:
[----:B------:R-:W-:Y:S05]  /*28b0*/  BSYNC.RECONVERGENT B1 ;  /* 0x0000000000017941 */ /* 0x000fea0003800200 */
.L_x_136:
[----:B------:R-:W0:Y:S01]  /*28c0*/  S2R R0, SR_LANEID ;  /* 0x0000000000007919 */ /* 0x000e220000000000 */
[----:B------:R-:W-:Y:S04]  /*28d0*/  SHFL.DOWN PT, R2, R28, 0x1, 0x1f ;  /* 0x08201f001c027f89 */ /* 0x000fe800000e0000 */
[----:B------:R-:W2:Y:S01]  /*28e0*/  SHFL.DOWN PT, R3, R29, 0x1, 0x1f ;  /* 0x08201f001d037f89 */ /* 0x000ea200000e0000 */
[----:B------:R-:W3:Y:S01]  /*28f0*/  S2R R11, SR_TID.X ;  /* 0x00000000000b7919 */ /* 0x000ee20000002100 */
[----:B--2---:R-:W-:Y:S01]  /*2900*/  DADD R2, R2, R28 ;  /* 0x0000000002027229 */ /* 0x004fe2000000001c */
[C---:B0-----:R-:W-:Y:S02]  /*2910*/  ISETP.GT.AND P0, PT, R0.reuse, 0x1e, PT ;  /* 0x0000001e0000780c */ /* 0x041fe40003f04270 */
[----:B------:R-:W-:-:S07]  /*2920*/  ISETP.NE.AND P1, PT, R0, RZ, PT ;  /* 0x000000ff0000720c */ /* 0x000fce0003f25270 */
[----:B------:R-:W-:Y:S02]  /*2930*/  FSEL R4, R28, R2, P0 ;  /* 0x000000021c047208 */ /* 0x000fe40000000000 */
[----:B------:R-:W-:Y:S02]  /*2940*/  FSEL R5, R29, R3, P0 ;  /* 0x000000031d057208 */ /* 0x000fe40000000000 */
[----:B------:R-:W-:Y:S01]  /*2950*/  ISETP.GT.AND P0, PT, R0, 0x1d, PT ;  /* 0x0000001d0000780c */ /* 0x000fe20003f04270 */
[----:B------:R-:W-:Y:S04]  /*2960*/  SHFL.DOWN PT, R2, R4, 0x2, 0x1f ;  /* 0x08401f0004027f89 */ /* 0x000fe800000e0000 */
[----:B------:R-:W0:Y:S01]  /*2970*/  SHFL.DOWN PT, R3, R5, 0x2, 0x1f ;  /* 0x08401f0005037f89 */ /* 0x000e2200000e0000 */
[----:B------:R-:W2:Y:S01]  /*2980*/  @!P1 S2R R10, SR_CgaCtaId ;  /* 0x00000000000a9919 */ /* 0x000ea20000008800 */
        /* <DEDUP_REMOVED lines=12> */
[----:B---3--:R-:W-:Y:S01]  /*2a50*/  @!P1 SHF.R.U32.HI R6, RZ, 0x2, R11 ;  /* 0x00000002ff069819 */ /* 0x008fe2000001160b */
[----:B------:R-:W0:Y:S01]  /*2a60*/  SHFL.DOWN PT, R3, R9, 0x8, 0x1f ;  /* 0x09001f0009037f89 */ /* 0x000e2200000e0000 */
[----:B--2---:R-:W-:-:S02]  /*2a70*/  @!P1 LEA R7, R10, R7, 0x18 ;  /* 0x000000070a079211 */ /* 0x004fc400078ec0ff */
        /* <DEDUP_REMOVED lines=19> */
[----:B------:R-:W3:Y:S04]  /*2bb0*/  LDS.128 R12, [UR4+0x30] ;  /* 0x00003004ff0c7984 */ /* 0x000ee80008000c00 */
[----:B------:R-:W4:Y:S01]  /*2bc0*/  LDS.128 R8, [UR4+0x40] ;  /* 0x00004004ff087984 */ /* 0x000f220008000c00 */
[----:B0-----:R-:W-:-:S03]  /*2bd0*/  DADD R16, R4, R16 ;  /* 0x0000000004107229 */ /* 0x001fc60000000010 */
[----:B--2---:R-:W0:Y:S05]  /*2be0*/  LDS.128 R4, [UR4+0x50] ;  /* 0x00005004ff047984 */ /* 0x004e2a0008000c00 */
[----:B------:R-:W-:-:S08]  /*2bf0*/  DADD R16, R16, R18 ;  /* 0x0000000010107229 */ /* 0x000fd00000000012 */
[----:B---3--:R-:W-:-:S08]  /*2c00*/  DADD R12, R16, R12 ;  /* 0x00000000100c7229 */ /* 0x008fd0000000000c */
[----:B------:R-:W-:Y:S02]  /*2c10*/  DADD R2, R12, R14 ;  /* 0x000000000c027229 */ /* 0x000fe4000000000e */
[----:B------:R-:W2:Y:S06]  /*2c20*/  LDS.128 R12, [UR4+0x60] ;  /* 0x00006004ff0c7984 */ /* 0x000eac0008000c00 */
[----:B----4-:R-:W-:-:S08]  /*2c30*/  DADD R2, R2, R8 ;  /* 0x0000000002027229 */ /* 0x010fd00000000008 */
[----:B------:R-:W-:Y:S01]  /*2c40*/  DADD R2, R2, R10 ;  /* 0x0000000002027229 */ /* 0x000fe2000000000a */
[----:B------:R-:W3:Y:S07]  /*2c50*/  LDS.128 R8, [UR4+0x70] ;  /* 0x00007004ff087984 */ /* 0x000eee0008000c00 */
[----:B0-----:R-:W-:-:S08]  /*2c60*/  DADD R2, R2, R4 ;  /* 0x0000000002027229 */ /* 0x001fd00000000004 */
[----:B------:R-:W-:Y:S01]  /*2c70*/  DADD R2, R2, R6 ;  /* 0x0000000002027229 */ /* 0x000fe20000000006 */
[----:B------:R-:W0:Y:S07]  /*2c80*/  LDS.128 R4, [UR4+0x80] ;  /* 0x00008004ff047984 */ /* 0x000e2e0008000c00 */
[----:B--2---:R-:W-:-:S08]  /*2c90*/  DADD R2, R2, R12 ;  /* 0x0000000002027229 */ /* 0x004fd0000000000c */
[----:B------:R-:W-:Y:S01]  /*2ca0*/  DADD R2, R2, R14 ;  /* 0x0000000002027229 */ /* 0x000fe2000000000e */
[----:B------:R-:W2:Y:S07]  /*2cb0*/  LDS.128 R12, [UR4+0x90] ;  /* 0x00009004ff0c7984 */ /* 0x000eae0008000c00 */
[----:B---3--:R-:W-:-:S08]  /*2cc0*/  DADD R2, R2, R8 ;  /* 0x0000000002027229 */ /* 0x008fd00000000008 */
[----:B------:R-:W-:Y:S01]  /*2cd0*/  DADD R2, R2, R10 ;  /* 0x0000000002027229 */ /* 0x000fe2000000000a */
[----:B------:R-:W3:Y:S07]  /*2ce0*/  LDS.128 R8, [UR4+0xa0] ;  /* 0x0000a004ff087984 */ /* 0x000eee0008000c00 */
[----:B0-----:R-:W-:Y:S01]  /*2cf0*/  DADD R2, R2, R4 ;  /* 0x0000000002027229 */ /* 0x001fe20000000004 */
[----:B------:R-:W0:Y:S07]  /*2d00*/  LDS.64 R4, [UR4+0xb0] ;  /* 0x0000b004ff047984 */ /* 0x000e2e0008000a00 */
[----:B------:R-:W-:-:S08]  /*2d10*/  DADD R2, R2, R6 ;  /* 0x0000000002027229 */ /* 0x000fd00000000006 */
[----:B--2---:R-:W-:-:S08]  /*2d20*/  DADD R2, R2, R12 ;  /* 0x0000000002027229 */ /* 0x004fd0000000000c */
[----:B------:R-:W-:-:S08]  /*2d30*/  DADD R2, R2, R14 ;  /* 0x0000000002027229 */ /* 0x000fd0000000000e */
[----:B---3--:R-:W-:-:S08]  /*2d40*/  DADD R2, R2, R8 ;  /* 0x0000000002027229 */ /* 0x008fd00000000008 */
[----:B------:R-:W-:-:S08]  /*2d50*/  DADD R2, R2, R10 ;  /* 0x0000000002027229 */ /* 0x000fd0000000000a */
[----:B0-----:R-:W-:-:S11]  /*2d60*/  DADD R4, R2, R4 ;  /* 0x0000000002047229 */ /* 0x001fd60000000004 */
.L_x_135:
[----:B-1----:R-:W-:Y:S05]  /*2d70*/  BSYNC.RECONVERGENT B0 ;  /* 0x0000000000007941 */ /* 0x002fea0003800200 */
.L_x_119:
[----:B------:R-:W-:Y:S05]  /*2d80*/  @P0 EXIT ;  /* 0x000000000000094d */ /* 0x000fea0003800000 */
[----:B------:R-:W1:Y:S02]  /*2d90*/  LDCU.64 UR4, c[0x0][0x388] ;  /* 0x00007100ff0477ac */ /* 0x000e640008000a00 */
[----:B-1----:R-:W-:-:S06]  /*2da0*/  UIMAD.WIDE.U32 UR4, UR9, 0x8, UR4 ;  /* 0x00000008090478a5 */ /* 0x002fcc000f8e0004 */
[----:B--2---:R-:W-:Y:S02]  /*2db0*/  IMAD.U32 R2, RZ, RZ, UR4 ;  /* 0x00000004ff027e24 */ /* 0x004fe4000f8e00ff */
[----:B------:R-:W-:-:S05]  /*2dc0*/  IMAD.U32 R3, RZ, RZ, UR5 ;  /* 0x00000005ff037e24 */ /* 0x000fca000f8e00ff */
[----:B------:R-:W-:Y:S01]  /*2dd0*/  STG.E.64 desc[UR10][R2.64], R4 ;  /* 0x0000000402007986 */ /* 0x000fe2000c101b0a */
[----:B------:R-:W-:Y:S05]  /*2de0*/  EXIT ;  /* 0x000000000000794d */ /* 0x000fea0003800000 */
.L_x_149:
        /* <DEDUP_REMOVED lines=9> */
.L_x_196:


//--------------------- .text._ZN3cub18CUB_300001_SM_10006detail6reduce28DeviceReduceSingleTileKernelINS2_10policy_hubIdjN4cuda3std3__44plusIdEEE10Policy1000EN6thrust24THRUST_300001_SM_1000_NS6detail15normal_iteratorINSD_10device_ptrIdEEEEPdjS9_ddNS7_10__identityEEEvT0_T1_T2_T3_T4_T6_ --------------------------
	.section	.text._ZN3cub18CUB_300001_SM_10006detail6reduce28DeviceReduceSingleTileKernelINS2_10policy_hubIdjN4cuda3std3__44plusIdEEE10Policy1000EN6thrust24THRUST_300001_SM_1000_NS6detail15normal_iteratorINSD_10device_ptrIdEEEEPdjS9_ddNS7_10__identityEEEvT0_T1_T2_T3_T4_T6_,"ax",@progbits
	.align	128
        .global         _ZN3cub18CUB_300001_SM_10006detail6reduce28DeviceReduceSingleTileKernelINS2_10policy_hubIdjN4cuda3std3__44plusIdEEE10Policy1000EN6thrust24THRUST_300001_SM_1000_NS6detail15normal_iteratorINSD_10device_ptrIdEEEEPdjS9_ddNS7_10__identityEEEvT0_T1_T2_T3_T4_T6_
        .type           _ZN3cub18CUB_300001_SM_10006detail6reduce28DeviceReduceSingleTileKernelINS2_10policy_hubIdjN4cuda3std3__44plusIdEEE10Policy1000EN6thrust24THRUST_300001_SM_1000_NS6detail15normal_iteratorINSD_10device_ptrIdEEEEPdjS9_ddNS7_10__identityEEEvT0_T1_T2_T3_T4_T6_,@function
        .size           _ZN3cub18CUB_300001_SM_10006detail6reduce28DeviceReduceSingleTileKernelINS2_10policy_hubIdjN4cuda3std3__44plusIdEEE10Policy1000EN6thrust24THRUST_300001_SM_1000_NS6detail15normal_iteratorINSD_10device_ptrIdEEEEPdjS9_ddNS7_10__identityEEEvT0_T1_T2_T3_T4_T6_,(.L_x_197 - _ZN3cub18CUB_300001_SM_10006detail6reduce28DeviceReduceSingleTileKernelINS2_10policy_hubIdjN4cuda3std3__44plusIdEEE10Policy1000EN6thrust24THRUST_300001_SM_1000_NS6detail15normal_iteratorINSD_10device_ptrIdEEEEPdjS9_ddNS7_10__identityEEEvT0_T1_T2_T3_T4_T6_)
        .other          _ZN3cub18CUB_300001_SM_10006detail6reduce28DeviceReduceSingleTileKernelINS2_10policy_hubIdjN4cuda3std3__44plusIdEEE10Policy1000EN6thrust24THRUST_300001_SM_1000_NS6detail15normal_iteratorINSD_10device_ptrIdEEEEPdjS9_ddNS7_10__identityEEEvT0_T1_T2_T3_T4_T6_,@"STO_CUDA_ENTRY STV_DEFAULT"
_ZN3cub18CUB_300001_SM_10006detail6reduce28DeviceReduceSingleTileKernelINS2_10policy_hubIdjN4cuda3std3__44plusIdEEE10Policy1000EN6thrust24THRUST_300001_SM_1000_NS6detail15normal_iteratorINSD_10device_ptrIdEEEEPdjS9_ddNS7_10__identityEEEvT0_T1_T2_T3_T4_T6_:
.text._ZN3cub18CUB_300001_SM_10006detail6reduce28DeviceReduceSingleTileKernelINS2_10policy_hubIdjN4cuda3std3__44plusIdEEE10Policy1000EN6thrust24THRUST_300001_SM_1000_NS6detail15normal_iteratorINSD_10device_ptrIdEEEEPdjS9_ddNS7_10__identityEEEvT0_T1_T2_T3_T4_T6_:
        /* <DEDUP_REMOVED lines=13> */
.L_x_150:
[----:B------:R-:W-:Y:S01]  /*00d0*/  ISETP.GT.U32.AND P0, PT, R2, 0x13ff, PT ;  /* 0x000013ff0200780c */ /* 0x000fe20003f04070 */
[----:B------:R-:W-:-:S12]  /*00e0*/  BSSY.RECONVERGENT B0, `(.L_x_151) ;  /* 0x0000280000007945 */ /* 0x000fd80003800200 */
        /* <DEDUP_REMOVED lines=11> */
.L_x_154:
[----:B------:R-:W-:Y:S05]  /*01a0*/  BSYNC.RECONVERGENT B1 ;  /* 0x0000000000017941 */ /* 0x000fea0003800200 */
.L_x_153:
[----:B------:R-:W-:Y:S01]  /*01b0*/  ISETP.GE.U32.AND P0, PT, R41, R2, PT ;  /* 0x000000022900720c */ /* 0x000fe20003f06070 */
[----:B------:R-:W-:-:S12]  /*01c0*/  BSSY.RECONVERGENT B1, `(.L_x_155) ;  /* 0x0000073000017945 */ /* 0x000fd80003800200 */
[----:B------:R-:W-:Y:S05]  /*01d0*/  @P0 BRA `(.L_x_156) ;  /* 0x0000000400c40947 */ /* 0x000fea0003800000 */
[----:B------:R-:W-:Y:S01]  /*01e0*/  LOP3.LUT R5, RZ, R41, RZ, 0x33, !PT ;  /* 0x00000029ff057212 */ /* 0x000fe200078e33ff */
[----:B------:R-:W-:Y:S04]  /*01f0*/  BSSY.RECONVERGENT B2, `(.L_x_157) ;  /* 0x0000034000027945 */ /* 0x000fe80003800200 */
[----:B------:R-:W-:-:S04]  /*0200*/  IMAD.IADD R5, R5, 0x1, R2 ;  /* 0x0000000105057824 */ /* 0x000fc800078e0202 */
[C---:B------:R-:W-:Y:S01]  /*0210*/  IMAD.HI.U32 R40, R5.reuse, -0x33333333, RZ ;  /* 0xcccccccd05287827 */ /* 0x040fe200078e00ff */
[----:B------:R-:W-:-:S04]  /*0220*/  ISETP.GE.U32.AND P1, PT, R5, 0x2580, PT ;  /* 0x000025800500780c */ /* 0x000fc80003f26070 */
[----:B------:R-:W-:-:S04]  /*0230*/  LEA.HI R40, R40, 0x1, RZ, 0x17 ;  /* 0x0000000128287811 */ /* 0x000fc800078fb8ff */
[----:B------:R-:W-:-:S04]  /*0240*/  LOP3.LUT R42, R40, 0xf, RZ, 0xc0, !PT ;  /* 0x0000000f282a7812 */ /* 0x000fc800078ec0ff */
[----:B------:R-:W-:Y:S01]  /*0250*/  ISETP.NE.AND P0, PT, R42, RZ, PT ;  /* 0x000000ff2a00720c */ /* 0x000fe20003f05270 */
[----:B------:R-:W-:-:S12]  /*0260*/  @!P1 BRA `(.L_x_158) ;  /* 0x0000000000b09947 */ /* 0x000fd80003800000 */
[----:B------:R-:W0:Y:S01]  /*0270*/  LDC.64 R4, c[0x0][0x380] ;  /* 0x0000e000ff047b82 */ /* 0x000e220000000a00 */
[----:B------:R-:W-:-:S05]  /*0280*/  LOP3.LUT R0, R40, 0xfffff0, RZ, 0xc0, !PT ;  /* 0x00fffff028007812 */ /* 0x000fca00078ec0ff */
[----:B------:R-:W-:Y:S02]  /*0290*/  IMAD.MOV R0, RZ, RZ, -R0 ;  /* 0x000000ffff007224 */ /* 0x000fe400078e0a00 */
[----:B0-----:R-:W-:-:S03]  /*02a0*/  IMAD.WIDE.U32 R4, R41, 0x8, R4 ;  /* 0x0000000829047825 */ /* 0x001fc600078e0004 */
[----:B------:R-:W-:-:S05]  /*02b0*/  IADD3 R4, P1, PT, R4, 0xa000, RZ ;  /* 0x0000a00004047810 */ /* 0x000fca0007f3e0ff */
[----:B------:R-:W-:-:S08]  /*02c0*/  IMAD.X R5, RZ, RZ, R5, P1 ;  /* 0x000000ffff057224 */ /* 0x000fd000008e0605 */
.L_x_159:
        /* <DEDUP_REMOVED lines=38> */
.L_x_158:
[----:B------:R-:W-:Y:S05]  /*0530*/  BSYNC.RECONVERGENT B2 ;  /* 0x0000000000027941 */ /* 0x000fea0003800200 */
.L_x_157:
[----:B------:R-:W-:Y:S05]  /*0540*/  @!P0 BRA `(.L_x_156) ;  /* 0x0000000000e88947 */ /* 0x000fea0003800000 */
[----:B------:R-:W-:Y:S01]  /*0550*/  ISETP.GE.U32.AND P0, PT, R42, 0x8, PT ;  /* 0x000000082a00780c */ /* 0x000fe20003f06070 */
[----:B------:R-:W-:Y:S01]  /*0560*/  BSSY.RECONVERGENT B2, `(.L_x_160) ;  /* 0x0000017000027945 */ /* 0x000fe20003800200 */
[----:B------:R-:W-:-:S04]  /*0570*/  LOP3.LUT R22, R40, 0x7, RZ, 0xc0, !PT ;  /* 0x0000000728167812 */ /* 0x000fc800078ec0ff */
[----:B------:R-:W-:-:S07]  /*0580*/  ISETP.NE.AND P1, PT, R22, RZ, PT ;  /* 0x000000ff1600720c */ /* 0x000fce0003f25270 */
[----:B------:R-:W-:Y:S06]  /*0590*/  @!P0 BRA `(.L_x_161) ;  /* 0x00000000004c8947 */ /* 0x000fec0003800000 */
[----:B------:R-:W0:Y:S02]  /*05a0*/  LDC.64 R4, c[0x0][0x380] ;  /* 0x0000e000ff047b82 */ /* 0x000e240000000a00 */
[----:B0-----:R-:W-:-:S05]  /*05b0*/  IMAD.WIDE.U32 R20, R41, 0x8, R4 ;  /* 0x0000000829147825 */ /* 0x001fca00078e0004 */
        /* <DEDUP_REMOVED lines=17> */
.L_x_161:
[----:B------:R-:W-:Y:S05]  /*06d0*/  BSYNC.RECONVERGENT B2 ;  /* 0x0000000000027941 */ /* 0x000fea0003800200 */
.L_x_160:
        /* <DEDUP_REMOVED lines=17> */
.L_x_163:
[----:B------:R-:W-:Y:S05]  /*07f0*/  BSYNC.RECONVERGENT B2 ;  /* 0x0000000000027941 */ /* 0x000fea0003800200 */
.L_x_162:
[----:B------:R-:W-:Y:S05]  /*0800*/  @!P1 BRA `(.L_x_156) ;  /* 0x0000000000389947 */ /* 0x000fea0003800000 */
[----:B------:R-:W0:Y:S01]  /*0810*/  LDC.64 R4, c[0x0][0x380] ;  /* 0x0000e000ff047b82 */ /* 0x000e220000000a00 */
[----:B------:R-:W-:Y:S02]  /*0820*/  IMAD.MOV R0, RZ, RZ, -R0 ;  /* 0x000000ffff007224 */ /* 0x000fe400078e0a00 */
[----:B0-----:R-:W-:-:S04]  /*0830*/  IMAD.WIDE.U32 R4, R41, 0x8, R4 ;  /* 0x0000000829047825 */ /* 0x001fc800078e0004 */
[----:B------:R-:W-:Y:S02]  /*0840*/  IMAD.MOV.U32 R6, RZ, RZ, R4 ;  /* 0x000000ffff067224 */ /* 0x000fe400078e0004 */
[----:B------:R-:W-:-:S07]  /*0850*/  IMAD.MOV.U32 R7, RZ, RZ, R5 ;  /* 0x000000ffff077224 */ /* 0x000fce00078e0005 */
.L_x_164:
[----:B------:R-:W-:Y:S02]  /*0860*/  IMAD.MOV.U32 R4, RZ, RZ, R6 ;  /* 0x000000ffff047224 */ /* 0x000fe400078e0006 */
[----:B------:R-:W-:-:S06]  /*0870*/  IMAD.MOV.U32 R5, RZ, RZ, R7 ;  /* 0x000000ffff057224 */ /* 0x000fcc00078e0007 */
[----:B------:R-:W2:Y:S01]  /*0880*/  LDG.E.64 R4, desc[UR6][R4.64] ;  /* 0x0000000604047981 */ /* 0x000ea2000c1e1b00 */
[----:B------:R-:W-:Y:S01]  /*0890*/  VIADD R0, R0, 0x1 ;  /* 0x0000000100007836 */ /* 0x000fe20000000000 */
[----:B------:R-:W-:-:S04]  /*08a0*/  IADD3 R6, P1, PT, R6, 0x1400, RZ ;  /* 0x0000140006067810 */ /* 0x000fc80007f3e0ff */
[----:B------:R-:W-:Y:S01]  /*08b0*/  ISETP.NE.AND P0, PT, R0, RZ, PT ;  /* 0x000000ff0000720c */ /* 0x000fe20003f05270 */
[----:B------:R-:W-:Y:S01]  /*08c0*/  IMAD.X R7, RZ, RZ, R7, P1 ;  /* 0x000000ffff077224 */ /* 0x000fe200008e0607 */
[----:B--2--5:R-:W-:-:S11]  /*08d0*/  DADD R36, R4, R36 ;  /* 0x0000000004247229 */ /* 0x024fd60000000024 */
[----:B------:R-:W-:Y:S05]  /*08e0*/  @P0 BRA `(.L_x_164) ;  /* 0xfffffffc00dc0947 */ /* 0x000fea000383ffff */
.L_x_156:
[----:B------:R-:W-:Y:S05]  /*08f0*/  BSYNC.RECONVERGENT B1 ;  /* 0x0000000000017941 */ /* 0x000fea0003800200 */
.L_x_155:
        /* <DEDUP_REMOVED lines=28> */
[----:B-1----:R-:W-:-:S03]  /*0ac0*/  @!P1 LEA R9, R13, R2, 0x18 ;  /* 0x000000020d099211 */ /* 0x002fc600078ec0ff */
[----:B------:R-:W0:Y:S02]  /*0ad0*/  SHFL.DOWN PT, R5, R11, 0x8, 0x1f ;  /* 0x09001f000b057f89 */ /* 0x000e2400000e0000 */
[----:B0-----:R-:W-:-:S10]  /*0ae0*/  DADD R4, R4, R10 ;  /* 0x0000000004047229 */ /* 0x001fd4000000000a */
[----:B------:R-:W-:Y:S02]  /*0af0*/  FSEL R6, R10, R4, P0 ;  /* 0x000000040a067208 */ /* 0x000fe40000000000 */
[----:B------:R-:W-:Y:S01]  /*0b00*/  FSEL R7, R11, R5, P0 ;  /* 0x000000050b077208 */ /* 0x000fe20000000000 */
[----:B------:R-:W-:Y:S01]  /*0b10*/  @!P1 IMAD.IADD R11, R0, 0x1, R9 ;  /* 0x00000001000b9824 */ /* 0x000fe200078e0209 */
        /* <DEDUP_REMOVED lines=14> */
[----:B------:R-:W2:Y:S04]  /*0c00*/  LDS.128 R16, [UR4+0x30] ;  /* 0x00003004ff107984 */ /* 0x000ea80008000c00 */
[----:B-1----:R-:W1:Y:S01]  /*0c10*/  LDS.128 R4, [UR4+0x40] ;  /* 0x00004004ff047984 */ /* 0x002e620008000c00 */
[----:B0-----:R-:W-:-:S03]  /*0c20*/  DADD R12, R8, R12 ;  /* 0x00000000080c7229 */ /* 0x001fc6000000000c */
[----:B------:R-:W0:Y:S05]  /*0c30*/  LDS.128 R8, [UR4+0x50] ;  /* 0x00005004ff087984 */ /* 0x000e2a0008000c00 */
[----:B------:R-:W-:-:S08]  /*0c40*/  DADD R12, R12, R14 ;  /* 0x000000000c0c7229 */ /* 0x000fd0000000000e */
[----:B--2---:R-:W-:-:S08]  /*0c50*/  DADD R12, R12, R16 ;  /* 0x000000000c0c7229 */ /* 0x004fd00000000010 */
[----:B------:R-:W-:Y:S02]  /*0c60*/  DADD R18, R12, R18 ;  /* 0x000000000c127229 */ /* 0x000fe40000000012 */
[----:B------:R-:W2:Y:S06]  /*0c70*/  LDS.128 R12, [UR4+0x60] ;  /* 0x00006004ff0c7984 */ /* 0x000eac0008000c00 */
[----:B-1----:R-:W-:-:S08]  /*0c80*/  DADD R4, R18, R4 ;  /* 0x0000000012047229 */ /* 0x002fd00000000004 */
[----:B------:R-:W-:Y:S02]  /*0c90*/  DADD R2, R4, R6 ;  /* 0x0000000004027229 */ /* 0x000fe40000000006 */
[----:B------:R-:W1:Y:S06]  /*0ca0*/  LDS.128 R4, [UR4+0x70] ;  /* 0x00007004ff047984 */ /* 0x000e6c0008000c00 */
[----:B0-----:R-:W-:-:S08]  /*0cb0*/  DADD R2, R2, R8 ;  /* 0x0000000002027229 */ /* 0x001fd00000000008 */
[----:B------:R-:W-:Y:S01]  /*0cc0*/  DADD R2, R2, R10 ;  /* 0x0000000002027229 */ /* 0x000fe2000000000a */
[----:B------:R-:W0:Y:S07]  /*0cd0*/  LDS.128 R8, [UR4+0x80] ;  /* 0x00008004ff087984 */ /* 0x000e2e0008000c00 */
[----:B--2---:R-:W-:-:S08]  /*0ce0*/  DADD R2, R2, R12 ;  /* 0x0000000002027229 */ /* 0x004fd0000000000c */
        /* <DEDUP_REMOVED lines=14> */
.L_x_165:
        /* <DEDUP_REMOVED lines=26> */
[----:B0-----:R-:W-:-:S10]  /*0f70*/  DADD R4, R4, R8 ;  /* 0x0000000004047229 */ /* 0x001fd40000000008 */
[----:B------:R-:W-:Y:S02]  /*0f80*/  FSEL R6, R8, R4, P0 ;  /* 0x0000000408067208 */ /* 0x000fe40000000000 */
[----:B------:R-:W-:Y:S01]  /*0f90*/  FSEL R7, R9, R5, P0 ;  /* 0x0000000509077208 */ /* 0x000fe20000000000 */
[----:B------:R-:W0:Y:S01]  /*0fa0*/  @!P1 S2R R8, SR_CgaCtaId ;  /* 0x0000000000089919 */ /* 0x000e220000008800 */
[----:B------:R-:W-:Y:S01]  /*0fb0*/  ISETP.GT.AND P0, PT, R0, R13, PT ;  /* 0x0000000d0000720c */ /* 0x000fe20003f04270 */
[----:B------:R-:W-:Y:S01]  /*0fc0*/  VIADD R0, R12, 0x10 ;  /* 0x000000100c007836 */ /* 0x000fe20000000000 */
[----:B------:R-:W-:Y:S04]  /*0fd0*/  SHFL.DOWN PT, R4, R6, 0x8, R13 ;  /* 0x0900000006047989 */ /* 0x000fe800000e000d */
[----:B------:R-:W1:Y:S02]  /*0fe0*/  SHFL.DOWN PT, R5, R7, 0x8, R13 ;  /* 0x0900000007057989 */ /* 0x000e6400000e000d */
[----:B-1----:R-:W-:-:S10]  /*0ff0*/  DADD R4, R4, R6 ;  /* 0x0000000004047229 */ /* 0x002fd40000000006 */
[----:B------:R-:W-:Y:S02]  /*1000*/  FSEL R10, R6, R4, P0 ;  /* 0x00000004060a7208 */ /* 0x000fe40000000000 */
[----:B------:R-:W-:Y:S02]  /*1010*/  FSEL R11, R7, R5, P0 ;  /* 0x00000005070b7208 */ /* 0x000fe40000000000 */
[----:B------:R-:W-:Y:S01]  /*1020*/  @!P1 MOV R7, 0x400 ;  /* 0x0000040000079802 */ /* 0x000fe20000000f00 */
[----:B------:R-:W-:Y:S01]  /*1030*/  SHFL.DOWN PT, R4, R10, 0x10, R13 ;  /* 0x0a0000000a047989 */ /* 0x000fe200000e000d */
[----:B------:R-:W-:Y:S02]  /*1040*/  ISETP.GT.AND P0, PT, R0, R13, PT ;  /* 0x0000000d0000720c */ /* 0x000fe40003f04270 */
        /* <DEDUP_REMOVED lines=14> */
[----:B------:R-:W-:Y:S01]  /*1130*/  ISETP.GT.U32.AND P1, PT, R2, 0x20, PT ;  /* 0x000000200200780c */ /* 0x000fe20003f24070 */
[----:B-1----:R-:W-:-:S09]  /*1140*/  ULEA UR4, UR5, UR4, 0x18 ;  /* 0x0000000405047291 */ /* 0x002fd2000f8ec0ff */
[----:B------:R-:W1:Y:S04]  /*1150*/  LDS.128 R12, [UR4+0x20] ;  /* 0x00002004ff0c7984 */ /* 0x000e680008000c00 */
[----:B0-----:R-:W0:Y:S01]  /*1160*/  LDS.128 R4, [UR4+0x30] ;  /* 0x00003004ff047984 */ /* 0x001e220008000c00 */
        /* <DEDUP_REMOVED lines=70> */
[----:B------:R-:W0:Y:S01]  /*15d0*/  LDS.64 R4, [UR4+0xb0] ;  /* 0x0000b004ff047984 */ /* 0x000e220008000a00 */
        /* <DEDUP_REMOVED lines=8> */
[----:B------:R-:W-:-:S04]  /*1660*/  ISETP.GT.U32.AND P1, PT, R2, 0x260, PT ;  /* 0x000002600200780c */ /* 0x000fc80003f24070 */
[----:B0-----:R-:W-:-:S10]  /*1670*/  DADD R4, R4, R6 ;  /* 0x0000000004047229 */ /* 0x001fd40000000006 */
[----:B------:R-:W-:Y:S02]  /*1680*/  FSEL R8, R4, R6, P1 ;  /* 0x0000000604087208 */ /* 0x000fe40000800000 */
[----:B------:R-:W-:Y:S01]  /*1690*/  FSEL R9, R5, R7, P1 ;  /* 0x0000000705097208 */ /* 0x000fe20000800000 */
[----:B------:R-:W-:Y:S06]  /*16a0*/  BRA `(.L_x_166) ;  /* 0x00000010008c7947 */ /* 0x000fec0003800000 */
.L_x_152:
[----:B------:R-:W0:Y:S01]  /*16b0*/  S2R R0, SR_TID.X ;  /* 0x0000000000007919 */ /* 0x000e220000002100 */
[----:B------:R-:W1:Y:S02]  /*16c0*/  LDCU.64 UR4, c[0x0][0x380] ;  /* 0x00007000ff0477ac */ /* 0x000e640008000a00 */
[----:B-1----:R-:W-:Y:S02]  /*16d0*/  IMAD.U32 R6, RZ, RZ, UR4 ;  /* 0x00000004ff067e24 */ /* 0x002fe4000f8e00ff */
[----:B------:R-:W-:Y:S02]  /*16e0*/  IMAD.U32 R7, RZ, RZ, UR5 ;  /* 0x00000005ff077e24 */ /* 0x000fe4000f8e00ff */
[----:B0-----:R-:W-:-:S05]  /*16f0*/  IMAD.WIDE.U32 R20, R0, 0x8, R6 ;  /* 0x0000000800147825 */ /* 0x001fca00078e0006 */
        /* <DEDUP_REMOVED lines=8> */
[----:B------:R-:W-:Y:S01]  /*1780*/  VIADD R3, R2, 0xffffec00 ;  /* 0xffffec0002037836 */ /* 0x000fe20000000000 */
[----:B------:R-:W-:-:S04]  /*1790*/  UMOV UR4, 0x1400 ;  /* 0x0000140000047882 */ /* 0x000fc80000000000 */
[----:B------:R-:W-:Y:S01]  /*17a0*/  ISETP.GE.U32.AND P0, PT, R3, 0x1400, PT ;  /* 0x000014000300780c */ /* 0x000fe20003f06070 */
        /* <DEDUP_REMOVED lines=8> */
[----:B------:R-:W0:Y:S01]  /*1830*/  LDC R2, c[0x0][0x390] ;  /* 0x0000e400ff027b82 */ /* 0x000e220000000800 */
[----:B------:R-:W-:-:S07]  /*1840*/  UMOV UR4, 0x1400 ;  /* 0x0000140000047882 */ /* 0x000fce0000000000 */
[----:B------:R-:W1:Y:S02]  /*1850*/  LDC.64 R6, c[0x0][0x380] ;  /* 0x0000e000ff067b82 */ /* 0x000e640000000a00 */
.L_x_169:
[----:B------:R-:W-:-:S04]  /*1860*/  VIADD R9, R0, UR4 ;  /* 0x0000000400097c36 */ /* 0x000fc80008000000 */
[----:B-1----:R-:W-:-:S05]  /*1870*/  IMAD.WIDE.U32 R8, R9, 0x8, R6 ;  /* 0x0000000809087825 */ /* 0x002fca00078e0006 */
        /* <DEDUP_REMOVED lines=8> */
[----:B--2---:R-:W-:-:S08]  /*1900*/  DADD R10, R10, R38 ;  /* 0x000000000a0a7229 */ /* 0x004fd00000000026 */
[----:B---3--:R-:W-:Y:S01]  /*1910*/  DADD R10, R12, R10 ;  /* 0x000000000c0a7229 */ /* 0x008fe2000000000a */
[----:B0-----:R-:W-:-:S05]  /*1920*/  VIADD R12, R2, -UR4 ;  /* 0x80000004020c7c36 */ /* 0x001fca0008000000 */
[----:B------:R-:W-:Y:S02]  /*1930*/  ISETP.GE.U32.AND P0, PT, R12, 0x1400, PT ;  /* 0x000014000c00780c */ /* 0x000fe40003f06070 */
[----:B----4-:R-:W-:-:S08]  /*1940*/  DADD R10, R14, R10 ;  /* 0x000000000e0a7229 */ /* 0x010fd0000000000a */
[----:B-----5:R-:W-:-:S08]  /*1950*/  DADD R10, R16, R10 ;  /* 0x00000000100a7229 */ /* 0x020fd0000000000a */
[----:B------:R-:W-:-:S08]  /*1960*/  DADD R10, R18, R10 ;  /* 0x00000000120a7229 */ /* 0x000fd0000000000a */
[----:B------:R-:W-:-:S08]  /*1970*/  DADD R10, R20, R10 ;  /* 0x00000000140a7229 */ /* 0x000fd0000000000a */
[----:B------:R-:W-:-:S08]  /*1980*/  DADD R10, R22, R10 ;  /* 0x00000000160a7229 */ /* 0x000fd0000000000a */
[----:B------:R-:W-:Y:S01]  /*1990*/  DADD R38, R4, R10 ;  /* 0x0000000004267229 */ /* 0x000fe2000000000a */
[----:B------:R-:W-:Y:S10]  /*19a0*/  @!P0 BRA `(.L_x_168) ;  /* 0x0000000800a48947 */ /* 0x000ff40003800000 */
[----:B------:R-:W-:-:S06]  /*19b0*/  UIADD3 UR4, UPT, UPT, UR4, 0x1400, URZ ;  /* 0x0000140004047890 */ /* 0x000fcc000fffe0ff */
[----:B------:R-:W-:-:S13]  /*19c0*/  ISETP.LT.U32.AND P0, PT, R3, UR4, PT ;  /* 0x0000000403007c0c */ /* 0x000fda000bf01070 */
[----:B------:R-:W-:Y:S05]  /*19d0*/  @!P0 BRA `(.L_x_169) ;  /* 0xfffffffc00a08947 */ /* 0x000fea000383ffff */
.L_x_167:
[----:B------:R-:W-:Y:S01]  /*19e0*/  VIADD R3, R2, -UR4 ;  /* 0x8000000402037c36 */ /* 0x000fe20008000000 */
[----:B------:R-:W-:Y:S04]  /*19f0*/  BSSY.RECONVERGENT B1, `(.L_x_168) ;  /* 0x00000a4000017945 */ /* 0x000fe80003800200 */
[----:B------:R-:W-:-:S04]  /*1a00*/  ISETP.GE.AND P0, PT, R0, R3, PT ;  /* 0x000000030000720c */ /* 0x000fc80003f06270 */
[----:B------:R-:W-:-:S13]  /*1a10*/  ISETP.LE.U32.OR P0, PT, R2, UR4, P0 ;  /* 0x0000000402007c0c */ /* 0x000fda0008703470 */
[----:B------:R-:W-:Y:S05]  /*1a20*/  @P0 BRA `(.L_x_170) ;  /* 0x0000000800800947 */ /* 0x000fea0003800000 */
[----:B------:R-:W-:Y:S01]  /*1a30*/  LOP3.LUT R3, RZ, R0, RZ, 0x33, !PT ;  /* 0x00000000ff037212 */ /* 0x000fe200078e33ff */
[----:B------:R-:W-:Y:S03]  /*1a40*/  BSSY.RECONVERGENT B2, `(.L_x_171) ;  /* 0x0000053000027945 */ /* 0x000fe60003800200 */
[----:B------:R-:W-:-:S04]  /*1a50*/  IADD3 R3, PT, PT, R2, -UR4, R3 ;  /* 0x8000000402037c10 */ /* 0x000fc8000fffe003 */
[C---:B------:R-:W-:Y:S01]  /*1a60*/  ISETP.GE.U32.AND P0, PT, R3.reuse, 0x2580, PT ;  /* 0x000025800300780c */ /* 0x040fe20003f06070 */
[----:B------:R-:W-:-:S05]  /*1a70*/  IMAD.HI.U32 R2, R3, -0x33333333, RZ ;  /* 0xcccccccd03027827 */ /* 0x000fca00078e00ff */
[----:B------:R-:W-:Y:S01]  /*1a80*/  LEA.HI R3, R2, 0x1, RZ, 0x17 ;  /* 0x0000000102037811 */ /* 0x000fe200078fb8ff */
[----:B------:R-:W-:-:S03]  /*1a90*/  IMAD.MOV.U32 R2, RZ, RZ, R0 ;  /* 0x000000ffff027224 */ /* 0x000fc600078e0000 */
[----:B------:R-:W-:-:S03]  /*1aa0*/  LOP3.LUT R4, R3, 0xf, RZ, 0xc0, !PT ;  /* 0x0000000f03047812 */ /* 0x000fc600078ec0ff */
[----:B------:R-:W-:Y:S05]  /*1ab0*/  @!P0 BRA `(.L_x_172) ;  /* 0x00000004002c8947 */ /* 0x000fea0003800000 */
[----:B------:R-:W-:Y:S01]  /*1ac0*/  LOP3.LUT R42, R3, 0xfffff0, RZ, 0xc0, !PT ;  /* 0x00fffff0032a7812 */ /* 0x000fe200078ec0ff */
[----:B------:R-:W-:Y:S01]  /*1ad0*/  BSSY.RECONVERGENT B3, `(.L_x_173) ;  /* 0x0000048000037945 */ /* 0x000fe20003800200 */
[C---:B------:R-:W-:Y:S01]  /*1ae0*/  LOP3.LUT R2, R0.reuse, 0x1400, RZ, 0xfc, !PT ;  /* 0x0000140000027812 */ /* 0x040fe200078efcff */
[----:B------:R-:W-:Y:S02]  /*1af0*/  VIADD R5, R0, UR4 ;  /* 0x0000000400057c36 */ /* 0x000fe40008000000 */
[----:B------:R-:W-:-:S07]  /*1b00*/  IMAD.MOV R42, RZ, RZ, -R42 ;  /* 0x000000ffff2a7224 */ /* 0x000fce00078e0a2a */
.L_x_174:
        /* <DEDUP_REMOVED lines=68> */
[----:B------:R-:W-:Y:S05]  /*1f50*/  BSYNC.RECONVERGENT B3 ;  /* 0x0000000000037941 */ /* 0x000fea0003800200 */
.L_x_173:
[----:B------:R-:W-:-:S07]  /*1f60*/  VIADD R2, R2, 0xffffec00 ;  /* 0xffffec0002027836 */ /* 0x000fce0000000000 */
.L_x_172:
[----:B------:R-:W-:Y:S05]  /*1f70*/  BSYNC.RECONVERGENT B2 ;  /* 0x0000000000027941 */ /* 0x000fea0003800200 */
.L_x_171:
        /* <DEDUP_REMOVED lines=40> */
.L_x_176:
[----:B------:R-:W-:Y:S05]  /*2200*/  BSYNC.RECONVERGENT B2 ;  /* 0x0000000000027941 */ /* 0x000fea0003800200 */
.L_x_175:
        /* <DEDUP_REMOVED lines=23> */
.L_x_178:
[----:B------:R-:W-:Y:S05]  /*2380*/  BSYNC.RECONVERGENT B2 ;  /* 0x0000000000027941 */ /* 0x000fea0003800200 */
.L_x_177:
[----:B------:R-:W-:Y:S05]  /*2390*/  @!P1 BRA `(.L_x_170) ;  /* 0x0000000000249947 */ /* 0x000fea0003800000 */
[----:B------:R-:W-:Y:S02]  /*23a0*/  VIADD R5, R2, UR4 ;  /* 0x0000000402057c36 */ /* 0x000fe40008000000 */
[----:B------:R-:W-:-:S07]  /*23b0*/  IMAD.MOV R4, RZ, RZ, -R3 ;  /* 0x000000ffff047224 */ /* 0x000fce00078e0a03 */
.L_x_179:
[----:B------:R-:W-:-:S06]  /*23c0*/  IMAD.WIDE.U32 R2, R5, 0x8, R6 ;  /* 0x0000000805027825 */ /* 0x000fcc00078e0006 */
[----:B------:R-:W2:Y:S01]  /*23d0*/  LDG.E.64 R2, desc[UR6][R2.64] ;  /* 0x0000000602027981 */ /* 0x000ea2000c1e1b00 */
[----:B------:R-:W-:Y:S02]  /*23e0*/  VIADD R4, R4, 0x1 ;  /* 0x0000000104047836 */ /* 0x000fe40000000000 */
[----:B------:R-:W-:-:S03]  /*23f0*/  VIADD R5, R5, 0x280 ;  /* 0x0000028005057836 */ /* 0x000fc60000000000 */
[----:B------:R-:W-:Y:S01]  /*2400*/  ISETP.NE.AND P0, PT, R4, RZ, PT ;  /* 0x000000ff0400720c */ /* 0x000fe20003f05270 */
[----:B--2---:R-:W-:-:S12]  /*2410*/  DADD R38, R2, R38 ;  /* 0x0000000002267229 */ /* 0x004fd80000000026 */
[----:B------:R-:W-:Y:S05]  /*2420*/  @P0 BRA `(.L_x_179) ;  /* 0xfffffffc00e40947 */ /* 0x000fea000383ffff */
.L_x_170:
[----:B------:R-:W-:Y:S05]  /*2430*/  BSYNC.RECONVERGENT B1 ;  /* 0x0000000000017941 */ /* 0x000fea0003800200 */
.L_x_168:
        /* <DEDUP_REMOVED lines=49> */
[----:B------:R-:W0:Y:S05]  /*2750*/  LDS.128 R8, [UR4+0x50] ;  /* 0x00005004ff087984 */ /* 0x000e2a0008000c00 */
[----:B------:R-:W-:-:S08]  /*2760*/  DADD R12, R12, R14 ;  /* 0x000000000c0c7229 */ /* 0x000fd0000000000e */
[----:B-1----:R-:W-:-:S08]  /*2770*/  DADD R12, R12, R16 ;  /* 0x000000000c0c7229 */ /* 0x002fd00000000010 */
[----:B------:R-:W-:Y:S02]  /*2780*/  DADD R18, R12, R18 ;  /* 0x000000000c127229 */ /* 0x000fe40000000012 */
[----:B------:R-:W1:Y:S06]  /*2790*/  LDS.128 R12, [UR4+0x60] ;  /* 0x00006004ff0c7984 */ /* 0x000e6c0008000c00 */
        /* <DEDUP_REMOVED lines=12> */
[----:B0-----:R-:W-:Y:S01]  /*2860*/  DADD R2, R2, R8 ;  /* 0x0000000002027229 */ /* 0x001fe20000000008 */
[----:B------:R-:W0:Y:S07]  /*2870*/  LDS.64 R8, [UR4+0xb0] ;  /* 0x0000b004ff087984 */ /* 0x000e2e0008000a00 */
[----:B------:R-:W-:-:S08]  /*2880*/  DADD R2, R2, R10 ;  /* 0x0000000002027229 */ /* 0x000fd0000000000a */
[----:B-1----:R-:W-:-:S08]  /*2890*/  DADD R2, R2, R12 ;  /* 0x0000000002027229 */ /* 0x002fd0000000000c */
[----:B------:R-:W-:-:S08]  /*28a0*/  DADD R2, R2, R14 ;  /* 0x0000000002027229 */ /* 0x000fd0000000000e */
[----:B--2---:R-:W-:-:S08]  /*28b0*/  DADD R2, R2, R4 ;  /* 0x0000000002027229 */ /* 0x004fd00000000004 */
[----:B------:R-:W-:-:S08]  /*28c0*/  DADD R2, R2, R6 ;  /* 0x0000000002027229 */ /* 0x000fd00000000006 */
[----:B0-----:R-:W-:-:S11]  /*28d0*/  DADD R8, R2, R8 ;  /* 0x0000000002087229 */ /* 0x001fd60000000008 */
.L_x_166:
[----:B------:R-:W-:Y:S05]  /*28e0*/  BSYNC.RECONVERGENT B0 ;  /* 0x0000000000007941 */ /* 0x000fea0003800200 */
.L_x_151:
[----:B------:R-:W-:Y:S05]  /*28f0*/  @P0 EXIT ;  /* 0x000000000000094d */ /* 0x000fea0003800000 */
[----:B------:R-:W0:Y:S01]  /*2900*/  LDCU.64 UR4, c[0x0][0x398] ;  /* 0x00007300ff0477ac */ /* 0x000e220008000a00 */
[----:B--2---:R-:W2:Y:S01]  /*2910*/  LDC.64 R2, c[0x0][0x388] ;  /* 0x0000e200ff027b82 */ /* 0x004ea20000000a00 */
[----:B0-----:R-:W-:-:S07]  /*2920*/  DADD R8, R8, UR4 ;  /* 0x0000000408087e29 */ /* 0x001fce0008000000 */
[----:B--2---:R-:W-:Y:S01]  /*2930*/  STG.E.64 desc[UR6][R2.64], R8 ;  /* 0x0000000802007986 */ /* 0x004fe2000c101b06 */
[----:B------:R-:W-:Y:S05]  /*2940*/  EXIT ;  /* 0x000000000000794d */ /* 0x000fea0003800000 */
.L_x_180:
        /* <DEDUP_REMOVED lines=11> */
.L_x_197:


//--------------------- .text._ZN3cub18CUB_300001_SM_10006detail11EmptyKernelIvEEvv --------------------------
	.section	.text._ZN3cub18CUB_300001_SM_10006detail11EmptyKernelIvEEvv,"ax",@progbits
	.align	128
        .global         _ZN3cub18CUB_300001_SM_10006detail11EmptyKernelIvEEvv
        .type           _ZN3cub18CUB_300001_SM_10006detail11EmptyKernelIvEEvv,@function
        .size           _ZN3cub18CUB_300001_SM_10006detail11EmptyKernelIvEEvv,(.L_x_198 - _ZN3cub18CUB_300001_SM_10006detail11EmptyKernelIvEEvv)
        .other          _ZN3cub18CUB_300001_SM_10006detail11EmptyKernelIvEEvv,@"STO_CUDA_ENTRY STV_DEFAULT"
_ZN3cub18CUB_300001_SM_10006detail11EmptyKernelIvEEvv:
.text._ZN3cub18CUB_300001_SM_10006detail11EmptyKernelIvEEvv:
[----:B------:R-:W-:Y:S01]  /*0000*/  LDC R1, c[0x0][0x37c] ;  /* 0x0000df00ff017b82 */ /* 0x000fe20000000800 */
[----:B------:R-:W-:Y:S05]  /*0010*/  EXIT ;  /* 0x000000000000794d */ /* 0x000fea0003800000 */
.L_x_181:
        /* <DEDUP_REMOVED lines=14> */
.L_x_198:


//--------------------- .text._Z14cuda_integratePfPdidd --------------------------
	.section	.text._Z14cuda_integratePfPdidd,"ax",@progbits
	.align	128
        .global         _Z14cuda_integratePfPdidd
        .type           _Z14cuda_integratePfPdidd,@function
        .size           _Z14cuda_integratePfPdidd,(.L_x_199 - _Z14cuda_integratePfPdidd)
        .other          _Z14cuda_integratePfPdidd,@"STO_CUDA_ENTRY STV_DEFAULT"
_Z14cuda_integratePfPdidd:
.text._Z14cuda_integratePfPdidd:
[----:B------:R-:W-:Y:S01]  /*0000*/  LDC R1, c[0x0][0x37c] ;  /* 0x0000df00ff017b82 */ /* 0x000fe20000000800 */
[----:B------:R-:W0:Y:S07]  /*0010*/  S2R R3, SR_TID.X ;  /* 0x0000000000037919 */ /* 0x000e2e0000002100 */
[----:B------:R-:W1:Y:S01]  /*0020*/  S2UR UR4, SR_CTAID.Y ;  /* 0x00000000000479c3 */ /* 0x000e620000002600 */
[----:B------:R-:W2:Y:S01]  /*0030*/  LDCU UR10, c[0x0][0x390] ;  /* 0x00007200ff0a77ac */ /* 0x000ea20008000800 */
[----:B------:R-:W3:Y:S06]  /*0040*/  S2R R2, SR_TID.Y ;  /* 0x0000000000027919 */ /* 0x000eec0000002200 */
[----:B------:R-:W0:Y:S08]  /*0050*/  S2UR UR6, SR_CTAID.X ;  /* 0x00000000000679c3 */ /* 0x000e300000002500 */
[----:B------:R-:W0:Y:S01]  /*0060*/  LDC R0, c[0x0][0x360] ;  /* 0x0000d800ff007b82 */ /* 0x000e220000000800 */
[----:B------:R-:W1:Y:S02]  /*0070*/  LDCU UR5, c[0x0][0x364] ;  /* 0x00006c80ff0577ac */ /* 0x000e640008000800 */
[----:B-1----:R-:W-:Y:S01]  /*0080*/  UIMAD UR4, UR4, UR5, URZ ;  /* 0x00000005040472a4 */ /* 0x002fe2000f8e02ff */
[----:B0-----:R-:W-:-:S05]  /*0090*/  IMAD R0, R0, UR6, R3 ;  /* 0x0000000600007c24 */ /* 0x001fca000f8e0203 */
[----:B---3--:R-:W-:-:S04]  /*00a0*/  LOP3.LUT P0, RZ, R2, UR4, RZ, 0xfc, !PT ;  /* 0x0000000402ff7c12 */ /* 0x008fc8000f80fcff */
[----:B--2---:R-:W-:-:S13]  /*00b0*/  ISETP.GE.OR P0, PT, R0, UR10, P0 ;  /* 0x0000000a00007c0c */ /* 0x004fda0008706670 */
[----:B------:R-:W-:Y:S05]  /*00c0*/  @P0 EXIT ;  /* 0x000000000000094d */ /* 0x000fea0003800000 */
[----:B------:R-:W-:Y:S01]  /*00d0*/  UISETP.GE.AND UP0, UPT, UR10, 0x1, UPT ;  /* 0x000000010a00788c */ /* 0x000fe2000bf06270 */
[----:B------:R-:W-:Y:S01]  /*00e0*/  CS2R R2, SRZ ;  /* 0x0000000000027805 */ /* 0x000fe2000001ff00 */
[----:B------:R-:W0:Y:S07]  /*00f0*/  LDCU.64 UR8, c[0x0][0x358] ;  /* 0x00006b00ff0877ac */ /* 0x000e2e0008000a00 */
[----:B------:R-:W-:Y:S05]  /*0100*/  BRA.U !UP0, `(.L_x_182) ;  /* 0x0000000d08207547 */ /* 0x000fea000b800000 */
[----:B------:R-:W-:Y:S02]  /*0110*/  UISETP.NE.AND UP0, UPT, UR10, 0x1, UPT ;  /* 0x000000010a00788c */ /* 0x000fe4000bf05270 */
[----:B------:R-:W-:Y:S01]  /*0120*/  IMAD R4, R0, UR10, RZ ;  /* 0x0000000a00047c24 */ /* 0x000fe2000f8e02ff */
[----:B------:R-:W-:Y:S01]  /*0130*/  CS2R R2, SRZ ;  /* 0x0000000000027805 */ /* 0x000fe2000001ff00 */
[----:B------:R-:W-:-:S05]  /*0140*/  UMOV UR4, URZ ;  /* 0x000000ff00047c82 */ /* 0x000fca0008000000 */
[----:B------:R-:W-:Y:S05]  /*0150*/  BRA.U !UP0, `(.L_x_183) ;  /* 0x0000000508e07547 */ /* 0x000fea000b800000 */
[----:B------:R-:W1:Y:S01]  /*0160*/  LDCU.64 UR6, c[0x0][0x380] ;  /* 0x00007000ff0677ac */ /* 0x000e620008000a00 */
[----:B------:R-:W-:Y:S01]  /*0170*/  IMAD.MOV.U32 R5, RZ, RZ, R4 ;  /* 0x000000ffff057224 */ /* 0x000fe200078e0004 */
[----:B------:R-:W-:Y:S01]  /*0180*/  CS2R R2, SRZ ;  /* 0x0000000000027805 */ /* 0x000fe2000001ff00 */
[----:B------:R-:W-:Y:S01]  /*0190*/  ULOP3.LUT UR4, UR10, 0x7ffffffe, URZ, 0xc0, !UPT ;  /* 0x7ffffffe0a047892 */ /* 0x000fe2000f8ec0ff */
[----:B------:R-:W2:Y:S01]  /*01a0*/  LDCU.64 UR12, c[0x0][0x398] ;  /* 0x00007300ff0c77ac */ /* 0x000ea20008000a00 */
[----:B------:R-:W3:Y:S01]  /*01b0*/  LDCU.64 UR14, c[0x0][0x3a0] ;  /* 0x00007400ff0e77ac */ /* 0x000ee20008000a00 */
[----:B-1----:R-:W-:-:S04]  /*01c0*/  UIADD3 UR5, UP0, UPT, UR6, 0x4, URZ ;  /* 0x0000000406057890 */ /* 0x002fc8000ff1e0ff */
[----:B------:R-:W-:Y:S02]  /*01d0*/  UIADD3.X UR6, UPT, UPT, URZ, UR7, URZ, UP0, !UPT ;  /* 0x00000007ff067290 */ /* 0x000fe400087fe4ff */
[----:B--23--:R-:W-:-:S12]  /*01e0*/  UIADD3 UR7, UPT, UPT, -UR4, URZ, URZ ;  /* 0x000000ff04077290 */ /* 0x00cfd8000fffe1ff */
.L_x_188:
[----:B------:R-:W-:Y:S02]  /*01f0*/  IMAD.U32 R6, RZ, RZ, UR5 ;  /* 0x00000005ff067e24 */ /* 0x000fe4000f8e00ff */
[----:B------:R-:W-:Y:S02]  /*0200*/  IMAD.U32 R7, RZ, RZ, UR6 ;  /* 0x00000006ff077e24 */ /* 0x000fe4000f8e00ff */
[----:B------:R-:W-:-:S05]  /*0210*/  IMAD.WIDE R16, R5, 0x4, R6 ;  /* 0x0000000405107825 */ /* 0x000fca00078e0206 */
[----:B0-----:R-:W2:Y:S04]  /*0220*/  LDG.E R18, desc[UR8][R16.64+-0x4] ;  /* 0xfffffc0810127981 */ /* 0x001ea8000c1e1900 */
[----:B------:R-:W3:Y:S01]  /*0230*/  LDG.E R19, desc[UR8][R16.64] ;  /* 0x0000000810137981 */ /* 0x000ee2000c1e1900 */
[----:B------:R-:W-:Y:S01]  /*0240*/  IMAD.MOV.U32 R14, RZ, RZ, 0x652b82fe ;  /* 0x652b82feff0e7424 */ /* 0x000fe200078e00ff */
[----:B------:R-:W-:Y:S01]  /*0250*/  UMOV UR16, 0xfefa39ef ;  /* 0xfefa39ef00107882 */ /* 0x000fe20000000000 */
[----:B------:R-:W-:Y:S01]  /*0260*/  IMAD.MOV.U32 R15, RZ, RZ, 0x3ff71547 ;  /* 0x3ff71547ff0f7424 */ /* 0x000fe200078e00ff */
[----:B------:R-:W-:Y:S01]  /*0270*/  UMOV UR17, 0x3fe62e42 ;  /* 0x3fe62e4200117882 */ /* 0x000fe20000000000 */
[----:B------:R-:W-:Y:S01]  /*0280*/  UMOV UR18, 0x3b39803f ;  /* 0x3b39803f00127882 */ /* 0x000fe20000000000 */
[----:B------:R-:W-:Y:S01]  /*0290*/  UMOV UR19, 0x3c7abc9e ;  /* 0x3c7abc9e00137882 */ /* 0x000fe20000000000 */
[----:B------:R-:W-:Y:S01]  /*02a0*/  MOV R22, 0xfca213ea ;  /* 0xfca213ea00167802 */ /* 0x000fe20000000f00 */
[----:B------:R-:W-:Y:S01]  /*02b0*/  IMAD.MOV.U32 R23, RZ, RZ, 0x3e928af3 ;  /* 0x3e928af3ff177424 */ /* 0x000fe200078e00ff */
[----:B------:R-:W-:Y:S01]  /*02c0*/  UMOV UR20, 0x69ce2bdf ;  /* 0x69ce2bdf00147882 */ /* 0x000fe20000000000 */
        /* <DEDUP_REMOVED lines=17> */
[----:B------:R-:W-:Y:S01]  /*03e0*/  UIADD3 UR7, UPT, UPT, UR7, 0x2, URZ ;  /* 0x0000000207077890 */ /* 0x000fe2000fffe0ff */
[----:B------:R-:W-:Y:S03]  /*03f0*/  BSSY.RECONVERGENT B0, `(.L_x_184) ;  /* 0x0000039000007945 */ /* 0x000fe60003800200 */
[----:B------:R-:W-:Y:S01]  /*0400*/  UISETP.NE.AND UP0, UPT, UR7, URZ, UPT ;  /* 0x000000ff0700728c */ /* 0x000fe2000bf05270 */
[----:B--2---:R-:W0:Y:S08]  /*0410*/  F2F.F64.F32 R6, R18 ;  /* 0x0000001200067310 */ /* 0x004e300000201800 */
[----:B---3--:R-:W1:Y:S01]  /*0420*/  F2F.F64.F32 R10, R19 ;  /* 0x00000013000a7310 */ /* 0x008e620000201800 */
[----:B0-----:R-:W-:-:S02]  /*0430*/  DMUL R8, R6, UR12 ;  /* 0x0000000c06087c28 */ /* 0x001fc40008000000 */
[----:B-1----:R-:W-:-:S06]  /*0440*/  DMUL R12, R10, UR12 ;  /* 0x0000000c0a0c7c28 */ /* 0x002fcc0008000000 */
[----:B------:R-:W-:Y:S02]  /*0450*/  DFMA R6, R6, UR14, -R8 ;  /* 0x0000000e06067c2b */ /* 0x000fe40008000808 */
[----:B------:R-:W-:-:S06]  /*0460*/  DFMA R12, R10, UR14, -R12 ;  /* 0x0000000e0a0c7c2b */ /* 0x000fcc000800080c */
[----:B------:R-:W-:Y:S02]  /*0470*/  DMUL R6, R6, -R6 ;  /* 0x8000000606067228 */ /* 0x000fe40000000000 */
[----:B------:R-:W-:-:S06]  /*0480*/  DMUL R8, R12, -R12 ;  /* 0x8000000c0c087228 */ /* 0x000fcc0000000000 */
[-C--:B------:R-:W-:Y:S02]  /*0490*/  DFMA R10, R6, R14.reuse, 6.75539944105574400000e+15 ;  /* 0x43380000060a742b */ /* 0x080fe4000000000e */
[----:B------:R-:W-:Y:S01]  /*04a0*/  FSETP.GEU.AND P1, PT, |R7|, 4.1917929649353027344, PT ;  /* 0x4086232b0700780b */ /* 0x000fe20003f2e200 */
[----:B------:R-:W-:-:S05]  /*04b0*/  DFMA R12, R8, R14, 6.75539944105574400000e+15 ;  /* 0x43380000080c742b */ /* 0x000fca000000000e */
[----:B------:R-:W-:Y:S01]  /*04c0*/  DADD R16, R10, -6.75539944105574400000e+15 ;  /* 0xc33800000a107429 */ /* 0x000fe20000000000 */
[----:B------:R-:W-:Y:S02]  /*04d0*/  FSETP.GEU.AND P0, PT, |R9|, 4.1917929649353027344, PT ;  /* 0x4086232b0900780b */ /* 0x000fe40003f0e200 */
[----:B------:R-:W-:-:S05]  /*04e0*/  DADD R18, R12, -6.75539944105574400000e+15 ;  /* 0xc33800000c127429 */ /* 0x000fca0000000000 */
[----:B------:R-:W-:-:S03]  /*04f0*/  DFMA R14, R16, -UR16, R6 ;  /* 0x80000010100e7c2b */ /* 0x000fc60008000006 */
[----:B------:R-:W-:-:S05]  /*0500*/  DFMA R20, R18, -UR16, R8 ;  /* 0x8000001012147c2b */ /* 0x000fca0008000008 */
[----:B------:R-:W-:-:S03]  /*0510*/  DFMA R16, R16, -UR18, R14 ;  /* 0x8000001210107c2b */ /* 0x000fc6000800000e */
[----:B------:R-:W-:-:S05]  /*0520*/  DFMA R14, R18, -UR18, R20 ;  /* 0x80000012120e7c2b */ /* 0x000fca0008000014 */
[----:B------:R-:W-:-:S03]  /*0530*/  DFMA R18, R16, UR20, R22 ;  /* 0x0000001410127c2b */ /* 0x000fc60008000016 */
[----:B------:R-:W-:-:S05]  /*0540*/  DFMA R20, R14, UR20, R22 ;  /* 0x000000140e147c2b */ /* 0x000fca0008000016 */
[----:B------:R-:W-:-:S03]  /*0550*/  DFMA R18, R16, R18, UR22 ;  /* 0x0000001610127e2b */ /* 0x000fc60008000012 */
[----:B------:R-:W-:-:S05]  /*0560*/  DFMA R20, R14, R20, UR22 ;  /* 0x000000160e147e2b */ /* 0x000fca0008000014 */
        /* <DEDUP_REMOVED lines=14> */
[----:B------:R-:W-:-:S03]  /*0650*/  DFMA R18, R16, R18, 1 ;  /* 0x3ff000001012742b */ /* 0x000fc60000000012 */
[----:B------:R-:W-:-:S05]  /*0660*/  DFMA R20, R14, R20, 1 ;  /* 0x3ff000000e14742b */ /* 0x000fca0000000014 */
[----:B------:R-:W-:-:S03]  /*0670*/  DFMA R16, R16, R18, 1 ;  /* 0x3ff000001010742b */ /* 0x000fc60000000012 */
[----:B------:R-:W-:-:S07]  /*0680*/  DFMA R14, R14, R20, 1 ;  /* 0x3ff000000e0e742b */ /* 0x000fce0000000014 */
[----:B------:R-:W-:Y:S02]  /*0690*/  IMAD R19, R10, 0x100000, R17 ;  /* 0x001000000a137824 */ /* 0x000fe400078e0211 */
[----:B------:R-:W-:Y:S01]  /*06a0*/  IMAD.MOV.U32 R18, RZ, RZ, R16 ;  /* 0x000000ffff127224 */ /* 0x000fe200078e0010 */
[----:B------:R-:W-:Y:S06]  /*06b0*/  @!P1 BRA `(.L_x_185) ;  /* 0x0000000000309947 */ /* 0x000fec0003800000 */
[----:B------:R-:W-:Y:S01]  /*06c0*/  FSETP.GEU.AND P2, PT, |R7|, 4.2275390625, PT ;  /* 0x408748000700780b */ /* 0x000fe20003f4e200 */
[C---:B------:R-:W-:Y:S02]  /*06d0*/  DADD R18, R6.reuse, +INF ;  /* 0x7ff0000006127429 */ /* 0x040fe40000000000 */
[----:B------:R-:W-:-:S08]  /*06e0*/  DSETP.GEU.AND P1, PT, R6, RZ, PT ;  /* 0x000000ff0600722a */ /* 0x000fd00003f2e000 */
[----:B------:R-:W-:Y:S02]  /*06f0*/  FSEL R18, R18, RZ, P1 ;  /* 0x000000ff12127208 */ /* 0x000fe40000800000 */
[----:B------:R-:W-:Y:S02]  /*0700*/  @!P2 LEA.HI R11, R10, R10, RZ, 0x1 ;  /* 0x0000000a0a0ba211 */ /* 0x000fe400078f08ff */
[----:B------:R-:W-:Y:S02]  /*0710*/  FSEL R19, R19, RZ, P1 ;  /* 0x000000ff13137208 */ /* 0x000fe40000800000 */
[----:B------:R-:W-:-:S04]  /*0720*/  @!P2 SHF.R.S32.HI R11, RZ, 0x1, R11 ;  /* 0x00000001ff0ba819 */ /* 0x000fc8000001140b */
[----:B------:R-:W-:Y:S01]  /*0730*/  @!P2 LEA R17, R11, R17, 0x14 ;  /* 0x000000110b11a211 */ /* 0x000fe200078ea0ff */
[----:B------:R-:W-:-:S05]  /*0740*/  @!P2 IMAD.IADD R6, R10, 0x1, -R11 ;  /* 0x000000010a06a824 */ /* 0x000fca00078e0a0b */
[----:B------:R-:W-:Y:S01]  /*0750*/  @!P2 LEA R7, R6, 0x3ff00000, 0x14 ;  /* 0x3ff000000607a811 */ /* 0x000fe200078ea0ff */
[----:B------:R-:W-:-:S06]  /*0760*/  @!P2 IMAD.MOV.U32 R6, RZ, RZ, RZ ;  /* 0x000000ffff06a224 */ /* 0x000fcc00078e00ff */
[----:B------:R-:W-:-:S11]  /*0770*/  @!P2 DMUL R18, R16, R6 ;  /* 0x000000061012a228 */ /* 0x000fd60000000000 */
.L_x_185:
[----:B------:R-:W-:Y:S05]  /*0780*/  BSYNC.RECONVERGENT B0 ;  /* 0x0000000000007941 */ /* 0x000fea0003800200 */
.L_x_184:
[----:B------:R-:W-:Y:S01]  /*0790*/  BSSY.RECONVERGENT B0, `(.L_x_186) ;  /* 0x0000011000007945 */ /* 0x000fe20003800200 */
[----:B------:R-:W-:Y:S01]  /*07a0*/  DADD R18, R18, R2 ;  /* 0x0000000012127229 */ /* 0x000fe20000000002 */
[----:B------:R-:W-:Y:S02]  /*07b0*/  IMAD R3, R12, 0x100000, R15 ;  /* 0x001000000c037824 */ /* 0x000fe400078e020f */
[----:B------:R-:W-:Y:S01]  /*07c0*/  IMAD.MOV.U32 R2, RZ, RZ, R14 ;  /* 0x000000ffff027224 */ /* 0x000fe200078e000e */
[----:B------:R-:W-:Y:S07]  /*07d0*/  @!P0 BRA `(.L_x_187) ;  /* 0x0000000000308947 */ /* 0x000fee0003800000 */
[----:B------:R-:W-:Y:S01]  /*07e0*/  FSETP.GEU.AND P1, PT, |R9|, 4.2275390625, PT ;  /* 0x408748000900780b */ /* 0x000fe20003f2e200 */
[C---:B------:R-:W-:Y:S02]  /*07f0*/  DADD R10, R8.reuse, +INF ;  /* 0x7ff00000080a7429 */ /* 0x040fe40000000000 */
[----:B------:R-:W-:-:S08]  /*0800*/  DSETP.GEU.AND P0, PT, R8, RZ, PT ;  /* 0x000000ff0800722a */ /* 0x000fd00003f0e000 */
[----:B------:R-:W-:Y:S02]  /*0810*/  FSEL R3, R11, RZ, P0 ;  /* 0x000000ff0b037208 */ /* 0x000fe40000000000 */
[----:B------:R-:W-:-:S04]  /*0820*/  @!P1 LEA.HI R2, R12, R12, RZ, 0x1 ;  /* 0x0000000c0c029211 */ /* 0x000fc800078f08ff */
[----:B------:R-:W-:Y:S02]  /*0830*/  @!P1 SHF.R.S32.HI R7, RZ, 0x1, R2 ;  /* 0x00000001ff079819 */ /* 0x000fe40000011402 */
[----:B------:R-:W-:Y:S02]  /*0840*/  FSEL R2, R10, RZ, P0 ;  /* 0x000000ff0a027208 */ /* 0x000fe40000000000 */
[----:B------:R-:W-:Y:S01]  /*0850*/  @!P1 LEA R15, R7, R15, 0x14 ;  /* 0x0000000f070f9211 */ /* 0x000fe200078ea0ff */
[----:B------:R-:W-:-:S05]  /*0860*/  @!P1 IMAD.IADD R6, R12, 0x1, -R7 ;  /* 0x000000010c069824 */ /* 0x000fca00078e0a07 */
[----:B------:R-:W-:Y:S01]  /*0870*/  @!P1 LEA R7, R6, 0x3ff00000, 0x14 ;  /* 0x3ff0000006079811 */ /* 0x000fe200078ea0ff */
[----:B------:R-:W-:-:S06]  /*0880*/  @!P1 IMAD.MOV.U32 R6, RZ, RZ, RZ ;  /* 0x000000ffff069224 */ /* 0x000fcc00078e00ff */
[----:B------:R-:W-:-:S11]  /*0890*/  @!P1 DMUL R2, R14, R6 ;  /* 0x000000060e029228 */ /* 0x000fd60000000000 */
.L_x_187:
[----:B------:R-:W-:Y:S05]  /*08a0*/  BSYNC.RECONVERGENT B0 ;  /* 0x0000000000007941 */ /* 0x000fea0003800200 */
.L_x_186:
[----:B------:R-:W-:Y:S01]  /*08b0*/  DADD R2, R18, R2 ;  /* 0x0000000012027229 */ /* 0x000fe20000000002 */
[----:B------:R-:W-:Y:S01]  /*08c0*/  VIADD R5, R5, 0x2 ;  /* 0x0000000205057836 */ /* 0x000fe20000000000 */
[----:B------:R-:W-:Y:S09]  /*08d0*/  BRA.U UP0, `(.L_x_188) ;  /* 0xfffffff900447547 */ /* 0x000ff2000b83ffff */
.L_x_183:
[----:B------:R-:W1:Y:S02]  /*08e0*/  LDCU UR5, c[0x0][0x390] ;  /* 0x00007200ff0577ac */ /* 0x000e640008000800 */
[----:B-1----:R-:W-:-:S04]  /*08f0*/  ULOP3.LUT UR5, UR5, 0x1, URZ, 0xc0, !UPT ;  /* 0x0000000105057892 */ /* 0x002fc8000f8ec0ff */
[----:B------:R-:W-:-:S09]  /*0900*/  UISETP.NE.U32.AND UP0, UPT, UR5, 0x1, UPT ;  /* 0x000000010500788c */ /* 0x000fd2000bf05070 */
[----:B------:R-:W-:Y:S05]  /*0910*/  BRA.U UP0, `(.L_x_182) ;  /* 0x00000005001c7547 */ /* 0x000fea000b800000 */
[----:B------:R-:W1:Y:S01]  /*0920*/  LDC.64 R8, c[0x0][0x380] ;  /* 0x0000e000ff087b82 */ /* 0x000e620000000a00 */
[----:B------:R-:W-:Y:S01]  /*0930*/  VIADD R5, R4, UR4 ;  /* 0x0000000404057c36 */ /* 0x000fe20008000000 */
[----:B------:R-:W2:Y:S01]  /*0940*/  LDCU.64 UR6, c[0x0][0x398] ;  /* 0x00007300ff0677ac */ /* 0x000ea20008000a00 */
[----:B------:R-:W3:Y:S02]  /*0950*/  LDCU.64 UR12, c[0x0][0x3a0] ;  /* 0x00007400ff0c77ac */ /* 0x000ee40008000a00 */
[----:B-1----:R-:W-:-:S05]  /*0960*/  IMAD.WIDE R8, R5, 0x4, R8 ;  /* 0x0000000405087825 */ /* 0x002fca00078e0208 */
[----:B0-----:R-:W4:Y:S01]  /*0970*/  LDG.E R12, desc[UR8][R8.64] ;  /* 0x00000008080c7981 */ /* 0x001f22000c1e1900 */
[----:B------:R-:W-:Y:S01]  /*0980*/  BSSY.RECONVERGENT B0, `(.L_x_189) ;  /* 0x000003f000007945 */ /* 0x000fe20003800200 */
[----:B----4-:R-:W2:Y:S02]  /*0990*/  F2F.F64.F32 R4, R12 ;  /* 0x0000000c00047310 */ /* 0x010ea40000201800 */
[----:B--2---:R-:W-:Y:S01]  /*09a0*/  DMUL R6, R4, UR6 ;  /* 0x0000000604067c28 */ /* 0x004fe20008000000 */
[----:B------:R-:W-:Y:S01]  /*09b0*/  UMOV UR6, 0xfefa39ef ;  /* 0xfefa39ef00067882 */ /* 0x000fe20000000000 */
[----:B------:R-:W-:-:S06]  /*09c0*/  UMOV UR7, 0x3fe62e42 ;  /* 0x3fe62e4200077882 */ /* 0x000fcc0000000000 */
[----:B---3--:R-:W-:Y:S01]  /*09d0*/  DFMA R4, R4, UR12, -R6 ;  /* 0x0000000c04047c2b */ /* 0x008fe20008000806 */
[----:B------:R-:W-:Y:S01]  /*09e0*/  IMAD.MOV.U32 R6, RZ, RZ, 0x652b82fe ;  /* 0x652b82feff067424 */ /* 0x000fe200078e00ff */
[----:B------:R-:W-:-:S06]  /*09f0*/  MOV R7, 0x3ff71547 ;  /* 0x3ff7154700077802 */ /* 0x000fcc0000000f00 */
[----:B------:R-:W-:-:S08]  /*0a00*/  DMUL R4, R4, -R4 ;  /* 0x8000000404047228 */ /* 0x000fd00000000000 */
[----:B------:R-:W-:Y:S02]  /*0a10*/  DFMA R6, R4, R6, 6.75539944105574400000e+15 ;  /* 0x433800000406742b */ /* 0x000fe40000000006 */
[----:B------:R-:W-:-:S06]  /*0a20*/  FSETP.GEU.AND P0, PT, |R5|, 4.1917929649353027344, PT ;  /* 0x4086232b0500780b */ /* 0x000fcc0003f0e200 */
[----:B------:R-:W-:-:S08]  /*0a30*/  DADD R10, R6, -6.75539944105574400000e+15 ;  /* 0xc3380000060a7429 */ /* 0x000fd00000000000 */
[----:B------:R-:W-:Y:S01]  /*0a40*/  DFMA R8, R10, -UR6, R4 ;  /* 0x800000060a087c2b */ /* 0x000fe20008000004 */
[----:B------:R-:W-:Y:S01]  /*0a50*/  UMOV UR6, 0x3b39803f ;  /* 0x3b39803f00067882 */ /* 0x000fe20000000000 */
[----:B------:R-:W-:-:S06]  /*0a60*/  UMOV UR7, 0x3c7abc9e ;  /* 0x3c7abc9e00077882 */ /* 0x000fcc0000000000 */
[----:B------:R-:W-:Y:S01]  /*0a70*/  DFMA R8, R10, -UR6, R8 ;  /* 0x800000060a087c2b */ /* 0x000fe20008000008 */
[----:B------:R-:W-:Y:S01]  /*0a80*/  UMOV UR6, 0x69ce2bdf ;  /* 0x69ce2bdf00067882 */ /* 0x000fe20000000000 */
[----:B------:R-:W-:Y:S01]  /*0a90*/  IMAD.MOV.U32 R10, RZ, RZ, -0x35dec16 ;  /* 0xfca213eaff0a7424 */ /* 0x000fe200078e00ff */
[----:B------:R-:W-:Y:S01]  /*0aa0*/  UMOV UR7, 0x3e5ade15 ;  /* 0x3e5ade1500077882 */ /* 0x000fe20000000000 */
[----:B------:R-:W-:-:S06]  /*0ab0*/  IMAD.MOV.U32 R11, RZ, RZ, 0x3e928af3 ;  /* 0x3e928af3ff0b7424 */ /* 0x000fcc00078e00ff */
[----:B------:R-:W-:Y:S01]  /*0ac0*/  DFMA R10, R8, UR6, R10 ;  /* 0x00000006080a7c2b */ /* 0x000fe2000800000a */
[----:B------:R-:W-:Y:S01]  /*0ad0*/  UMOV UR6, 0x62401315 ;  /* 0x6240131500067882 */ /* 0x000fe20000000000 */
[----:B------:R-:W-:-:S06]  /*0ae0*/  UMOV UR7, 0x3ec71dee ;  /* 0x3ec71dee00077882 */ /* 0x000fcc0000000000 */
[----:B------:R-:W-:Y:S01]  /*0af0*/  DFMA R10, R8, R10, UR6 ;  /* 0x00000006080a7e2b */ /* 0x000fe2000800000a */
        /* <DEDUP_REMOVED lines=20> */
[----:B------:R-:W-:-:S08]  /*0c40*/  DFMA R10, R8, R10, UR6 ;  /* 0x00000006080a7e2b */ /* 0x000fd0000800000a */
[----:B------:R-:W-:-:S08]  /*0c50*/  DFMA R10, R8, R10, 1 ;  /* 0x3ff00000080a742b */ /* 0x000fd0000000000a */
[----:B------:R-:W-:-:S10]  /*0c60*/  DFMA R10, R8, R10, 1 ;  /* 0x3ff00000080a742b */ /* 0x000fd4000000000a */
[----:B------:R-:W-:Y:S02]  /*0c70*/  IMAD R9, R6, 0x100000, R11 ;  /* 0x0010000006097824 */ /* 0x000fe400078e020b */
[----:B------:R-:W-:Y:S01]  /*0c80*/  IMAD.MOV.U32 R8, RZ, RZ, R10 ;  /* 0x000000ffff087224 */ /* 0x000fe200078e000a */
[----:B------:R-:W-:Y:S06]  /*0c90*/  @!P0 BRA `(.L_x_190) ;  /* 0x0000000000348947 */ /* 0x000fec0003800000 */
[----:B------:R-:W-:Y:S01]  /*0ca0*/  FSETP.GEU.AND P1, PT, |R5|, 4.2275390625, PT ;  /* 0x408748000500780b */ /* 0x000fe20003f2e200 */
[C---:B------:R-:W-:Y:S02]  /*0cb0*/  DADD R8, R4.reuse, +INF ;  /* 0x7ff0000004087429 */ /* 0x040fe40000000000 */
[----:B------:R-:W-:-:S08]  /*0cc0*/  DSETP.GEU.AND P0, PT, R4, RZ, PT ;  /* 0x000000ff0400722a */ /* 0x000fd00003f0e000 */
[----:B------:R-:W-:Y:S02]  /*0cd0*/  FSEL R8, R8, RZ, P0 ;  /* 0x000000ff08087208 */ /* 0x000fe40000000000 */
[----:B------:R-:W-:Y:S01]  /*0ce0*/  @!P1 LEA.HI R7, R6, R6, RZ, 0x1 ;  /* 0x0000000606079211 */ /* 0x000fe200078f08ff */
[----:B------:R-:W-:Y:S01]  /*0cf0*/  @!P1 IMAD.MOV.U32 R4, RZ, RZ, R10 ;  /* 0x000000ffff049224 */ /* 0x000fe200078e000a */
[----:B------:R-:W-:Y:S02]  /*0d00*/  FSEL R9, R9, RZ, P0 ;  /* 0x000000ff09097208 */ /* 0x000fe40000000000 */
[----:B------:R-:W-:-:S04]  /*0d10*/  @!P1 SHF.R.S32.HI R7, RZ, 0x1, R7 ;  /* 0x00000001ff079819 */ /* 0x000fc80000011407 */
[----:B------:R-:W-:Y:S01]  /*0d20*/  @!P1 IADD3 R6, PT, PT, R6, -R7, RZ ;  /* 0x8000000706069210 */ /* 0x000fe20007ffe0ff */
[----:B------:R-:W-:-:S03]  /*0d30*/  @!P1 IMAD R5, R7, 0x100000, R11 ;  /* 0x0010000007059824 */ /* 0x000fc600078e020b */
[----:B------:R-:W-:Y:S01]  /*0d40*/  @!P1 LEA R7, R6, 0x3ff00000, 0x14 ;  /* 0x3ff0000006079811 */ /* 0x000fe200078ea0ff */
[----:B------:R-:W-:-:S06]  /*0d50*/  @!P1 IMAD.MOV.U32 R6, RZ, RZ, RZ ;  /* 0x000000ffff069224 */ /* 0x000fcc00078e00ff */
[----:B------:R-:W-:-:S11]  /*0d60*/  @!P1 DMUL R8, R4, R6 ;  /* 0x0000000604089228 */ /* 0x000fd60000000000 */
.L_x_190:
[----:B------:R-:W-:Y:S05]  /*0d70*/  BSYNC.RECONVERGENT B0 ;  /* 0x0000000000007941 */ /* 0x000fea0003800200 */
.L_x_189:
[----:B------:R-:W-:-:S11]  /*0d80*/  DADD R2, R2, R8 ;  /* 0x0000000002027229 */ /* 0x000fd60000000008 */
.L_x_182:
[----:B------:R-:W1:Y:S02]  /*0d90*/  LDC.64 R4, c[0x0][0x388] ;  /* 0x0000e200ff047b82 */ /* 0x000e640000000a00 */
[----:B-1----:R-:W-:-:S05]  /*0da0*/  IMAD.WIDE R4, R0, 0x8, R4 ;  /* 0x0000000800047825 */ /* 0x002fca00078e0204 */
[----:B0-----:R-:W-:Y:S01]  /*0db0*/  STG.E.64 desc[UR8][R4.64], R2 ;  /* 0x0000000204007986 */ /* 0x001fe2000c101b08 */
[----:B------:R-:W-:Y:S05]  /*0dc0*/  EXIT ;  /* 0x000000000000794d */ /* 0x000fea0003800000 */
.L_x_191:
        /* <DEDUP_REMOVED lines=11> */
.L_x_199:


//--------------------- .nv.shared._ZN3cub18CUB_300001_SM_10006detail6reduce28DeviceReduceSingleTileKernelINS2_10policy_hubIdyN4cuda3std3__44plusIdEEE10Policy1000EPdSC_iS9_ddNS7_10__identityEEEvT0_T1_T2_T3_T4_T6_ --------------------------
	.section	.nv.shared._ZN3cub18CUB_300001_SM_10006detail6reduce28DeviceReduceSingleTileKernelINS2_10policy_hubIdyN4cuda3std3__44plusIdEEE10Policy1000EPdSC_iS9_ddNS7_10__identityEEEvT0_T1_T2_T3_T4_T6_,"aw",@nobits
	.sectionflags	@""
	.align	8
.nv.shared._ZN3cub18CUB_300001_SM_10006detail6reduce28DeviceReduceSingleTileKernelINS2_10policy_hubIdyN4cuda3std3__44plusIdEEE10Policy1000EPdSC_iS9_ddNS7_10__identityEEEvT0_T1_T2_T3_T4_T6_:
	.zero		1176


//--------------------- .nv.shared.reserved.0     --------------------------
	.section	.nv.shared.reserved.0,"aw",@nobits
	.weak		__nv_reservedSMEM_offset_0_alias
	.size		__nv_reservedSMEM_offset_0_alias, 0, 64
	.other		__nv_reservedSMEM_offset_0_alias,@"STO_CUDA_RESERVED_SHARED STV_DEFAULT"
__nv_reservedSMEM_offset_0_alias:
	.zero		0
	.zero		64


//--------------------- .nv.global                --------------------------
	.section	.nv.global,"aw",@nobits
.nv.global:
	.type		_ZN34_INTERNAL_5026bf98_4_k_cu_827f23616thrust24THRUST_300001_SM_1000_NS3seqE,@object
	.size		_ZN34_INTERNAL_5026bf98_4_k_cu_827f23616thrust24THRUST_300001_SM_1000_NS3seqE,(_ZN34_INTERNAL_5026bf98_4_k_cu_827f23614cuda3std3__48in_placeE - _ZN34_INTERNAL_5026bf98_4_k_cu_827f23616thrust24THRUST_300001_SM_1000_NS3seqE)
_ZN34_INTERNAL_5026bf98_4_k_cu_827f23616thrust24THRUST_300001_SM_1000_NS3seqE:
	.zero		1
	.type		_ZN34_INTERNAL_5026bf98_4_k_cu_827f23614cuda3std3__48in_placeE,@object
	.size		_ZN34_INTERNAL_5026bf98_4_k_cu_827f23614cuda3std3__48in_placeE,(_ZN34_INTERNAL_5026bf98_4_k_cu_827f23614cuda3std6ranges3__45__cpo4sizeE - _ZN34_INTERNAL_5026bf98_4_k_cu_827f23614cuda3std3__48in_placeE)
_ZN34_INTERNAL_5026bf98_4_k_cu_827f23614cuda3std3__48in_placeE:
	.zero		1
	.type		_ZN34_INTERNAL_5026bf98_4_k_cu_827f23614cuda3std6ranges3__45__cpo4sizeE,@object
	.size		_ZN34_INTERNAL_5026bf98_4_k_cu_827f23614cuda3std6ranges3__45__cpo4sizeE,(_ZN34_INTERNAL_5026bf98_4_k_cu_827f23616thrust24THRUST_300001_SM_1000_NS12placeholders2_3E - _ZN34_INTERNAL_5026bf98_4_k_cu_827f23614cuda3std6ranges3__45__cpo4sizeE)
_ZN34_INTERNAL_5026bf98_4_k_cu_827f23614cuda3std6ranges3__45__cpo4sizeE:
	.zero		1
	.type		_ZN34_INTERNAL_5026bf98_4_k_cu_827f23616thrust24THRUST_300001_SM_1000_NS12placeholders2_3E,@object
	.size		_ZN34_INTERNAL_5026bf98_4_k_cu_827f23616thrust24THRUST_300001_SM_1000_NS12placeholders2_3E,(_ZN34_INTERNAL_5026bf98_4_k_cu_827f23614cuda3std3__45__cpo6cbeginE - _ZN34_INTERNAL_5026bf98_4_k_cu_827f23616thrust24THRUST_300001_SM_1000_NS12placeholders2_3E)
_ZN34_INTERNAL_5026bf98_4_k_cu_827f23616thrust24THRUST_300001_SM_1000_NS12placeholders2_3E:
	.zero		1
	.type		_ZN34_INTERNAL_5026bf98_4_k_cu_827f23614cuda3std3__45__cpo6cbeginE,@object
	.size		_ZN34_INTERNAL_5026bf98_4_k_cu_827f23614cuda3std3__45__cpo6cbeginE,(_ZN34_INTERNAL_5026bf98_4_k_cu_827f23614cuda3std6ranges3__45__cpo6cbeginE - _ZN34_INTERNAL_5026bf98_4_k_cu_827f23614cuda3std3__45__cpo6cbeginE)
_ZN34_INTERNAL_5026bf98_4_k_cu_827f23614cuda3std3__45__cpo6cbeginE:
	.zero		1
	.type		_ZN34_INTERNAL_5026bf98_4_k_cu_827f23614cuda3std6ranges3__45__cpo6cbeginE,@object
	.size		_ZN34_INTERNAL_5026bf98_4_k_cu_827f23614cuda3std6ranges3__45__cpo6cbeginE,(_ZN34_INTERNAL_5026bf98_4_k_cu_827f23616thrust24THRUST_300001_SM_1000_NS12placeholders2_7E - _ZN34_INTERNAL_5026bf98_4_k_cu_827f23614cuda3std6ranges3__45__cpo6cbeginE)
_ZN34_INTERNAL_5026bf98_4_k_cu_827f23614cuda3std6ranges3__45__cpo6cbeginE:
	.zero		1
	.type		_ZN34_INTERNAL_5026bf98_4_k_cu_827f23616thrust24THRUST_300001_SM_1000_NS12placeholders2_7E,@object
	.size		_ZN34_INTERNAL_5026bf98_4_k_cu_827f23616thrust24THRUST_300001_SM_1000_NS12placeholders2_7E,(_ZN34_INTERNAL_5026bf98_4_k_cu_827f23614cuda3std3__45__cpo7crbeginE - _ZN34_INTERNAL_5026bf98_4_k_cu_827f23616thrust24THRUST_300001_SM_1000_NS12placeholders2_7E)
_ZN34_INTERNAL_5026bf98_4_k_cu_827f23616thrust24THRUST_300001_SM_1000_NS12placeholders2_7E:
	.zero		1
	.type		_ZN34_INTERNAL_5026bf98_4_k_cu_827f23614cuda3std3__45__cpo7crbeginE,@object
	.size		_ZN34_INTERNAL_5026bf98_4_k_cu_827f23614cuda3std3__45__cpo7crbeginE,(_ZN34_INTERNAL_5026bf98_4_k_cu_827f23614cuda3std6ranges3__45__cpo4nextE - _ZN34_INTERNAL_5026bf98_4_k_cu_827f23614cuda3std3__45__cpo7crbeginE)
_ZN34_INTERNAL_5026bf98_4_k_cu_827f23614cuda3std3__45__cpo7crbeginE:
	.zero		1
	.type		_ZN34_INTERNAL_5026bf98_4_k_cu_827f23614cuda3std6ranges3__45__cpo4nextE,@object
	.size		_ZN34_INTERNAL_5026bf98_4_k_cu_827f23614cuda3std6ranges3__45__cpo4nextE,(_ZN34_INTERNAL_5026bf98_4_k_cu_827f23614cuda3std6ranges3__45__cpo4swapE - _ZN34_INTERNAL_5026bf98_4_k_cu_827f23614cuda3std6ranges3__45__cpo4nextE)
_ZN34_INTERNAL_5026bf98_4_k_cu_827f23614cuda3std6ranges3__45__cpo4nextE:
	.zero		1
	.type		_ZN34_INTERNAL_5026bf98_4_k_cu_827f23614cuda3std6ranges3__45__cpo4swapE,@object
	.size		_ZN34_INTERNAL_5026bf98_4_k_cu_827f23614cuda3std6ranges3__45__cpo4swapE,(_ZN34_INTERNAL_5026bf98_4_k_cu_827f23616thrust24THRUST_300001_SM_1000_NS8cuda_cub10par_nosyncE - _ZN34_INTERNAL_5026bf98_4_k_cu_827f23614cuda3std6ranges3__45__cpo4swapE)
_ZN34_INTERNAL_5026bf98_4_k_cu_827f23614cuda3std6ranges3__45__cpo4swapE:
	.zero		1
	.type		_ZN34_INTERNAL_5026bf98_4_k_cu_827f23616thrust24THRUST_300001_SM_1000_NS8cuda_cub10par_nosyncE,@object
	.size		_ZN34_INTERNAL_5026bf98_4_k_cu_827f23616thrust24THRUST_300001_SM_1000_NS8cuda_cub10par_nosyncE,(_ZN34_INTERNAL_5026bf98_4_k_cu_827f23616thrust24THRUST_300001_SM_1000_NS12placeholders2_9E - _ZN34_INTERNAL_5026bf98_4_k_cu_827f23616thrust24THRUST_300001_SM_1000_NS8cuda_cub10par_nosyncE)
_ZN34_INTERNAL_5026bf98_4_k_cu_827f23616thrust24THRUST_300001_SM_1000_NS8cuda_cub10par_nosyncE:
	.zero		1
	.type		_ZN34_INTERNAL_5026bf98_4_k_cu_827f23616thrust24THRUST_300001_SM_1000_NS12placeholders2_9E,@object
	.size		_ZN34_INTERNAL_5026bf98_4_k_cu_827f23616thrust24THRUST_300001_SM_1000_NS12placeholders2_9E,(_ZN34_INTERNAL_5026bf98_4_k_cu_827f23614cuda3std3__436_GLOBAL__N__5026bf98_4_k_cu_827f23616ignoreE - _ZN34_INTERNAL_5026bf98_4_k_cu_827f23616thrust24THRUST_300001_SM_1000_NS12placeholders2_9E)
_ZN34_INTERNAL_5026bf98_4_k_cu_827f23616thrust24THRUST_300001_SM_1000_NS12placeholders2_9E:
	.zero		1
	.type		_ZN34_INTERNAL_5026bf98_4_k_cu_827f23614cuda3std3__436_GLOBAL__N__5026bf98_4_k_cu_827f23616ignoreE,@object
	.size		_ZN34_INTERNAL_5026bf98_4_k_cu_827f23614cuda3std3__436_GLOBAL__N__5026bf98_4_k_cu_827f23616ignoreE,(_ZN34_INTERNAL_5026bf98_4_k_cu_827f23614cuda3std6ranges3__45__cpo4dataE - _ZN34_INTERNAL_5026bf98_4_k_cu_827f23614cuda3std3__436_GLOBAL__N__5026bf98_4_k_cu_827f23616ignoreE)
_ZN34_INTERNAL_5026bf98_4_k_cu_827f23614cuda3std3__436_GLOBAL__N__5026bf98_4_k_cu_827f23616ignoreE:
	.zero		1
	.type		_ZN34_INTERNAL_5026bf98_4_k_cu_827f23614cuda3std6ranges3__45__cpo4dataE,@object
	.size		_ZN34_INTERNAL_5026bf98_4_k_cu_827f23614cuda3std6ranges3__45__cpo4dataE,(_ZN34_INTERNAL_5026bf98_4_k_cu_827f23616thrust24THRUST_300001_SM_1000_NS12placeholders2_1E - _ZN34_INTERNAL_5026bf98_4_k_cu_827f23614cuda3std6ranges3__45__cpo4dataE)
_ZN34_INTERNAL_5026bf98_4_k_cu_827f23614cuda3std6ranges3__45__cpo4dataE:
	.zero		1
	.type		_ZN34_INTERNAL_5026bf98_4_k_cu_827f23616thrust24THRUST_300001_SM_1000_NS12placeholders2_1E,@object
	.size		_ZN34_INTERNAL_5026bf98_4_k_cu_827f23616thrust24THRUST_300001_SM_1000_NS12placeholders2_1E,(_ZN34_INTERNAL_5026bf98_4_k_cu_827f23614cuda3std3__45__cpo5beginE - _ZN34_INTERNAL_5026bf98_4_k_cu_827f23616thrust24THRUST_300001_SM_1000_NS12placeholders2_1E)
_ZN34_INTERNAL_5026bf98_4_k_cu_827f23616thrust24THRUST_300001_SM_1000_NS12placeholders2_1E:
	.zero		1
	.type		_ZN34_INTERNAL_5026bf98_4_k_cu_827f23614cuda3std3__45__cpo5beginE,@object
	.size		_ZN34_INTERNAL_5026bf98_4_k_cu_827f23614cuda3std3__45__cpo5beginE,(_ZN34_INTERNAL_5026bf98_4_k_cu_827f23614cuda3std6ranges3__45__cpo5beginE - _ZN34_INTERNAL_5026bf98_4_k_cu_827f23614cuda3std3__45__cpo5beginE)
_ZN34_INTERNAL_5026bf98_4_k_cu_827f23614cuda3std3__45__cpo5beginE:
	.zero		1
	.type		_ZN34_INTERNAL_5026bf98_4_k_cu_827f23614cuda3std6ranges3__45__cpo5beginE,@object
	.size		_ZN34_INTERNAL_5026bf98_4_k_cu_827f23614cuda3std6ranges3__45__cpo5beginE,(_ZN34_INTERNAL_5026bf98_4_k_cu_827f23616thrust24THRUST_300001_SM_1000_NS12placeholders2_5E - _ZN34_INTERNAL_5026bf98_4_k_cu_827f23614cuda3std6ranges3__45__cpo5beginE)
_ZN34_INTERNAL_5026bf98_4_k_cu_827f23614cuda3std6ranges3__45__cpo5beginE:
	.zero		1
	.type		_ZN34_INTERNAL_5026bf98_4_k_cu_827f23616thrust24THRUST_300001_SM_1000_NS12placeholders2_5E,@object
	.size		_ZN34_INTERNAL_5026bf98_4_k_cu_827f23616thrust24THRUST_300001_SM_1000_NS12placeholders2_5E,(_ZN34_INTERNAL_5026bf98_4_k_cu_827f23614cuda3std3__45__cpo6rbeginE - _ZN34_INTERNAL_5026bf98_4_k_cu_827f23616thrust24THRUST_300001_SM_1000_NS12placeholders2_5E)
_ZN34_INTERNAL_5026bf98_4_k_cu_827f23616thrust24THRUST_300001_SM_1000_NS12placeholders2_5E:
	.zero		1
	.type		_ZN34_INTERNAL_5026bf98_4_k_cu_827f23614cuda3std3__45__cpo6rbeginE,@object
	.size		_ZN34_INTERNAL_5026bf98_4_k_cu_827f23614cuda3std3__45__cpo6rbeginE,(_ZN34_INTERNAL_5026bf98_4_k_cu_827f23614cuda3std6ranges3__45__cpo7advanceE - _ZN34_INTERNAL_5026bf98_4_k_cu_827f23614cuda3std3__45__cpo6rbeginE)
_ZN34_INTERNAL_5026bf98_4_k_cu_827f23614cuda3std3__45__cpo6rbeginE:
	.zero		1
	.type		_ZN34_INTERNAL_5026bf98_4_k_cu_827f23614cuda3std6ranges3__45__cpo7advanceE,@object
	.size		_ZN34_INTERNAL_5026bf98_4_k_cu_827f23614cuda3std6ranges3__45__cpo7advanceE,(_ZN34_INTERNAL_5026bf98_4_k_cu_827f23614cuda3std3__47nulloptE - _ZN34_INTERNAL_5026bf98_4_k_cu_827f23614cuda3std6ranges3__45__cpo7advanceE)
_ZN34_INTERNAL_5026bf98_4_k_cu_827f23614cuda3std6ranges3__45__cpo7advanceE:
	.zero		1
	.type		_ZN34_INTERNAL_5026bf98_4_k_cu_827f23614cuda3std3__47nulloptE,@object
	.size		_ZN34_INTERNAL_5026bf98_4_k_cu_827f23614cuda3std3__47nulloptE,(_ZN34_INTERNAL_5026bf98_4_k_cu_827f23614cuda3std6ranges3__45__cpo8distanceE - _ZN34_INTERNAL_5026bf98_4_k_cu_827f23614cuda3std3__47nulloptE)
_ZN34_INTERNAL_5026bf98_4_k_cu_827f23614cuda3std3__47nulloptE:
	.zero		1
	.type		_ZN34_INTERNAL_5026bf98_4_k_cu_827f23614cuda3std6ranges3__45__cpo8distanceE,@object
	.size		_ZN34_INTERNAL_5026bf98_4_k_cu_827f23614cuda3std6ranges3__45__cpo8distanceE,(_ZN34_INTERNAL_5026bf98_4_k_cu_827f23616thrust24THRUST_300001_SM_1000_NS12placeholders3_10E - _ZN34_INTERNAL_5026bf98_4_k_cu_827f23614cuda3std6ranges3__45__cpo8distanceE)
_ZN34_INTERNAL_5026bf98_4_k_cu_827f23614cuda3std6ranges3__45__cpo8distanceE:
	.zero		1
	.type		_ZN34_INTERNAL_5026bf98_4_k_cu_827f23616thrust24THRUST_300001_SM_1000_NS12placeholders3_10E,@object
	.size		_ZN34_INTERNAL_5026bf98_4_k_cu_827f23616thrust24THRUST_300001_SM_1000_NS12placeholders3_10E,(_ZN34_INTERNAL_5026bf98_4_k_cu_827f23614cuda3std3__419piecewise_constructE - _ZN34_INTERNAL_5026bf98_4_k_cu_827f23616thrust24THRUST_300001_SM_1000_NS12placeholders3_10E)
_ZN34_INTERNAL_5026bf98_4_k_cu_827f23616thrust24THRUST_300001_SM_1000_NS12placeholders3_10E:
	.zero		1
	.type		_ZN34_INTERNAL_5026bf98_4_k_cu_827f23614cuda3std3__419piecewise_constructE,@object
	.size		_ZN34_INTERNAL_5026bf98_4_k_cu_827f23614cuda3std3__419piecewise_constructE,(_ZN34_INTERNAL_5026bf98_4_k_cu_827f23614cuda3std6ranges3__45__cpo5cdataE - _ZN34_INTERNAL_5026bf98_4_k_cu_827f23614cuda3std3__419piecewise_constructE)
_ZN34_INTERNAL_5026bf98_4_k_cu_827f23614cuda3std3__419piecewise_constructE:
	.zero		1
	.type		_ZN34_INTERNAL_5026bf98_4_k_cu_827f23614cuda3std6ranges3__45__cpo5cdataE,@object
	.size		_ZN34_INTERNAL_5026bf98_4_k_cu_827f23614cuda3std6ranges3__45__cpo5cdataE,(_ZN34_INTERNAL_5026bf98_4_k_cu_827f23616thrust24THRUST_300001_SM_1000_NS12placeholders2_2E - _ZN34_INTERNAL_5026bf98_4_k_cu_827f23614cuda3std6ranges3__45__cpo5cdataE)
_ZN34_INTERNAL_5026bf98_4_k_cu_827f23614cuda3std6ranges3__45__cpo5cdataE:
	.zero		1
	.type		_ZN34_INTERNAL_5026bf98_4_k_cu_827f23616thrust24THRUST_300001_SM_1000_NS12placeholders2_2E,@object
	.size		_ZN34_INTERNAL_5026bf98_4_k_cu_827f23616thrust24THRUST_300001_SM_1000_NS12placeholders2_2E,(_ZN34_INTERNAL_5026bf98_4_k_cu_827f23614cuda3std3__45__cpo3endE - _ZN34_INTERNAL_5026bf98_4_k_cu_827f23616thrust24THRUST_300001_SM_1000_NS12placeholders2_2E)
_ZN34_INTERNAL_5026bf98_4_k_cu_827f23616thrust24THRUST_300001_SM_1000_NS12placeholders2_2E:
	.zero		1
	.type		_ZN34_INTERNAL_5026bf98_4_k_cu_827f23614cuda3std3__45__cpo3endE,@object
	.size		_ZN34_INTERNAL_5026bf98_4_k_cu_827f23614cuda3std3__45__cpo3endE,(_ZN34_INTERNAL_5026bf98_4_k_cu_827f23614cuda3std6ranges3__45__cpo3endE - _ZN34_INTERNAL_5026bf98_4_k_cu_827f23614cuda3std3__45__cpo3endE)
_ZN34_INTERNAL_5026bf98_4_k_cu_827f23614cuda3std3__45__cpo3endE:
	.zero		1
	.type		_ZN34_INTERNAL_5026bf98_4_k_cu_827f23614cuda3std6ranges3__45__cpo3endE,@object
	.size		_ZN34_INTERNAL_5026bf98_4_k_cu_827f23614cuda3std6ranges3__45__cpo3endE,(_ZN34_INTERNAL_5026bf98_4_k_cu_827f23616thrust24THRUST_300001_SM_1000_NS12placeholders2_6E - _ZN34_INTERNAL_5026bf98_4_k_cu_827f23614cuda3std6ranges3__45__cpo3endE)
_ZN34_INTERNAL_5026bf98_4_k_cu_827f23614cuda3std6ranges3__45__cpo3endE:
	.zero		1
	.type		_ZN34_INTERNAL_5026bf98_4_k_cu_827f23616thrust24THRUST_300001_SM_1000_NS12placeholders2_6E,@object
	.size		_ZN34_INTERNAL_5026bf98_4_k_cu_827f23616thrust24THRUST_300001_SM_1000_NS12placeholders2_6E,(_ZN34_INTERNAL_5026bf98_4_k_cu_827f23614cuda3std3__45__cpo4rendE - _ZN34_INTERNAL_5026bf98_4_k_cu_827f23616thrust24THRUST_300001_SM_1000_NS12placeholders2_6E)
_ZN34_INTERNAL_5026bf98_4_k_cu_827f23616thrust24THRUST_300001_SM_1000_NS12placeholders2_6E:
	.zero		1
	.type		_ZN34_INTERNAL_5026bf98_4_k_cu_827f23614cuda3std3__45__cpo4rendE,@object
	.size		_ZN34_INTERNAL_5026bf98_4_k_cu_827f23614cuda3std3__45__cpo4rendE,(_ZN34_INTERNAL_5026bf98_4_k_cu_827f23614cuda3std6ranges3__45__cpo9iter_swapE - _ZN34_INTERNAL_5026bf98_4_k_cu_827f23614cuda3std3__45__cpo4rendE)
_ZN34_INTERNAL_5026bf98_4_k_cu_827f23614cuda3std3__45__cpo4rendE:
	.zero		1
	.type		_ZN34_INTERNAL_5026bf98_4_k_cu_827f23614cuda3std6ranges3__45__cpo9iter_swapE,@object
	.size		_ZN34_INTERNAL_5026bf98_4_k_cu_827f23614cuda3std6ranges3__45__cpo9iter_swapE,(_ZN34_INTERNAL_5026bf98_4_k_cu_827f23614cuda3std3__48unexpectE - _ZN34_INTERNAL_5026bf98_4_k_cu_827f23614cuda3std6ranges3__45__cpo9iter_swapE)
_ZN34_INTERNAL_5026bf98_4_k_cu_827f23614cuda3std6ranges3__45__cpo9iter_swapE:
	.zero		1
	.type		_ZN34_INTERNAL_5026bf98_4_k_cu_827f23614cuda3std3__48unexpectE,@object
	.size		_ZN34_INTERNAL_5026bf98_4_k_cu_827f23614cuda3std3__48unexpectE,(_ZN34_INTERNAL_5026bf98_4_k_cu_827f23616thrust24THRUST_300001_SM_1000_NS8cuda_cub3parE - _ZN34_INTERNAL_5026bf98_4_k_cu_827f23614cuda3std3__48unexpectE)
_ZN34_INTERNAL_5026bf98_4_k_cu_827f23614cuda3std3__48unexpectE:
	.zero		1
	.type		_ZN34_INTERNAL_5026bf98_4_k_cu_827f23616thrust24THRUST_300001_SM_1000_NS8cuda_cub3parE,@object
	.size		_ZN34_INTERNAL_5026bf98_4_k_cu_827f23616thrust24THRUST_300001_SM_1000_NS8cuda_cub3parE,(_ZN34_INTERNAL_5026bf98_4_k_cu_827f23616thrust24THRUST_300001_SM_1000_NS12placeholders2_4E - _ZN34_INTERNAL_5026bf98_4_k_cu_827f23616thrust24THRUST_300001_SM_1000_NS8cuda_cub3parE)
_ZN34_INTERNAL_5026bf98_4_k_cu_827f23616thrust24THRUST_300001_SM_1000_NS8cuda_cub3parE:
	.zero		1
	.type		_ZN34_INTERNAL_5026bf98_4_k_cu_827f23616thrust24THRUST_300001_SM_1000_NS12placeholders2_4E,@object
	.size		_ZN34_INTERNAL_5026bf98_4_k_cu_827f23616thrust24THRUST_300001_SM_1000_NS12placeholders2_4E,(_ZN34_INTERNAL_5026bf98_4_k_cu_827f23614cuda3std3__45__cpo4cendE - _ZN34_INTERNAL_5026bf98_4_k_cu_827f23616thrust24THRUST_300001_SM_1000_NS12placeholders2_4E)
_ZN34_INTERNAL_5026bf98_4_k_cu_827f23616thrust24THRUST_300001_SM_1000_NS12placeholders2_4E:
	.zero		1
	.type		_ZN34_INTERNAL_5026bf98_4_k_cu_827f23614cuda3std3__45__cpo4cendE,@object
	.size		_ZN34_INTERNAL_5026bf98_4_k_cu_827f23614cuda3std3__45__cpo4cendE,(_ZN34_INTERNAL_5026bf98_4_k_cu_827f23614cuda3std6ranges3__45__cpo4cendE - _ZN34_INTERNAL_5026bf98_4_k_cu_827f23614cuda3std3__45__cpo4cendE)
_ZN34_INTERNAL_5026bf98_4_k_cu_827f23614cuda3std3__45__cpo4cendE:
	.zero		1
	.type		_ZN34_INTERNAL_5026bf98_4_k_cu_827f23614cuda3std6ranges3__45__cpo4cendE,@object
	.size		_ZN34_INTERNAL_5026bf98_4_k_cu_827f23614cuda3std6ranges3__45__cpo4cendE,(_ZN34_INTERNAL_5026bf98_4_k_cu_827f23614cuda3std3__420unreachable_sentinelE - _ZN34_INTERNAL_5026bf98_4_k_cu_827f23614cuda3std6ranges3__45__cpo4cendE)
_ZN34_INTERNAL_5026bf98_4_k_cu_827f23614cuda3std6ranges3__45__cpo4cendE:
	.zero		1
	.type		_ZN34_INTERNAL_5026bf98_4_k_cu_827f23614cuda3std3__420unreachable_sentinelE,@object
	.size		_ZN34_INTERNAL_5026bf98_4_k_cu_827f23614cuda3std3__420unreachable_sentinelE,(_ZN34_INTERNAL_5026bf98_4_k_cu_827f23614cuda3std6ranges3__45__cpo5ssizeE - _ZN34_INTERNAL_5026bf98_4_k_cu_827f23614cuda3std3__420unreachable_sentinelE)
_ZN34_INTERNAL_5026bf98_4_k_cu_827f23614cuda3std3__420unreachable_sentinelE:
	.zero		1
	.type		_ZN34_INTERNAL_5026bf98_4_k_cu_827f23614cuda3std6ranges3__45__cpo5ssizeE,@object
	.size		_ZN34_INTERNAL_5026bf98_4_k_cu_827f23614cuda3std6ranges3__45__cpo5ssizeE,(_ZN34_INTERNAL_5026bf98_4_k_cu_827f23616thrust24THRUST_300001_SM_1000_NS12placeholders2_8E - _ZN34_INTERNAL_5026bf98_4_k_cu_827f23614cuda3std6ranges3__45__cpo5ssizeE)
_ZN34_INTERNAL_5026bf98_4_k_cu_827f23614cuda3std6ranges3__45__cpo5ssizeE:
	.zero		1
	.type		_ZN34_INTERNAL_5026bf98_4_k_cu_827f23616thrust24THRUST_300001_SM_1000_NS12placeholders2_8E,@object
	.size		_ZN34_INTERNAL_5026bf98_4_k_cu_827f23616thrust24THRUST_300001_SM_1000_NS12placeholders2_8E,(_ZN34_INTERNAL_5026bf98_4_k_cu_827f23614cuda3std3__45__cpo5crendE - _ZN34_INTERNAL_5026bf98_4_k_cu_827f23616thrust24THRUST_300001_SM_1000_NS12placeholders2_8E)
_ZN34_INTERNAL_5026bf98_4_k_cu_827f23616thrust24THRUST_300001_SM_1000_NS12placeholders2_8E:
	.zero		1
	.type		_ZN34_INTERNAL_5026bf98_4_k_cu_827f23614cuda3std3__45__cpo5crendE,@object
	.size		_ZN34_INTERNAL_5026bf98_4_k_cu_827f23614cuda3std3__45__cpo5crendE,(_ZN34_INTERNAL_5026bf98_4_k_cu_827f23614cuda3std6ranges3__45__cpo4prevE - _ZN34_INTERNAL_5026bf98_4_k_cu_827f23614cuda3std3__45__cpo5crendE)
_ZN34_INTERNAL_5026bf98_4_k_cu_827f23614cuda3std3__45__cpo5crendE:
	.zero		1
	.type		_ZN34_INTERNAL_5026bf98_4_k_cu_827f23614cuda3std6ranges3__45__cpo4prevE,@object
	.size		_ZN34_INTERNAL_5026bf98_4_k_cu_827f23614cuda3std6ranges3__45__cpo4prevE,(_ZN34_INTERNAL_5026bf98_4_k_cu_827f23614cuda3std6ranges3__45__cpo9iter_moveE - _ZN34_INTERNAL_5026bf98_4_k_cu_827f23614cuda3std6ranges3__45__cpo4prevE)
_ZN34_INTERNAL_5026bf98_4_k_cu_827f23614cuda3std6ranges3__45__cpo4prevE:
	.zero		1
	.type		_ZN34_INTERNAL_5026bf98_4_k_cu_827f23614cuda3std6ranges3__45__cpo9iter_moveE,@object
	.size		_ZN34_INTERNAL_5026bf98_4_k_cu_827f23614cuda3std6ranges3__45__cpo9iter_moveE,(_ZN34_INTERNAL_5026bf98_4_k_cu_827f23616thrust24THRUST_300001_SM_1000_NS6system6detail10sequential3seqE - _ZN34_INTERNAL_5026bf98_4_k_cu_827f23614cuda3std6ranges3__45__cpo9iter_moveE)
_ZN34_INTERNAL_5026bf98_4_k_cu_827f23614cuda3std6ranges3__45__cpo9iter_moveE:
	.zero		1
	.type		_ZN34_INTERNAL_5026bf98_4_k_cu_827f23616thrust24THRUST_300001_SM_1000_NS6system6detail10sequential3seqE,@object
	.size		_ZN34_INTERNAL_5026bf98_4_k_cu_827f23616thrust24THRUST_300001_SM_1000_NS6system6detail10sequential3seqE,(.L_31 - _ZN34_INTERNAL_5026bf98_4_k_cu_827f23616thrust24THRUST_300001_SM_1000_NS6system6detail10sequential3seqE)
_ZN34_INTERNAL_5026bf98_4_k_cu_827f23616thrust24THRUST_300001_SM_1000_NS6system6detail10sequential3seqE:
	.zero		1
.L_31:


//--------------------- .nv.shared._ZN3cub18CUB_300001_SM_10006detail6reduce18DeviceReduceKernelINS2_10policy_hubIdyN4cuda3std3__44plusIdEEE10Policy1000EN6thrust24THRUST_300001_SM_1000_NS6detail15normal_iteratorINSD_10device_ptrIdEEEEyS9_dNS7_10__identityEEEvT0_PT3_T1_NS0_13GridEvenShareISN_EET2_T4_ --------------------------
	.section	.nv.shared._ZN3cub18CUB_300001_SM_10006detail6reduce18DeviceReduceKernelINS2_10policy_hubIdyN4cuda3std3__44plusIdEEE10Policy1000EN6thrust24THRUST_300001_SM_1000_NS6detail15normal_iteratorINSD_10device_ptrIdEEEEyS9_dNS7_10__identityEEEvT0_PT3_T1_NS0_13GridEvenShareISN_EET2_T4_,"aw",@nobits
	.sectionflags	@""
	.align	8
.nv.shared._ZN3cub18CUB_300001_SM_10006detail6reduce18DeviceReduceKernelINS2_10policy_hubIdyN4cuda3std3__44plusIdEEE10Policy1000EN6thrust24THRUST_300001_SM_1000_NS6detail15normal_iteratorINSD_10device_ptrIdEEEEyS9_dNS7_10__identityEEEvT0_PT3_T1_NS0_13GridEvenShareISN_EET2_T4_:
	.zero		1176


//--------------------- .nv.shared._ZN3cub18CUB_300001_SM_10006detail6reduce28DeviceReduceSingleTileKernelINS2_10policy_hubIdyN4cuda3std3__44plusIdEEE10Policy1000EN6thrust24THRUST_300001_SM_1000_NS6detail15normal_iteratorINSD_10device_ptrIdEEEEPdyS9_ddNS7_10__identityEEEvT0_T1_T2_T3_T4_T6_ --------------------------
	.section	.nv.shared._ZN3cub18CUB_300001_SM_10006detail6reduce28DeviceReduceSingleTileKernelINS2_10policy_hubIdyN4cuda3std3__44plusIdEEE10Policy1000EN6thrust24THRUST_300001_SM_1000_NS6detail15normal_iteratorINSD_10device_ptrIdEEEEPdyS9_ddNS7_10__identityEEEvT0_T1_T2_T3_T4_T6_,"aw",@nobits
	.sectionflags	@""
	.align	8
.nv.shared._ZN3cub18CUB_300001_SM_10006detail6reduce28DeviceReduceSingleTileKernelINS2_10policy_hubIdyN4cuda3std3__44plusIdEEE10Policy1000EN6thrust24THRUST_300001_SM_1000_NS6detail15normal_iteratorINSD_10device_ptrIdEEEEPdyS9_ddNS7_10__identityEEEvT0_T1_T2_T3_T4_T6_:
	.zero		1176


//--------------------- .nv.shared._ZN3cub18CUB_300001_SM_10006detail6reduce28DeviceReduceSingleTileKernelINS2_10policy_hubIdjN4cuda3std3__44plusIdEEE10Policy1000EPdSC_iS9_ddNS7_10__identityEEEvT0_T1_T2_T3_T4_T6_ --------------------------
	.section	.nv.shared._ZN3cub18CUB_300001_SM_10006detail6reduce28DeviceReduceSingleTileKernelINS2_10policy_hubIdjN4cuda3std3__44plusIdEEE10Policy1000EPdSC_iS9_ddNS7_10__identityEEEvT0_T1_T2_T3_T4_T6_,"aw",@nobits
	.sectionflags	@""
	.align	8
.nv.shared._ZN3cub18CUB_300001_SM_10006detail6reduce28DeviceReduceSingleTileKernelINS2_10policy_hubIdjN4cuda3std3__44plusIdEEE10Policy1000EPdSC_iS9_ddNS7_10__identityEEEvT0_T1_T2_T3_T4_T6_:
	.zero		1216


//--------------------- .nv.shared._ZN3cub18CUB_300001_SM_10006detail6reduce18DeviceReduceKernelINS2_10policy_hubIdjN4cuda3std3__44plusIdEEE10Policy1000EN6thrust24THRUST_300001_SM_1000_NS6detail15normal_iteratorINSD_10device_ptrIdEEEEjS9_dNS7_10__identityEEEvT0_PT3_T1_NS0_13GridEvenShareISN_EET2_T4_ --------------------------
	.section	.nv.shared._ZN3cub18CUB_300001_SM_10006detail6reduce18DeviceReduceKernelINS2_10policy_hubIdjN4cuda3std3__44plusIdEEE10Policy1000EN6thrust24THRUST_300001_SM_1000_NS6detail15normal_iteratorINSD_10device_ptrIdEEEEjS9_dNS7_10__identityEEEvT0_PT3_T1_NS0_13GridEvenShareISN_EET2_T4_,"aw",@nobits
	.sectionflags	@""
	.align	8
.nv.shared._ZN3cub18CUB_300001_SM_10006detail6reduce18DeviceReduceKernelINS2_10policy_hubIdjN4cuda3std3__44plusIdEEE10Policy1000EN6thrust24THRUST_300001_SM_1000_NS6detail15normal_iteratorINSD_10device_ptrIdEEEEjS9_dNS7_10__identityEEEvT0_PT3_T1_NS0_13GridEvenShareISN_EET2_T4_:
	.zero		1216


//--------------------- .nv.shared._ZN3cub18CUB_300001_SM_10006detail6reduce28DeviceReduceSingleTileKernelINS2_10policy_hubIdjN4cuda3std3__44plusIdEEE10Policy1000EN6thrust24THRUST_300001_SM_1000_NS6detail15normal_iteratorINSD_10device_ptrIdEEEEPdjS9_ddNS7_10__identityEEEvT0_T1_T2_T3_T4_T6_ --------------------------
	.section	.nv.shared._ZN3cub18CUB_300001_SM_10006detail6reduce28DeviceReduceSingleTileKernelINS2_10policy_hubIdjN4cuda3std3__44plusIdEEE10Policy1000EN6thrust24THRUST_300001_SM_1000_NS6detail15normal_iteratorINSD_10device_ptrIdEEEEPdjS9_ddNS7_10__identityEEEvT0_T1_T2_T3_T4_T6_,"aw",@nobits
	.sectionflags	@""
	.align	8
.nv.shared._ZN3cub18CUB_300001_SM_10006detail6reduce28DeviceReduceSingleTileKernelINS2_10policy_hubIdjN4cuda3std3__44plusIdEEE10Policy1000EN6thrust24THRUST_300001_SM_1000_NS6detail15normal_iteratorINSD_10device_ptrIdEEEEPdjS9_ddNS7_10__identityEEEvT0_T1_T2_T3_T4_T6_:
	.zero		1216


//--------------------- .nv.constant0._ZN3cub18CUB_300001_SM_10006detail6reduce28DeviceReduceSingleTileKernelINS2_10policy_hubIdyN4cuda3std3__44plusIdEEE10Policy1000EPdSC_iS9_ddNS7_10__identityEEEvT0_T1_T2_T3_T4_T6_ --------------------------
	.section	.nv.constant0._ZN3cub18CUB_300001_SM_10006detail6reduce28DeviceReduceSingleTileKernelINS2_10policy_hubIdyN4cuda3std3__44plusIdEEE10Policy1000EPdSC_iS9_ddNS7_10__identityEEEvT0_T1_T2_T3_T4_T6_,"a",@progbits
	.sectionflags	@""
	.align	4
.nv.constant0._ZN3cub18CUB_300001_SM_10006detail6reduce28DeviceReduceSingleTileKernelINS2_10policy_hubIdyN4cuda3std3__44plusIdEEE10Policy1000EPdSC_iS9_ddNS7_10__identityEEEvT0_T1_T2_T3_T4_T6_:
	.zero		929


//--------------------- .nv.constant0._ZN3cub18CUB_300001_SM_10006detail6reduce18DeviceReduceKernelINS2_10policy_hubIdyN4cuda3std3__44plusIdEEE10Policy1000EN6thrust24THRUST_300001_SM_1000_NS6detail15normal_iteratorINSD_10device_ptrIdEEEEyS9_dNS7_10__identityEEEvT0_PT3_T1_NS0_13GridEvenShareISN_EET2_T4_ --------------------------
	.section	.nv.constant0._ZN3cub18CUB_300001_SM_10006detail6reduce18DeviceReduceKernelINS2_10policy_hubIdyN4cuda3std3__44plusIdEEE10Policy1000EN6thrust24THRUST_300001_SM_1000_NS6detail15normal_iteratorINSD_10device_ptrIdEEEEyS9_dNS7_10__identityEEEvT0_PT3_T1_NS0_13GridEvenShareISN_EET2_T4_,"a",@progbits
	.sectionflags	@""
	.align	4
.nv.constant0._ZN3cub18CUB_300001_SM_10006detail6reduce18DeviceReduceKernelINS2_10policy_hubIdyN4cuda3std3__44plusIdEEE10Policy1000EN6thrust24THRUST_300001_SM_1000_NS6detail15normal_iteratorINSD_10device_ptrIdEEEEyS9_dNS7_10__identityEEEvT0_PT3_T1_NS0_13GridEvenShareISN_EET2_T4_:
	.zero		994


//--------------------- .nv.constant0._ZN3cub18CUB_300001_SM_10006detail6reduce28DeviceReduceSingleTileKernelINS2_10policy_hubIdyN4cuda3std3__44plusIdEEE10Policy1000EN6thrust24THRUST_300001_SM_1000_NS6detail15normal_iteratorINSD_10device_ptrIdEEEEPdyS9_ddNS7_10__identityEEEvT0_T1_T2_T3_T4_T6_ --------------------------
	.section	.nv.constant0._ZN3cub18CUB_300001_SM_10006detail6reduce28DeviceReduceSingleTileKernelINS2_10policy_hubIdyN4cuda3std3__44plusIdEEE10Policy1000EN6thrust24THRUST_300001_SM_1000_NS6detail15normal_iteratorINSD_10device_ptrIdEEEEPdyS9_ddNS7_10__identityEEEvT0_T1_T2_T3_T4_T6_,"a",@progbits
	.sectionflags	@""
	.align	4
.nv.constant0._ZN3cub18CUB_300001_SM_10006detail6reduce28DeviceReduceSingleTileKernelINS2_10policy_hubIdyN4cuda3std3__44plusIdEEE10Policy1000EN6thrust24THRUST_300001_SM_1000_NS6detail15normal_iteratorINSD_10device_ptrIdEEEEPdyS9_ddNS7_10__identityEEEvT0_T1_T2_T3_T4_T6_:
	.zero		937


//--------------------- .nv.constant0._ZN3cub18CUB_300001_SM_10006detail6reduce28DeviceReduceSingleTileKernelINS2_10policy_hubIdjN4cuda3std3__44plusIdEEE10Policy1000EPdSC_iS9_ddNS7_10__identityEEEvT0_T1_T2_T3_T4_T6_ --------------------------
	.section	.nv.constant0._ZN3cub18CUB_300001_SM_10006detail6reduce28DeviceReduceSingleTileKernelINS2_10policy_hubIdjN4cuda3std3__44plusIdEEE10Policy1000EPdSC_iS9_ddNS7_10__identityEEEvT0_T1_T2_T3_T4_T6_,"a",@progbits
	.sectionflags	@""
	.align	4
.nv.constant0._ZN3cub18CUB_300001_SM_10006detail6reduce28DeviceReduceSingleTileKernelINS2_10policy_hubIdjN4cuda3std3__44plusIdEEE10Policy1000EPdSC_iS9_ddNS7_10__identityEEEvT0_T1_T2_T3_T4_T6_:
	.zero		929


//--------------------- .nv.constant0._ZN3cub18CUB_300001_SM_10006detail6reduce18DeviceReduceKernelINS2_10policy_hubIdjN4cuda3std3__44plusIdEEE10Policy1000EN6thrust24THRUST_300001_SM_1000_NS6detail15normal_iteratorINSD_10device_ptrIdEEEEjS9_dNS7_10__identityEEEvT0_PT3_T1_NS0_13GridEvenShareISN_EET2_T4_ --------------------------
	.section	.nv.constant0._ZN3cub18CUB_300001_SM_10006detail6reduce18DeviceReduceKernelINS2_10policy_hubIdjN4cuda3std3__44plusIdEEE10Policy1000EN6thrust24THRUST_300001_SM_1000_NS6detail15normal_iteratorINSD_10device_ptrIdEEEEjS9_dNS7_10__identityEEEvT0_PT3_T1_NS0_13GridEvenShareISN_EET2_T4_,"a",@progbits
	.sectionflags	@""
	.align	4
.nv.constant0._ZN3cub18CUB_300001_SM_10006detail6reduce18DeviceReduceKernelINS2_10policy_hubIdjN4cuda3std3__44plusIdEEE10Policy1000EN6thrust24THRUST_300001_SM_1000_NS6detail15normal_iteratorINSD_10device_ptrIdEEEEjS9_dNS7_10__identityEEEvT0_PT3_T1_NS0_13GridEvenShareISN_EET2_T4_:
	.zero		958


//--------------------- .nv.constant0._ZN3cub18CUB_300001_SM_10006detail6reduce28DeviceReduceSingleTileKernelINS2_10policy_hubIdjN4cuda3std3__44plusIdEEE10Policy1000EN6thrust24THRUST_300001_SM_1000_NS6detail15normal_iteratorINSD_10device_ptrIdEEEEPdjS9_ddNS7_10__identityEEEvT0_T1_T2_T3_T4_T6_ --------------------------
	.section	.nv.constant0._ZN3cub18CUB_300001_SM_10006detail6reduce28DeviceReduceSingleTileKernelINS2_10policy_hubIdjN4cuda3std3__44plusIdEEE10Policy1000EN6thrust24THRUST_300001_SM_1000_NS6detail15normal_iteratorINSD_10device_ptrIdEEEEPdjS9_ddNS7_10__identityEEEvT0_T1_T2_T3_T4_T6_,"a",@progbits
	.sectionflags	@""
	.align	4
.nv.constant0._ZN3cub18CUB_300001_SM_10006detail6reduce28DeviceReduceSingleTileKernelINS2_10policy_hubIdjN4cuda3std3__44plusIdEEE10Policy1000EN6thrust24THRUST_300001_SM_1000_NS6detail15normal_iteratorINSD_10device_ptrIdEEEEPdjS9_ddNS7_10__identityEEEvT0_T1_T2_T3_T4_T6_:
	.zero		929


//--------------------- .nv.constant0._ZN3cub18CUB_300001_SM_10006detail11EmptyKernelIvEEvv --------------------------
	.section	.nv.constant0._ZN3cub18CUB_300001_SM_10006detail11EmptyKernelIvEEvv,"a",@progbits
	.sectionflags	@""
	.align	4
.nv.constant0._ZN3cub18CUB_300001_SM_10006detail11EmptyKernelIvEEvv:
	.zero		896


//--------------------- .nv.constant0._Z14cuda_integratePfPdidd --------------------------
	.section	.nv.constant0._Z14cuda_integratePfPdidd,"a",@progbits
	.sectionflags	@""
	.align	4
.nv.constant0._Z14cuda_integratePfPdidd:
	.zero		936


//--------------------- SYMBOLS --------------------------

	.type		.nv.reservedSmem.offset0,@object
	.size		.nv.reservedSmem.offset0,0x4
	.type		.nv.reservedSmem.cap,@object
	.size		.nv.reservedSmem.cap,0x4
